	.target	sm_90a

	.elftype	@"ET_EXEC"


//--------------------- .note.nv.tkinfo           --------------------------
	.section	.note.nv.tkinfo,"",@"SHT_NOTE"
	.sectionflags	@"SHF_NOTE_NV_TKINFO"
	.tkinfo
        /*0018*/ 	.word	0x00000002
        /*0030*/ 	.string	""
        /*0030*/ 	.string	"ptxas"
        /*0030*/ 	.string	"Cuda compilation tools, release 13.0, V13.0.88"
        /*0030*/ 	.string	"Build cuda_13.0.r13.0/compiler.36424714_0"
        /*0030*/ 	.string	"-v  -suppress-debug-info  -lineinfo  -arch sm_90a "



//--------------------- .note.nv.cuinfo           --------------------------
	.section	.note.nv.cuinfo,"",@"SHT_NOTE"
	.sectionflags	@"SHF_NOTE_NV_CUINFO"
        /*0018*/ 	.short	0x0002
        /*001a*/ 	.short	0x005a
        /*001c*/ 	.short	0x0082
	.zero		2


//--------------------- .nv.info                  --------------------------
	.section	.nv.info,"",@"SHT_CUDA_INFO"
	.align	4


	//----- nvinfo : EIATTR_REGCOUNT
	.align		4
        /*0000*/ 	.byte	0x04, 0x2f
        /*0002*/ 	.short	(.L_1 - .L_0)
	.align		4
.L_0:
        /*0004*/ 	.word	index@(matmul_kernel)
        /*0008*/ 	.word	0x000000ff


	//----- nvinfo : EIATTR_FRAME_SIZE
	.align		4
.L_1:
        /*000c*/ 	.byte	0x04, 0x11
        /*000e*/ 	.short	(.L_3 - .L_2)
	.align		4
.L_2:
        /*0010*/ 	.word	index@(matmul_kernel)
        /*0014*/ 	.word	0x000029a0


	//----- nvinfo : EIATTR_MIN_STACK_SIZE
	.align		4
.L_3:
        /*0018*/ 	.byte	0x04, 0x12
        /*001a*/ 	.short	(.L_5 - .L_4)
	.align		4
.L_4:
        /*001c*/ 	.word	index@(matmul_kernel)
        /*0020*/ 	.word	0x000029a0
.L_5:


//--------------------- .nv.compat                --------------------------
	.section	.nv.compat,"",@"SHT_CUDA_COMPAT_INFO"
	.align	4
        /*0000*/ 	.byte	0x02, 0x09, 0x01, 0x00, 0x02, 0x02, 0x04, 0x00, 0x02, 0x05, 0x05, 0x00, 0x03, 0x07, 0x01, 0x01
        /*0010*/ 	.byte	0x02, 0x03, 0x00, 0x00, 0x02, 0x06, 0x01, 0x00, 0x04, 0x0b, 0x08, 0x00, 0x00, 0x00, 0x00, 0x00
        /*0020*/ 	.byte	0x00, 0x00, 0x00, 0x00


//--------------------- .nv.info.matmul_kernel    --------------------------
	.section	.nv.info.matmul_kernel,"",@"SHT_CUDA_INFO"
	.sectionflags	@""
	.align	4


	//----- nvinfo : EIATTR_CUDA_API_VERSION
	.align		4
        /*0000*/ 	.byte	0x04, 0x37
        /*0002*/ 	.short	(.L_7 - .L_6)
.L_6:
        /*0004*/ 	.word	0x00000082


	//----- nvinfo : EIATTR_KPARAM_INFO
	.align		4
.L_7:
        /*0008*/ 	.byte	0x04, 0x17
        /*000a*/ 	.short	(.L_9 - .L_8)
.L_8:
        /*000c*/ 	.word	0x00000000
        /*0010*/ 	.short	0x000d
        /*0012*/ 	.short	0x0048
        /*0014*/ 	.byte	0x00, 0xf4, 0x21, 0x00


	//----- nvinfo : EIATTR_KPARAM_INFO
	.align		4
.L_9:
        /*0018*/ 	.byte	0x04, 0x17
        /*001a*/ 	.short	(.L_11 - .L_10)
.L_10:
        /*001c*/ 	.word	0x00000000
        /*0020*/ 	.short	0x000c
        /*0022*/ 	.short	0x0040
        /*0024*/ 	.byte	0x00, 0xf4, 0x21, 0x00


	//----- nvinfo : EIATTR_KPARAM_INFO
	.align		4
.L_11:
        /*0028*/ 	.byte	0x04, 0x17
        /*002a*/ 	.short	(.L_13 - .L_12)
.L_12:
        /*002c*/ 	.word	0x00000000
        /*0030*/ 	.short	0x000b
        /*0032*/ 	.short	0x0038
        /*0034*/ 	.byte	0x00, 0xf0, 0x11, 0x00


	//----- nvinfo : EIATTR_KPARAM_INFO
	.align		4
.L_13:
        /*0038*/ 	.byte	0x04, 0x17
        /*003a*/ 	.short	(.L_15 - .L_14)
.L_14:
        /*003c*/ 	.word	0x00000000
        /*0040*/ 	.short	0x000a
        /*0042*/ 	.short	0x0034
        /*0044*/ 	.byte	0x00, 0xf0, 0x11, 0x00


	//----- nvinfo : EIATTR_KPARAM_INFO
	.align		4
.L_15:
        /*0048*/ 	.byte	0x04, 0x17
        /*004a*/ 	.short	(.L_17 - .L_16)
.L_16:
        /*004c*/ 	.word	0x00000000
        /*0050*/ 	.short	0x0009
        /*0052*/ 	.short	0x0030
        /*0054*/ 	.byte	0x00, 0xf0, 0x11, 0x00


	//----- nvinfo : EIATTR_KPARAM_INFO
	.align		4
.L_17:
        /*0058*/ 	.byte	0x04, 0x17
        /*005a*/ 	.short	(.L_19 - .L_18)
.L_18:
        /*005c*/ 	.word	0x00000000
        /*0060*/ 	.short	0x0008
        /*0062*/ 	.short	0x002c
        /*0064*/ 	.byte	0x00, 0xf0, 0x11, 0x00


	//----- nvinfo : EIATTR_KPARAM_INFO
	.align		4
.L_19:
        /*0068*/ 	.byte	0x04, 0x17
        /*006a*/ 	.short	(.L_21 - .L_20)
.L_20:
        /*006c*/ 	.word	0x00000000
        /*0070*/ 	.short	0x0007
        /*0072*/ 	.short	0x0028
        /*0074*/ 	.byte	0x00, 0xf0, 0x11, 0x00


	//----- nvinfo : EIATTR_KPARAM_INFO
	.align		4
.L_21:
        /*0078*/ 	.byte	0x04, 0x17
        /*007a*/ 	.short	(.L_23 - .L_22)
.L_22:
        /*007c*/ 	.word	0x00000000
        /*0080*/ 	.short	0x0006
        /*0082*/ 	.short	0x0024
        /*0084*/ 	.byte	0x00, 0xf0, 0x11, 0x00


	//----- nvinfo : EIATTR_KPARAM_INFO
	.align		4
.L_23:
        /*0088*/ 	.byte	0x04, 0x17
        /*008a*/ 	.short	(.L_25 - .L_24)
.L_24:
        /*008c*/ 	.word	0x00000000
        /*0090*/ 	.short	0x0005
        /*0092*/ 	.short	0x0020
        /*0094*/ 	.byte	0x00, 0xf0, 0x11, 0x00


	//----- nvinfo : EIATTR_KPARAM_INFO
	.align		4
.L_25:
        /*0098*/ 	.byte	0x04, 0x17
        /*009a*/ 	.short	(.L_27 - .L_26)
.L_26:
        /*009c*/ 	.word	0x00000000
        /*00a0*/ 	.short	0x0004
        /*00a2*/ 	.short	0x001c
        /*00a4*/ 	.byte	0x00, 0xf0, 0x11, 0x00


	//----- nvinfo : EIATTR_KPARAM_INFO
	.align		4
.L_27:
        /*00a8*/ 	.byte	0x04, 0x17
        /*00aa*/ 	.short	(.L_29 - .L_28)
.L_28:
        /*00ac*/ 	.word	0x00000000
        /*00b0*/ 	.short	0x0003
        /*00b2*/ 	.short	0x0018
        /*00b4*/ 	.byte	0x00, 0xf0, 0x11, 0x00


	//----- nvinfo : EIATTR_KPARAM_INFO
	.align		4
.L_29:
        /*00b8*/ 	.byte	0x04, 0x17
        /*00ba*/ 	.short	(.L_31 - .L_30)
.L_30:
        /*00bc*/ 	.word	0x00000000
        /*00c0*/ 	.short	0x0002
        /*00c2*/ 	.short	0x0010
        /*00c4*/ 	.byte	0x00, 0xf4, 0x21, 0x00


	//----- nvinfo : EIATTR_KPARAM_INFO
	.align		4
.L_31:
        /*00c8*/ 	.byte	0x04, 0x17
        /*00ca*/ 	.short	(.L_33 - .L_32)
.L_32:
        /*00cc*/ 	.word	0x00000000
        /*00d0*/ 	.short	0x0001
        /*00d2*/ 	.short	0x0008
        /*00d4*/ 	.byte	0x00, 0xf4, 0x21, 0x00


	//----- nvinfo : EIATTR_KPARAM_INFO
	.align		4
.L_33:
        /*00d8*/ 	.byte	0x04, 0x17
        /*00da*/ 	.short	(.L_35 - .L_34)
.L_34:
        /*00dc*/ 	.word	0x00000000
        /*00e0*/ 	.short	0x0000
        /*00e2*/ 	.short	0x0000
        /*00e4*/ 	.byte	0x00, 0xf4, 0x21, 0x00


	//----- nvinfo : EIATTR_SPARSE_MMA_MASK
	.align		4
.L_35:
        /*00e8*/ 	.byte	0x03, 0x50
        /*00ea*/ 	.short	0x0000


	//----- nvinfo : EIATTR_MAXREG_COUNT
	.align		4
        /*00ec*/ 	.byte	0x03, 0x1b
        /*00ee*/ 	.short	0x00ff


	//----- nvinfo : EIATTR_NUM_BARRIERS
	.align		4
        /*00f0*/ 	.byte	0x02, 0x4c
        /*00f2*/ 	.byte	0x01
	.zero		1


	//----- nvinfo : EIATTR_ANNOTATIONS
	.align		4
        /*00f4*/ 	.byte	0x04, 0x55
        /*00f6*/ 	.short	(.L_37 - .L_36)


	//   ....[0]....
.L_36:
        /*00f8*/ 	.word	0x00000001
        /*00fc*/ 	.byte	0xc0, 0x0b, 0x00, 0x00, 0x01, 0x00, 0x00, 0x00, 0xe0, 0x0b, 0x00, 0x00, 0x01, 0x00, 0x00, 0x00
        /* <DEDUP_REMOVED lines=1044> */
        /*424c*/ 	.byte	0x40, 0x75, 0x02, 0x00


	//----- nvinfo : EIATTR_MERCURY_ISA_VERSION
	.align		4
.L_37:
        /*4250*/ 	.byte	0x03, 0x5f
        /*4252*/ 	.short	0x0101


	//----- nvinfo : EIATTR_EXIT_INSTR_OFFSETS
	.align		4
        /*4254*/ 	.byte	0x04, 0x1c
        /*4256*/ 	.short	(.L_39 - .L_38)


	//   ....[0]....
.L_38:
        /*4258*/ 	.word	0x000770b0


	//   ....[1]....
        /*425c*/ 	.word	0x000770e0


	//----- nvinfo : EIATTR_REQNTID
	.align		4
.L_39:
        /*4260*/ 	.byte	0x04, 0x10
        /*4262*/ 	.short	(.L_41 - .L_40)
.L_40:
        /*4264*/ 	.word	0x00000080
        /*4268*/ 	.word	0x00000001
        /*426c*/ 	.word	0x00000001


	//----- nvinfo : EIATTR_CBANK_PARAM_SIZE
	.align		4
.L_41:
        /*4270*/ 	.byte	0x03, 0x19
        /*4272*/ 	.short	0x0050


	//----- nvinfo : EIATTR_PARAM_CBANK
	.align		4
        /*4274*/ 	.byte	0x04, 0x0a
        /*4276*/ 	.short	(.L_43 - .L_42)
	.align		4
.L_42:
        /*4278*/ 	.word	index@(.nv.constant0.matmul_kernel)
        /*427c*/ 	.short	0x0210
        /*427e*/ 	.short	0x0050


	//----- nvinfo : EIATTR_SW_WAR
	.align		4
.L_43:
        /*4280*/ 	.byte	0x04, 0x36
        /*4282*/ 	.short	(.L_45 - .L_44)
.L_44:
        /*4284*/ 	.word	0x00000008
.L_45:


//--------------------- .nv.callgraph             --------------------------
	.section	.nv.callgraph,"",@"SHT_CUDA_CALLGRAPH"
	.align	4
	.sectionentsize	8
	.align		4
        /*0000*/ 	.word	0x00000000
	.align		4
        /*0004*/ 	.word	0xffffffff
	.align		4
        /*0008*/ 	.word	0x00000000
	.align		4
        /*000c*/ 	.word	0xfffffffe
	.align		4
        /*0010*/ 	.word	0x00000000
	.align		4
        /*0014*/ 	.word	0xfffffffd
	.align		4
        /*0018*/ 	.word	0x00000000
	.align		4
        /*001c*/ 	.word	0xfffffffc


//--------------------- .text.matmul_kernel       --------------------------
	.section	.text.matmul_kernel,"ax",@progbits
	.align	128
        .global         matmul_kernel
        .type           matmul_kernel,@function
        .size           matmul_kernel,(.L_x_3 - matmul_kernel)
        .other          matmul_kernel,@"STO_CUDA_ENTRY STV_DEFAULT"
matmul_kernel:
.text.matmul_kernel:
[----:B------:R-:W0:Y:S08]  /*0000*/  LDC R1, c[0x0][0x28] ;  /* 0x00000a00ff017b82 */ /* 0x000e300000000800 */
[----:B------:R-:W1:Y:S01]  /*0010*/  LDC.64 R248, c[0x0][0x228] ;  /* 0x00008a00fff87b82 */ /* 0x000e620000000a00 */
[----:B------:R-:W2:Y:S01]  /*0020*/  S2R R5, SR_CTAID.X ;  /* 0x0000000000057919 */ /* 0x000ea20000002500 */
[----:B0-----:R-:W-:Y:S01]  /*0030*/  VIADD R1, R1, 0xffffd660 ;  /* 0xffffd66001017836 */ /* 0x001fe20000000000 */
[----:B------:R-:W-:Y:S01]  /*0040*/  ULDC.64 UR4, c[0x0][0x208] ;  /* 0x0000820000047ab9 */ /* 0x000fe20000000a00 */
[----:B------:R-:W-:Y:S01]  /*0050*/  CS2R R240, SRZ ;  /* 0x0000000000f07805 */ /* 0x000fe2000001ff00 */
[----:B------:R-:W0:Y:S01]  /*0060*/  S2R R251, SR_TID.X ;  /* 0x0000000000fb7919 */ /* 0x000e220000002100 */
[----:B------:R-:W-:-:S02]  /*0070*/  CS2R R242, SRZ ;  /* 0x0000000000f27805 */ /* 0x000fc4000001ff00 */
[----:B------:R-:W-:Y:S02]  /*0080*/  CS2R R232, SRZ ;  /* 0x0000000000e87805 */ /* 0x000fe4000001ff00 */
[----:B------:R-:W-:Y:S02]  /*0090*/  CS2R R234, SRZ ;  /* 0x0000000000ea7805 */ /* 0x000fe4000001ff00 */
[----:B------:R-:W-:Y:S02]  /*00a0*/  CS2R R224, SRZ ;  /* 0x0000000000e07805 */ /* 0x000fe4000001ff00 */
[----:B------:R-:W-:Y:S02]  /*00b0*/  CS2R R226, SRZ ;  /* 0x0000000000e27805 */ /* 0x000fe4000001ff00 */
[----:B------:R-:W-:Y:S02]  /*00c0*/  CS2R R216, SRZ ;  /* 0x0000000000d87805 */ /* 0x000fe4000001ff00 */
        /* <DEDUP_REMOVED lines=11> */
[----:B------:R-:W-:Y:S01]  /*0180*/  CS2R R168, SRZ ;  /* 0x0000000000a87805 */ /* 0x000fe2000001ff00 */
[----:B-1----:R-:W-:Y:S01]  /*0190*/  VIADD R0, R249, 0x1ff ;  /* 0x000001fff9007836 */ /* 0x002fe20000000000 */
[----:B------:R-:W-:-:S02]  /*01a0*/  CS2R R170, SRZ ;  /* 0x0000000000aa7805 */ /* 0x000fc4000001ff00 */
[----:B------:R-:W-:Y:S02]  /*01b0*/  CS2R R160, SRZ ;  /* 0x0000000000a07805 */ /* 0x000fe4000001ff00 */
[----:B------:R-:W-:Y:S02]  /*01c0*/  CS2R R162, SRZ ;  /* 0x0000000000a27805 */ /* 0x000fe4000001ff00 */
[----:B------:R-:W-:Y:S02]  /*01d0*/  CS2R R152, SRZ ;  /* 0x0000000000987805 */ /* 0x000fe4000001ff00 */
[----:B------:R-:W-:Y:S02]  /*01e0*/  SHF.R.S32.HI R3, RZ, 0x1f, R0 ;  /* 0x0000001fff037819 */ /* 0x000fe40000011400 */
[----:B------:R-:W-:Y:S02]  /*01f0*/  CS2R R154, SRZ ;  /* 0x00000000009a7805 */ /* 0x000fe4000001ff00 */
[----:B------:R-:W-:-:S02]  /*0200*/  CS2R R144, SRZ ;  /* 0x0000000000907805 */ /* 0x000fc4000001ff00 */
[----:B------:R-:W-:Y:S02]  /*0210*/  CS2R R146, SRZ ;  /* 0x0000000000927805 */ /* 0x000fe4000001ff00 */
[----:B------:R-:W-:Y:S02]  /*0220*/  LEA.HI R3, R3, R0, RZ, 0x9 ;  /* 0x0000000003037211 */ /* 0x000fe400078f48ff */
[----:B------:R-:W-:Y:S02]  /*0230*/  CS2R R136, SRZ ;  /* 0x0000000000887805 */ /* 0x000fe4000001ff00 */
[----:B--2---:R-:W-:Y:S02]  /*0240*/  IABS R8, R5 ;  /* 0x0000000500087213 */ /* 0x004fe40000000000 */
[----:B------:R-:W-:Y:S02]  /*0250*/  CS2R R138, SRZ ;  /* 0x00000000008a7805 */ /* 0x000fe4000001ff00 */
[----:B------:R-:W-:-:S02]  /*0260*/  SHF.R.S32.HI R4, RZ, 0x9, R3 ;  /* 0x00000009ff047819 */ /* 0x000fc40000011403 */
[----:B------:R-:W-:Y:S02]  /*0270*/  CS2R R128, SRZ ;  /* 0x0000000000807805 */ /* 0x000fe4000001ff00 */
[----:B------:R-:W-:Y:S02]  /*0280*/  CS2R R130, SRZ ;  /* 0x0000000000827805 */ /* 0x000fe4000001ff00 */
[----:B------:R-:W-:Y:S02]  /*0290*/  CS2R R120, SRZ ;  /* 0x0000000000787805 */ /* 0x000fe4000001ff00 */
[-C--:B------:R-:W-:Y:S02]  /*02a0*/  IABS R7, R4.reuse ;  /* 0x0000000400077213 */ /* 0x080fe40000000000 */
[----:B------:R-:W-:Y:S02]  /*02b0*/  CS2R R122, SRZ ;  /* 0x00000000007a7805 */ /* 0x000fe4000001ff00 */
[----:B------:R-:W-:-:S02]  /*02c0*/  IABS R10, R4 ;  /* 0x00000004000a7213 */ /* 0x000fc40000000000 */
[----:B------:R-:W-:Y:S01]  /*02d0*/  CS2R R112, SRZ ;  /* 0x0000000000707805 */ /* 0x000fe2000001ff00 */
[----:B------:R-:W1:Y:S01]  /*02e0*/  I2F.RP R0, R7 ;  /* 0x0000000700007306 */ /* 0x000e620000209400 */
        /* <DEDUP_REMOVED lines=13> */
[----:B------:R-:W-:Y:S01]  /*03c0*/  CS2R R56, SRZ ;  /* 0x0000000000387805 */ /* 0x000fe2000001ff00 */
[----:B-1----:R-:W1:Y:S01]  /*03d0*/  MUFU.RCP R0, R0 ;  /* 0x0000000000007308 */ /* 0x002e620000001000 */
        /* <DEDUP_REMOVED lines=15> */
[----:B------:R-:W-:Y:S01]  /*04d0*/  CS2R R28, SRZ ;  /* 0x00000000001c7805 */ /* 0x000fe2000001ff00 */
[----:B-1----:R-:W-:Y:S01]  /*04e0*/  VIADD R2, R0, 0xffffffe ;  /* 0x0ffffffe00027836 */ /* 0x002fe20000000000 */
[----:B------:R-:W-:Y:S01]  /*04f0*/  CS2R R30, SRZ ;  /* 0x00000000001e7805 */ /* 0x000fe2000001ff00 */
[----:B------:R-:W-:Y:S01]  /*0500*/  IMAD.MOV R0, RZ, RZ, -R10 ;  /* 0x000000ffff007224 */ /* 0x000fe200078e0a0a */
[----:B------:R-:W-:Y:S01]  /*0510*/  CS2R R36, SRZ ;  /* 0x0000000000247805 */ /* 0x000fe2000001ff00 */
[----:B------:R1:W2:Y:S01]  /*0520*/  F2I.FTZ.U32.TRUNC.NTZ R3, R2 ;  /* 0x0000000200037305 */ /* 0x0002a2000021f000 */
        /* <DEDUP_REMOVED lines=8> */
[----:B-1----:R-:W-:Y:S01]  /*05b0*/  IMAD.MOV.U32 R2, RZ, RZ, RZ ;  /* 0x000000ffff027224 */ /* 0x002fe200078e00ff */
[----:B------:R-:W-:-:S02]  /*05c0*/  CS2R R70, SRZ ;  /* 0x0000000000467805 */ /* 0x000fc4000001ff00 */
[----:B------:R-:W-:Y:S02]  /*05d0*/  CS2R R76, SRZ ;  /* 0x00000000004c7805 */ /* 0x000fe4000001ff00 */
[----:B------:R-:W-:Y:S02]  /*05e0*/  CS2R R78, SRZ ;  /* 0x00000000004e7805 */ /* 0x000fe4000001ff00 */
[----:B------:R-:W-:Y:S02]  /*05f0*/  CS2R R84, SRZ ;  /* 0x0000000000547805 */ /* 0x000fe4000001ff00 */
[----:B------:R-:W-:Y:S01]  /*0600*/  CS2R R86, SRZ ;  /* 0x0000000000567805 */ /* 0x000fe2000001ff00 */
[----:B--2---:R-:W-:Y:S01]  /*0610*/  IMAD.MOV R6, RZ, RZ, -R3 ;  /* 0x000000ffff067224 */ /* 0x004fe200078e0a03 */
[----:B------:R-:W-:Y:S02]  /*0620*/  CS2R R92, SRZ ;  /* 0x00000000005c7805 */ /* 0x000fe4000001ff00 */
[----:B------:R-:W-:-:S02]  /*0630*/  CS2R R94, SRZ ;  /* 0x00000000005e7805 */ /* 0x000fc4000001ff00 */
[----:B------:R-:W-:Y:S01]  /*0640*/  CS2R R100, SRZ ;  /* 0x0000000000647805 */ /* 0x000fe2000001ff00 */
[----:B------:R-:W-:Y:S01]  /*0650*/  IMAD R9, R6, R7, RZ ;  /* 0x0000000706097224 */ /* 0x000fe200078e02ff */
[----:B------:R-:W-:Y:S01]  /*0660*/  CS2R R102, SRZ ;  /* 0x0000000000667805 */ /* 0x000fe2000001ff00 */
[----:B------:R-:W-:Y:S01]  /*0670*/  IMAD.MOV.U32 R6, RZ, RZ, R8 ;  /* 0x000000ffff067224 */ /* 0x000fe200078e0008 */
[----:B------:R-:W-:Y:S01]  /*0680*/  CS2R R108, SRZ ;  /* 0x00000000006c7805 */ /* 0x000fe2000001ff00 */
[----:B------:R-:W-:Y:S01]  /*0690*/  IMAD.HI.U32 R3, R3, R9, R2 ;  /* 0x0000000903037227 */ /* 0x000fe200078e0002 */
[----:B------:R-:W-:Y:S02]  /*06a0*/  CS2R R110, SRZ ;  /* 0x00000000006e7805 */ /* 0x000fe4000001ff00 */
[----:B------:R-:W-:Y:S02]  /*06b0*/  CS2R R116, SRZ ;  /* 0x0000000000747805 */ /* 0x000fe4000001ff00 */
[----:B------:R-:W-:-:S02]  /*06c0*/  CS2R R118, SRZ ;  /* 0x0000000000767805 */ /* 0x000fc4000001ff00 */
[----:B------:R-:W-:Y:S02]  /*06d0*/  CS2R R124, SRZ ;  /* 0x00000000007c7805 */ /* 0x000fe4000001ff00 */
[----:B------:R-:W-:Y:S01]  /*06e0*/  CS2R R126, SRZ ;  /* 0x00000000007e7805 */ /* 0x000fe2000001ff00 */
[----:B------:R-:W-:Y:S01]  /*06f0*/  IMAD.HI.U32 R3, R3, R6, RZ ;  /* 0x0000000603037227 */ /* 0x000fe200078e00ff */
[----:B------:R-:W-:Y:S02]  /*0700*/  CS2R R132, SRZ ;  /* 0x0000000000847805 */ /* 0x000fe4000001ff00 */
[----:B------:R-:W-:Y:S02]  /*0710*/  CS2R R134, SRZ ;  /* 0x0000000000867805 */ /* 0x000fe4000001ff00 */
[----:B------:R-:W-:Y:S01]  /*0720*/  CS2R R140, SRZ ;  /* 0x00000000008c7805 */ /* 0x000fe2000001ff00 */
[----:B------:R-:W-:Y:S01]  /*0730*/  IMAD R0, R3, R0, R6 ;  /* 0x0000000003007224 */ /* 0x000fe200078e0206 */
[----:B------:R-:W-:-:S02]  /*0740*/  CS2R R142, SRZ ;  /* 0x00000000008e7805 */ /* 0x000fc4000001ff00 */
[----:B------:R-:W-:Y:S02]  /*0750*/  CS2R R148, SRZ ;  /* 0x0000000000947805 */ /* 0x000fe4000001ff00 */
[----:B------:R-:W-:Y:S02]  /*0760*/  CS2R R150, SRZ ;  /* 0x0000000000967805 */ /* 0x000fe4000001ff00 */
[----:B------:R-:W-:Y:S02]  /*0770*/  CS2R R156, SRZ ;  /* 0x00000000009c7805 */ /* 0x000fe4000001ff00 */
[----:B------:R-:W-:Y:S02]  /*0780*/  ISETP.GT.U32.AND P1, PT, R7, R0, PT ;  /* 0x000000000700720c */ /* 0x000fe40003f24070 */
        /* <DEDUP_REMOVED lines=11> */
[----:B------:R-:W-:Y:S01]  /*0840*/  CS2R R204, SRZ ;  /* 0x0000000000cc7805 */ /* 0x000fe2000001ff00 */
[----:B------:R-:W-:Y:S01]  /*0850*/  @!P1 IMAD.IADD R0, R0, 0x1, -R7 ;  /* 0x0000000100009824 */ /* 0x000fe200078e0a07 */
[----:B------:R-:W-:Y:S01]  /*0860*/  CS2R R206, SRZ ;  /* 0x0000000000ce7805 */ /* 0x000fe2000001ff00 */
[----:B------:R-:W-:Y:S01]  /*0870*/  @!P1 VIADD R3, R3, 0x1 ;  /* 0x0000000103039836 */ /* 0x000fe20000000000 */
[----:B------:R-:W-:-:S02]  /*0880*/  ISETP.NE.AND P1, PT, R4, RZ, PT ;  /* 0x000000ff0400720c */ /* 0x000fc40003f25270 */
[----:B------:R-:W-:Y:S02]  /*0890*/  CS2R R212, SRZ ;  /* 0x0000000000d47805 */ /* 0x000fe4000001ff00 */
[----:B------:R-:W-:Y:S02]  /*08a0*/  ISETP.GE.U32.AND P0, PT, R0, R7, PT ;  /* 0x000000070000720c */ /* 0x000fe40003f06070 */
[----:B------:R-:W-:Y:S02]  /*08b0*/  CS2R R214, SRZ ;  /* 0x0000000000d67805 */ /* 0x000fe4000001ff00 */
[----:B------:R-:W-:Y:S02]  /*08c0*/  LOP3.LUT R0, R5, R4, RZ, 0x3c, !PT ;  /* 0x0000000405007212 */ /* 0x000fe400078e3cff */
[----:B------:R-:W-:Y:S02]  /*08d0*/  CS2R R220, SRZ ;  /* 0x0000000000dc7805 */ /* 0x000fe4000001ff00 */
[----:B------:R-:W-:-:S02]  /*08e0*/  CS2R R222, SRZ ;  /* 0x0000000000de7805 */ /* 0x000fc4000001ff00 */
[----:B------:R-:W-:Y:S02]  /*08f0*/  CS2R R228, SRZ ;  /* 0x0000000000e47805 */ /* 0x000fe4000001ff00 */
[----:B------:R-:W-:Y:S01]  /*0900*/  ISETP.GE.AND P2, PT, R0, RZ, PT ;  /* 0x000000ff0000720c */ /* 0x000fe20003f46270 */
[----:B------:R-:W-:Y:S01]  /*0910*/  VIADD R0, R248, 0x7f ;  /* 0x0000007ff8007836 */ /* 0x000fe20000000000 */
[----:B------:R-:W-:Y:S02]  /*0920*/  CS2R R230, SRZ ;  /* 0x0000000000e67805 */ /* 0x000fe4000001ff00 */
[----:B------:R-:W-:Y:S02]  /*0930*/  CS2R R236, SRZ ;  /* 0x0000000000ec7805 */ /* 0x000fe4000001ff00 */
[----:B------:R-:W-:Y:S02]  /*0940*/  CS2R R238, SRZ ;  /* 0x0000000000ee7805 */ /* 0x000fe4000001ff00 */
[----:B------:R-:W-:-:S02]  /*0950*/  CS2R R244, SRZ ;  /* 0x0000000000f47805 */ /* 0x000fc4000001ff00 */
[----:B------:R-:W-:Y:S01]  /*0960*/  CS2R R246, SRZ ;  /* 0x0000000000f67805 */ /* 0x000fe2000001ff00 */
[----:B------:R-:W-:-:S04]  /*0970*/  @P0 VIADD R3, R3, 0x1 ;  /* 0x0000000103030836 */ /* 0x000fc80000000000 */
[----:B------:R-:W-:Y:S01]  /*0980*/  IMAD.MOV.U32 R8, RZ, RZ, R3 ;  /* 0x000000ffff087224 */ /* 0x000fe200078e0003 */
[----:B------:R-:W-:-:S03]  /*0990*/  SHF.R.S32.HI R3, RZ, 0x1f, R0 ;  /* 0x0000001fff037819 */ /* 0x000fc60000011400 */
[----:B------:R-:W-:Y:S01]  /*09a0*/  @!P2 IMAD.MOV R8, RZ, RZ, -R8 ;  /* 0x000000ffff08a224 */ /* 0x000fe200078e0a08 */
[----:B------:R-:W-:Y:S02]  /*09b0*/  LEA.HI R3, R3, R0, RZ, 0x7 ;  /* 0x0000000003037211 */ /* 0x000fe400078f38ff */
[----:B------:R-:W-:-:S04]  /*09c0*/  @!P1 LOP3.LUT R8, RZ, R4, RZ, 0x33, !PT ;  /* 0x00000004ff089212 */ /* 0x000fc800078e33ff */
[----:B------:R-:W-:Y:S01]  /*09d0*/  LEA.HI.SX32 R3, R3, -R8, 0x19 ;  /* 0x8000000803037211 */ /* 0x000fe200078fcaff */
[----:B------:R-:W-:-:S03]  /*09e0*/  IMAD.MOV R6, RZ, RZ, -R8 ;  /* 0x000000ffff067224 */ /* 0x000fc600078e0a08 */
[----:B------:R-:W-:Y:S01]  /*09f0*/  VIMNMX R9, R3, 0x1, PT ;  /* 0x0000000103097848 */ /* 0x000fe20003fe0100 */
[----:B------:R-:W-:-:S03]  /*0a00*/  IMAD R6, R4, R6, R5 ;  /* 0x0000000604067224 */ /* 0x000fc600078e0205 */
[-C--:B------:R-:W-:Y:S02]  /*0a10*/  IABS R7, R9.reuse ;  /* 0x0000000900077213 */ /* 0x080fe40000000000 */
[----:B------:R-:W-:Y:S02]  /*0a20*/  IABS R11, R9 ;  /* 0x00000009000b7213 */ /* 0x000fe40000000000 */
[----:B------:R-:W1:Y:S08]  /*0a30*/  I2F.RP R0, R7 ;  /* 0x0000000700007306 */ /* 0x000e700000209400 */
[----:B-1----:R-:W1:Y:S02]  /*0a40*/  MUFU.RCP R0, R0 ;  /* 0x0000000000007308 */ /* 0x002e640000001000 */
[----:B-1----:R-:W-:-:S02]  /*0a50*/  VIADD R2, R0, 0xffffffe ;  /* 0x0ffffffe00027836 */ /* 0x002fc40000000000 */
[----:B------:R-:W-:-:S04]  /*0a60*/  IMAD.MOV R0, RZ, RZ, -R11 ;  /* 0x000000ffff007224 */ /* 0x000fc800078e0a0b */
[----:B------:R1:W2:Y:S02]  /*0a70*/  F2I.FTZ.U32.TRUNC.NTZ R3, R2 ;  /* 0x0000000200037305 */ /* 0x0002a4000021f000 */
[----:B-1----:R-:W-:Y:S02]  /*0a80*/  IMAD.MOV.U32 R2, RZ, RZ, RZ ;  /* 0x000000ffff027224 */ /* 0x002fe400078e00ff */
[----:B--2---:R-:W-:-:S04]  /*0a90*/  IMAD.MOV R10, RZ, RZ, -R3 ;  /* 0x000000ffff0a7224 */ /* 0x004fc800078e0a03 */
[----:B------:R-:W-:Y:S01]  /*0aa0*/  IMAD.MOV.U32 R4, RZ, RZ, R10 ;  /* 0x000000ffff047224 */ /* 0x000fe200078e000a */
[----:B------:R-:W-:-:S03]  /*0ab0*/  IABS R10, R6 ;  /* 0x00000006000a7213 */ /* 0x000fc60000000000 */
[----:B------:R-:W-:Y:S02]  /*0ac0*/  IMAD R5, R4, R7, RZ ;  /* 0x0000000704057224 */ /* 0x000fe400078e02ff */
[----:B------:R-:W-:Y:S01]  /*0ad0*/  IMAD.MOV.U32 R4, RZ, RZ, R10 ;  /* 0x000000ffff047224 */ /* 0x000fe200078e000a */
[----:B------:R-:W-:Y:S01]  /*0ae0*/  CS2R R10, SRZ ;  /* 0x00000000000a7805 */ /* 0x000fe2000001ff00 */
[----:B------:R-:W-:Y:S01]  /*0af0*/  IMAD.HI.U32 R3, R3, R5, R2 ;  /* 0x0000000503037227 */ /* 0x000fe200078e0002 */
[----:B------:R-:W-:Y:S01]  /*0b00*/  MOV R2, 0x400 ;  /* 0x0000040000027802 */ /* 0x000fe20000000f00 */
[----:B------:R-:W1:Y:S04]  /*0b10*/  S2R R5, SR_CgaCtaId ;  /* 0x0000000000057919 */ /* 0x000e680000008800 */
[----:B------:R-:W-:-:S04]  /*0b20*/  IMAD.HI.U32 R3, R3, R4, RZ ;  /* 0x0000000403037227 */ /* 0x000fc800078e00ff */
[----:B------:R-:W-:-:S05]  /*0b30*/  IMAD R0, R3, R0, R4 ;  /* 0x0000000003007224 */ /* 0x000fca00078e0204 */
[----:B------:R-:W-:-:S13]  /*0b40*/  ISETP.GT.U32.AND P1, PT, R7, R0, PT ;  /* 0x000000000700720c */ /* 0x000fda0003f24070 */
[----:B------:R-:W-:Y:S02]  /*0b50*/  @!P1 IMAD.IADD R0, R0, 0x1, -R7 ;  /* 0x0000000100009824 */ /* 0x000fe400078e0a07 */
[----:B------:R-:W-:Y:S01]  /*0b60*/  @!P1 VIADD R3, R3, 0x1 ;  /* 0x0000000103039836 */ /* 0x000fe20000000000 */
[----:B------:R-:W-:Y:S02]  /*0b70*/  ISETP.NE.AND P1, PT, R9, RZ, PT ;  /* 0x000000ff0900720c */ /* 0x000fe40003f25270 */
[----:B------:R-:W-:Y:S02]  /*0b80*/  ISETP.GE.U32.AND P0, PT, R0, R7, PT ;  /* 0x000000070000720c */ /* 0x000fe40003f06070 */
[----:B-1----:R-:W-:Y:S02]  /*0b90*/  LEA R4, R5, R2, 0x18 ;  /* 0x0000000205047211 */ /* 0x002fe400078ec0ff */
[----:B------:R-:W1:Y:S01]  /*0ba0*/  LDC R2, c[0x0][0x230] ;  /* 0x00008c00ff027b82 */ /* 0x000e620000000800 */
[----:B------:R-:W-:-:S02]  /*0bb0*/  LOP3.LUT R0, R6, R9, RZ, 0x3c, !PT ;  /* 0x0000000906007212 */ /* 0x000fc400078e3cff */
[----:B------:R2:W-:Y:S02]  /*0bc0*/  STL [R1+0x1f80], R4 ;  /* 0x001f800401007387 */ /* 0x0005e40000100800 */
[----:B------:R-:W-:Y:S02]  /*0bd0*/  ISETP.GE.AND P2, PT, R0, RZ, PT ;  /* 0x000000ff0000720c */ /* 0x000fe40003f46270 */
[----:B------:R3:W-:Y:S02]  /*0be0*/  STL [R1+0x3e0], RZ ;  /* 0x0003e0ff01007387 */ /* 0x0007e40000100800 */
[----:B------:R-:W-:Y:S02]  /*0bf0*/  @P0 VIADD R3, R3, 0x1 ;  /* 0x0000000103030836 */ /* 0x000fe40000000000 */
[----:B------:R3:W-:Y:S01]  /*0c00*/  STL [R1+0x3e4], RZ ;  /* 0x0003e4ff01007387 */ /* 0x0007e20000100800 */
[----:B--2---:R-:W-:-:S03]  /*0c10*/  CS2R R4, SRZ ;  /* 0x0000000000047805 */ /* 0x004fc6000001ff00 */
[----:B------:R3:W-:Y:S03]  /*0c20*/  STL [R1+0x3e8], RZ ;  /* 0x0003e8ff01007387 */ /* 0x0007e60000100800 */
[----:B------:R-:W-:Y:S01]  /*0c30*/  @!P2 IMAD.MOV R3, RZ, RZ, -R3 ;  /* 0x000000ffff03a224 */ /* 0x000fe200078e0a03 */
[----:B------:R-:W-:Y:S01]  /*0c40*/  @!P1 LOP3.LUT R3, RZ, R9, RZ, 0x33, !PT ;  /* 0x00000009ff039212 */ /* 0x000fe200078e33ff */
[----:B------:R3:W-:Y:S01]  /*0c50*/  STL [R1+0x3ec], RZ ;  /* 0x0003ecff01007387 */ /* 0x0007e20000100800 */
[----:B-1----:R-:W-:Y:S01]  /*0c60*/  VIADD R250, R2, 0x7f ;  /* 0x0000007f02fa7836 */ /* 0x002fe20000000000 */
[----:B0-----:R-:W-:Y:S02]  /*0c70*/  LOP3.LUT R2, R251, 0x7f, RZ, 0xc0, !PT ;  /* 0x0000007ffb027812 */ /* 0x001fe400078ec0ff */
[----:B------:R-:W-:Y:S01]  /*0c80*/  IMAD.MOV R0, RZ, RZ, -R3 ;  /* 0x000000ffff007224 */ /* 0x000fe200078e0a03 */
[----:B------:R3:W-:Y:S01]  /*0c90*/  STL [R1+0x3f0], RZ ;  /* 0x0003f0ff01007387 */ /* 0x0007e20000100800 */
[----:B------:R-:W-:Y:S01]  /*0ca0*/  IMAD.SHL.U32 R3, R3, 0x200, RZ ;  /* 0x0000020003037824 */ /* 0x000fe200078e00ff */
[----:B------:R-:W-:Y:S01]  /*0cb0*/  ISETP.GE.AND P0, PT, R250, 0x80, PT ;  /* 0x00000080fa00780c */ /* 0x000fe20003f06270 */
[----:B------:R-:W-:Y:S01]  /*0cc0*/  IMAD R0, R9, R0, R6 ;  /* 0x0000000009007224 */ /* 0x000fe200078e0206 */
[----:B------:R3:W-:Y:S01]  /*0cd0*/  STL [R1+0x3f4], RZ ;  /* 0x0003f4ff01007387 */ /* 0x0007e20000100800 */
[C---:B------:R-:W-:Y:S01]  /*0ce0*/  VIADD R251, R3.reuse, 0x1 ;  /* 0x0000000103fb7836 */ /* 0x040fe20000000000 */
[----:B------:R-:W-:Y:S01]  /*0cf0*/  CS2R R6, SRZ ;  /* 0x0000000000067805 */ /* 0x000fe2000001ff00 */
[C---:B------:R-:W-:Y:S01]  /*0d00*/  VIADD R250, R3.reuse, 0x2 ;  /* 0x0000000203fa7836 */ /* 0x040fe20000000000 */
[----:B------:R3:W-:Y:S01]  /*0d10*/  STL [R1+0x3f8], RZ ;  /* 0x0003f8ff01007387 */ /* 0x0007e20000100800 */
[----:B------:R-:W-:-:S02]  /*0d20*/  VIADD R251, R3, 0x4 ;  /* 0x0000000403fb7836 */ /* 0x000fc40000000000 */
[C---:B------:R-:W-:Y:S01]  /*0d30*/  VIADD R250, R3.reuse, 0x5 ;  /* 0x0000000503fa7836 */ /* 0x040fe20000000000 */
[----:B------:R3:W-:Y:S01]  /*0d40*/  STL [R1+0x3fc], RZ ;  /* 0x0003fcff01007387 */ /* 0x0007e20000100800 */
[C---:B------:R-:W-:Y:S02]  /*0d50*/  VIADD R251, R3.reuse, 0x7 ;  /* 0x0000000703fb7836 */ /* 0x040fe40000000000 */
[C---:B------:R-:W-:Y:S01]  /*0d60*/  VIADD R250, R3.reuse, 0x8 ;  /* 0x0000000803fa7836 */ /* 0x040fe20000000000 */
[----:B------:R3:W-:Y:S01]  /*0d70*/  STL [R1+0x600], RZ ;  /* 0x000600ff01007387 */ /* 0x0007e20000100800 */
[C---:B------:R-:W-:Y:S02]  /*0d80*/  VIADD R251, R3.reuse, 0xa ;  /* 0x0000000a03fb7836 */ /* 0x040fe40000000000 */
        /* <DEDUP_REMOVED lines=9> */
[C---:B------:R-:W-:Y:S02]  /*0e20*/  VIADD R250, R3.reuse, 0x14 ;  /* 0x0000001403fa7836 */ /* 0x040fe40000000000 */
[----:B------:R-:W-:-:S02]  /*0e30*/  VIADD R251, R3, 0x16 ;  /* 0x0000001603fb7836 */ /* 0x000fc40000000000 */
[C---:B------:R-:W-:Y:S02]  /*0e40*/  VIADD R250, R3.reuse, 0x17 ;  /* 0x0000001703fa7836 */ /* 0x040fe40000000000 */
[C---:B------:R-:W-:Y:S02]  /*0e50*/  VIADD R251, R3.reuse, 0x19 ;  /* 0x0000001903fb7836 */ /* 0x040fe40000000000 */
[C---:B------:R-:W-:Y:S02]  /*0e60*/  VIADD R250, R3.reuse, 0x1a ;  /* 0x0000001a03fa7836 */ /* 0x040fe40000000000 */
        /* <DEDUP_REMOVED lines=388> */
[----:B------:R-:W-:Y:S01]  /*26b0*/  IMAD.IADD R0, R8, 0x1, R0 ;  /* 0x0000000108007824 */ /* 0x000fe200078e0200 */
[----:B------:R-:W-:Y:S01]  /*26c0*/  CS2R R8, SRZ ;  /* 0x0000000000087805 */ /* 0x000fe2000001ff00 */
        /* <DEDUP_REMOVED lines=14> */
[----:B------:R-:W-:Y:S02]  /*27b0*/  VIADD R250, R3, 0x1b2 ;  /* 0x000001b203fa7836 */ /* 0x000fe40000000000 */
[----:B------:R-:W-:-:S02]  /*27c0*/  IMAD R2, R0, 0x80, R2 ;  /* 0x0000008000027824 */ /* 0x000fc400078e0202 */
[C---:B------:R-:W-:Y:S02]  /*27d0*/  VIADD R252, R3.reuse, 0x18c ;  /* 0x0000018c03fc7836 */ /* 0x040fe40000000000 */
[C---:B------:R-:W-:Y:S01]  /*27e0*/  VIADD R251, R3.reuse, 0x1b4 ;  /* 0x000001b403fb7836 */ /* 0x040fe20000000000 */
[----:B------:R3:W-:Y:S01]  /*27f0*/  STL [R1+0x1f88], R2 ;  /* 0x001f880201007387 */ /* 0x0007e20000100800 */
        /* <DEDUP_REMOVED lines=87> */
[----:B------:R-:W-:Y:S01]  /*2d70*/  VIADD R0, R3, 0x1ff ;  /* 0x000001ff03007836 */ /* 0x000fe20000000000 */
[----:B---3--:R-:W-:Y:S06]  /*2d80*/  @!P0 BRA `(.L_x_0) ;  /* 0x000005ec005c8947 */ /* 0x008fec0003800000 */
[----:B------:R-:W-:Y:S01]  /*2d90*/  IABS R8, R248 ;  /* 0x000000f800087213 */ /* 0x000fe20000000000 */
[----:B------:R-:W-:Y:S01]  /*2da0*/  IMAD.MOV.U32 R247, RZ, RZ, R2 ;  /* 0x000000fffff77224 */ /* 0x000fe200078e0002 */
[----:B------:R-:W-:Y:S01]  /*2db0*/  IABS R2, R249 ;  /* 0x000000f900027213 */ /* 0x000fe20000000000 */
[C---:B------:R-:W-:Y:S01]  /*2dc0*/  VIADD R246, R3.reuse, 0x1fb ;  /* 0x000001fb03f67836 */ /* 0x040fe20000000000 */
[----:B------:R-:W0:Y:S01]  /*2dd0*/  I2F.RP R4, R8 ;  /* 0x0000000800047306 */ /* 0x000e220000209400 */
[----:B------:R-:W-:Y:S01]  /*2de0*/  ISETP.GE.AND P2, PT, R0, RZ, PT ;  /* 0x000000ff0000720c */ /* 0x000fe20003f46270 */
[C---:B------:R-:W-:Y:S01]  /*2df0*/  VIADD R244, R3.reuse, 0x1f9 ;  /* 0x000001f903f47836 */ /* 0x040fe20000000000 */
[----:B------:R-:W-:Y:S01]  /*2e00*/  IABS R9, R247 ;  /* 0x000000f700097213 */ /* 0x000fe20000000000 */
[----:B------:R-:W-:Y:S01]  /*2e10*/  VIADD R245, R3, 0x1f8 ;  /* 0x000001f803f57836 */ /* 0x000fe20000000000 */
[----:B------:R-:W-:Y:S01]  /*2e20*/  ISETP.GE.AND P4, PT, R247, RZ, PT ;  /* 0x000000fff700720c */ /* 0x000fe20003f86270 */
[----:B------:R-:W-:Y:S01]  /*2e30*/  VIADD R247, R3, 0x1fa ;  /* 0x000001fa03f77836 */ /* 0x000fe20000000000 */
[----:B------:R-:W-:Y:S01]  /*2e40*/  IABS R12, R244 ;  /* 0x000000f4000c7213 */ /* 0x000fe20000000000 */
[----:B------:R-:W1:Y:S01]  /*2e50*/  I2F.RP R6, R2 ;  /* 0x0000000200067306 */ /* 0x000e620000209400 */
[----:B------:R-:W-:Y:S01]  /*2e60*/  ISETP.GE.AND P1, PT, R251, RZ, PT ;  /* 0x000000fffb00720c */ /* 0x000fe20003f26270 */
[C---:B------:R-:W-:Y:S01]  /*2e70*/  VIADD R239, R3.reuse, 0x1ee ;  /* 0x000001ee03ef7836 */ /* 0x040fe20000000000 */
[----:B------:R-:W-:Y:S01]  /*2e80*/  ISETP.GE.AND P6, PT, R250, RZ, PT ;  /* 0x000000fffa00720c */ /* 0x000fe20003fc6270 */
[----:B------:R-:W-:-:S02]  /*2e90*/  VIADD R236, R3, 0x1b3 ;  /* 0x000001b303ec7836 */ /* 0x000fc40000000000 */
[C---:B------:R-:W-:Y:S02]  /*2ea0*/  VIADD R237, R3.reuse, 0x1b2 ;  /* 0x000001b203ed7836 */ /* 0x040fe40000000000 */
[----:B0-----:R-:W0:Y:S01]  /*2eb0*/  MUFU.RCP R4, R4 ;  /* 0x0000000400047308 */ /* 0x001e220000001000 */
[C---:B------:R-:W-:Y:S02]  /*2ec0*/  VIADD R238, R3.reuse, 0x1b0 ;  /* 0x000001b003ee7836 */ /* 0x040fe40000000000 */
[C---:B------:R-:W-:Y:S02]  /*2ed0*/  VIADD R231, R3.reuse, 0x19b ;  /* 0x0000019b03e77836 */ /* 0x040fe40000000000 */
[C---:B------:R-:W-:Y:S02]  /*2ee0*/  VIADD R230, R3.reuse, 0x103 ;  /* 0x0000010303e67836 */ /* 0x040fe40000000000 */
[C---:B------:R-:W-:Y:S01]  /*2ef0*/  VIADD R228, R3.reuse, 0xb0 ;  /* 0x000000b003e47836 */ /* 0x040fe20000000000 */
[----:B-1----:R-:W1:Y:S01]  /*2f00*/  MUFU.RCP R6, R6 ;  /* 0x0000000600067308 */ /* 0x002e620000001000 */
[----:B------:R-:W-:-:S02]  /*2f10*/  VIADD R222, R3, 0xb1 ;  /* 0x000000b103de7836 */ /* 0x000fc40000000000 */
[C---:B------:R-:W-:Y:S01]  /*2f20*/  VIADD R221, R3.reuse, 0x99 ;  /* 0x0000009903dd7836 */ /* 0x040fe20000000000 */
[----:B------:R-:W-:Y:S01]  /*2f30*/  IABS R142, R228 ;  /* 0x000000e4008e7213 */ /* 0x000fe20000000000 */
[C---:B------:R-:W-:Y:S01]  /*2f40*/  VIADD R215, R3.reuse, 0x82 ;  /* 0x0000008203d77836 */ /* 0x040fe20000000000 */
[----:B------:R-:W-:Y:S01]  /*2f50*/  IABS R141, R222 ;  /* 0x000000de008d7213 */ /* 0x000fe20000000000 */
[C---:B------:R-:W-:Y:S01]  /*2f60*/  VIADD R188, R3.reuse, 0x30 ;  /* 0x0000003003bc7836 */ /* 0x040fe20000000000 */
[----:B------:R-:W-:Y:S01]  /*2f70*/  IABS R181, R221 ;  /* 0x000000dd00b57213 */ /* 0x000fe20000000000 */
[----:B0-----:R-:W-:Y:S02]  /*2f80*/  VIADD R4, R4, 0xffffffe ;  /* 0x0ffffffe04047836 */ /* 0x001fe40000000000 */
[C---:B------:R-:W-:Y:S01]  /*2f90*/  VIADD R196, R3.reuse, 0x2f ;  /* 0x0000002f03c47836 */ /* 0x040fe20000000000 */
[----:B------:R-:W-:Y:S01]  /*2fa0*/  IABS R98, R188 ;  /* 0x000000bc00627213 */ /* 0x000fe20000000000 */
[----:B------:R-:W0:Y:S01]  /*2fb0*/  F2I.FTZ.U32.TRUNC.NTZ R5, R4 ;  /* 0x0000000400057305 */ /* 0x000e22000021f000 */
[----:B------:R-:W-:-:S02]  /*2fc0*/  VIADD R204, R3, 0x2d ;  /* 0x0000002d03cc7836 */ /* 0x000fc40000000000 */
[----:B------:R-:W-:Y:S01]  /*2fd0*/  IABS R105, R196 ;  /* 0x000000c400697213 */ /* 0x000fe20000000000 */
[----:B-1----:R-:W-:Y:S02]  /*2fe0*/  VIADD R6, R6, 0xffffffe ;  /* 0x0ffffffe06067836 */ /* 0x002fe40000000000 */
[----:B------:R-:W-:Y:S01]  /*2ff0*/  IABS R117, R204 ;  /* 0x000000cc00757213 */ /* 0x000fe20000000000 */
[C---:B------:R-:W-:Y:S01]  /*3000*/  VIADD R108, R3.reuse, 0x24 ;  /* 0x00000024036c7836 */ /* 0x040fe20000000000 */
[----:B------:R1:W2:Y:S01]  /*3010*/  F2I.FTZ.U32.TRUNC.NTZ R7, R6 ;  /* 0x0000000600077305 */ /* 0x0002a2000021f000 */
[C---:B------:R-:W-:Y:S02]  /*3020*/  VIADD R143, R3.reuse, 0x23 ;  /* 0x00000023038f7836 */ /* 0x040fe40000000000 */
[C---:B------:R-:W-:Y:S01]  /*3030*/  VIADD R192, R3.reuse, 0xd ;  /* 0x0000000d03c07836 */ /* 0x040fe20000000000 */
[----:B------:R-:W-:Y:S01]  /*3040*/  IABS R173, R108 ;  /* 0x0000006c00ad7213 */ /* 0x000fe20000000000 */
[----:B------:R-:W-:Y:S01]  /*3050*/  VIADD R161, R3, 0xc ;  /* 0x0000000c03a17836 */ /* 0x000fe20000000000 */
[----:B------:R-:W-:Y:S01]  /*3060*/  IABS R180, R143 ;  /* 0x0000008f00b47213 */ /* 0x000fe20000000000 */
[----:B0-----:R-:W-:-:S04]  /*3070*/  IMAD.MOV R4, RZ, RZ, -R5 ;  /* 0x000000ffff047224 */ /* 0x001fc800078e0a05 */
[----:B-1----:R-:W-:Y:S02]  /*3080*/  IMAD R6, R4, R8, RZ ;  /* 0x0000000804067224 */ /* 0x002fe400078e02ff */
[----:B------:R-:W-:-:S04]  /*3090*/  IMAD.MOV.U32 R4, RZ, RZ, RZ ;  /* 0x000000ffff047224 */ /* 0x000fc800078e00ff */
[----:B------:R-:W-:-:S04]  /*30a0*/  IMAD.HI.U32 R6, R5, R6, R4 ;  /* 0x0000000605067227 */ /* 0x000fc800078e0004 */
[----:B--2---:R-:W-:Y:S02]  /*30b0*/  IMAD.MOV R4, RZ, RZ, -R7 ;  /* 0x000000ffff047224 */ /* 0x004fe400078e0a07 */
[----:B------:R-:W-:-:S04]  /*30c0*/  IMAD.HI.U32 R6, R6, R9, RZ ;  /* 0x0000000906067227 */ /* 0x000fc800078e00ff */
[----:B------:R-:W-:Y:S02]  /*30d0*/  IMAD.MOV R6, RZ, RZ, -R6 ;  /* 0x000000ffff067224 */ /* 0x000fe400078e0a06 */
[----:B------:R-:W-:Y:S02]  /*30e0*/  IMAD R4, R4, R2, RZ ;  /* 0x0000000204047224 */ /* 0x000fe400078e02ff */
[C---:B------:R-:W-:Y:S01]  /*30f0*/  IMAD R5, R8.reuse, R6, R9 ;  /* 0x0000000608057224 */ /* 0x040fe200078e0209 */
[----:B------:R-:W-:Y:S01]  /*3100*/  IABS R9, R0 ;  /* 0x0000000000097213 */ /* 0x000fe20000000000 */
[----:B------:R-:W-:Y:S01]  /*3110*/  IMAD.MOV.U32 R6, RZ, RZ, RZ ;  /* 0x000000ffff067224 */ /* 0x000fe200078e00ff */
[----:B------:R-:W-:Y:S01]  /*3120*/  IABS R0, R251 ;  /* 0x000000fb00007213 */ /* 0x000fe20000000000 */
[----:B------:R-:W-:Y:S01]  /*3130*/  VIADD R251, R3, 0xf ;  /* 0x0000000f03fb7836 */ /* 0x000fe20000000000 */
[----:B------:R-:W-:Y:S01]  /*3140*/  ISETP.GT.U32.AND P0, PT, R8, R5, PT ;  /* 0x000000050800720c */ /* 0x000fe20003f04070 */
[----:B------:R-:W-:Y:S01]  /*3150*/  IMAD.HI.U32 R4, R7, R4, R6 ;  /* 0x0000000407047227 */ /* 0x000fe200078e0006 */
[----:B------:R-:W-:-:S02]  /*3160*/  IABS R7, R250 ;  /* 0x000000fa00077213 */ /* 0x000fc40000000000 */
[----:B------:R-:W-:Y:S01]  /*3170*/  IABS R184, R251 ;  /* 0x000000fb00b87213 */ /* 0x000fe20000000000 */
[----:B------:R-:W-:Y:S02]  /*3180*/  IMAD.MOV.U32 R6, RZ, RZ, R9 ;  /* 0x000000ffff067224 */ /* 0x000fe400078e0009 */
[----:B------:R-:W-:-:S04]  /*3190*/  IMAD.HI.U32 R10, R4, R7, RZ ;  /* 0x00000007040a7227 */ /* 0x000fc800078e00ff */
[----:B------:R-:W-:-:S04]  /*31a0*/  IMAD.HI.U32 R9, R4, R6, RZ ;  /* 0x0000000604097227 */ /* 0x000fc800078e00ff */
[----:B------:R-:W-:Y:S02]  /*31b0*/  @!P0 IMAD.IADD R5, R5, 0x1, -R8 ;  /* 0x0000000105058824 */ /* 0x000fe400078e0a08 */
[----:B------:R-:W-:Y:S02]  /*31c0*/  IMAD.MOV R9, RZ, RZ, -R9 ;  /* 0x000000ffff097224 */ /* 0x000fe400078e0a09 */
[----:B------:R-:W-:Y:S01]  /*31d0*/  IMAD.MOV R10, RZ, RZ, -R10 ;  /* 0x000000ffff0a7224 */ /* 0x000fe200078e0a0a */
[----:B------:R-:W-:Y:S01]  /*31e0*/  ISETP.GT.U32.AND P3, PT, R8, R5, PT ;  /* 0x000000050800720c */ /* 0x000fe20003f64070 */
[C---:B------:R-:W-:Y:S01]  /*31f0*/  IMAD R6, R2.reuse, R9, R6 ;  /* 0x0000000902067224 */ /* 0x040fe200078e0206 */
[----:B------:R-:W-:Y:S01]  /*3200*/  IABS R9, R246 ;  /* 0x000000f600097213 */ /* 0x000fe20000000000 */
[C---:B------:R-:W-:Y:S01]  /*3210*/  IMAD R7, R2.reuse, R10, R7 ;  /* 0x0000000a02077224 */ /* 0x040fe200078e0207 */
[----:B------:R-:W-:Y:S01]  /*3220*/  IABS R10, R252 ;  /* 0x000000fc000a7213 */ /* 0x000fe20000000000 */
[----:B------:R-:W-:Y:S01]  /*3230*/  VIADD R250, R3, 0xe ;  /* 0x0000000e03fa7836 */ /* 0x000fe20000000000 */
[----:B------:R-:W-:-:S02]  /*3240*/  ISETP.GT.U32.AND P0, PT, R2, R6, PT ;  /* 0x000000060200720c */ /* 0x000fc40003f04070 */
[----:B------:R-:W-:Y:S02]  /*3250*/  ISETP.GT.U32.AND P5, PT, R2, R7, PT ;  /* 0x000000070200720c */ /* 0x000fe40003fa4070 */
[----:B------:R-:W-:-:S03]  /*3260*/  IABS R200, R250 ;  /* 0x000000fa00c87213 */ /* 0x000fc60000000000 */
[----:B------:R-:W-:Y:S01]  /*3270*/  @!P3 IMAD.IADD R5, R5, 0x1, -R8 ;  /* 0x000000010505b824 */ /* 0x000fe200078e0a08 */
[----:B------:R-:W-:Y:S01]  /*3280*/  ISETP.NE.AND P3, PT, R248, RZ, PT ;  /* 0x000000fff800720c */ /* 0x000fe20003f65270 */
[----:B------:R-:W-:-:S04]  /*3290*/  IMAD.HI.U32 R8, R4, R0, RZ ;  /* 0x0000000004087227 */ /* 0x000fc800078e00ff */
[----:B------:R-:W-:Y:S02]  /*32a0*/  @!P0 IMAD.IADD R6, R6, 0x1, -R2 ;  /* 0x0000000106068824 */ /* 0x000fe400078e0a02 */
[----:B------:R-:W-:Y:S02]  /*32b0*/  IMAD.MOV R8, RZ, RZ, -R8 ;  /* 0x000000ffff087224 */ /* 0x000fe400078e0a08 */
[----:B------:R-:W-:Y:S01]  /*32c0*/  IMAD.MOV.U32 R11, RZ, RZ, R5 ;  /* 0x000000ffff0b7224 */ /* 0x000fe200078e0005 */
[C---:B------:R-:W-:Y:S01]  /*32d0*/  ISETP.GT.U32.AND P0, PT, R2.reuse, R6, PT ;  /* 0x000000060200720c */ /* 0x040fe20003f04070 */
[----:B------:R-:W-:Y:S02]  /*32e0*/  IMAD R0, R2, R8, R0 ;  /* 0x0000000802007224 */ /* 0x000fe400078e0200 */
[----:B------:R-:W-:Y:S01]  /*32f0*/  @!P4 IMAD.MOV R11, RZ, RZ, -R11 ;  /* 0x000000ffff0bc224 */ /* 0x000fe200078e0a0b */
[----:B------:R-:W-:Y:S01]  /*3300*/  @!P3 LOP3.LUT R11, RZ, R248, RZ, 0x33, !PT ;  /* 0x000000f8ff0bb212 */ /* 0x000fe200078e33ff */
[----:B------:R-:W-:Y:S01]  /*3310*/  IMAD.HI.U32 R5, R4, R9, RZ ;  /* 0x0000000904057227 */ /* 0x000fe200078e00ff */
[----:B------:R-:W-:-:S02]  /*3320*/  ISETP.GT.U32.AND P3, PT, R2, R0, PT ;  /* 0x000000000200720c */ /* 0x000fc40003f64070 */
[----:B------:R-:W-:Y:S01]  /*3330*/  ISETP.GE.AND P4, PT, R252, RZ, PT ;  /* 0x000000fffc00720c */ /* 0x000fe20003f86270 */
[--C-:B------:R-:W-:Y:S01]  /*3340*/  @!P5 IMAD.IADD R7, R7, 0x1, -R2.reuse ;  /* 0x000000010707d824 */ /* 0x100fe200078e0a02 */
[----:B------:R0:W-:Y:S01]  /*3350*/  STL [R1+0x510], R11 ;  /* 0x0005100b01007387 */ /* 0x0001e20000100800 */
[----:B------:R-:W-:Y:S02]  /*3360*/  IMAD.MOV R5, RZ, RZ, -R5 ;  /* 0x000000ffff057224 */ /* 0x000fe400078e0a05 */
[----:B------:R-:W-:Y:S01]  /*3370*/  @!P0 IMAD.IADD R6, R6, 0x1, -R2 ;  /* 0x0000000106068824 */ /* 0x000fe200078e0a02 */
[C---:B------:R-:W-:Y:S01]  /*3380*/  ISETP.GT.U32.AND P5, PT, R2.reuse, R7, PT ;  /* 0x000000070200720c */ /* 0x040fe20003fa4070 */
[----:B------:R-:W-:Y:S01]  /*3390*/  IMAD R5, R2, R5, R9 ;  /* 0x0000000502057224 */ /* 0x000fe200078e0209 */
[----:B------:R-:W-:Y:S01]  /*33a0*/  ISETP.GE.AND P0, PT, R246, RZ, PT ;  /* 0x000000fff600720c */ /* 0x000fe20003f06270 */
[----:B------:R-:W-:Y:S02]  /*33b0*/  IMAD.MOV.U32 R14, RZ, RZ, R6 ;  /* 0x000000ffff0e7224 */ /* 0x000fe400078e0006 */
[----:B------:R-:W-:Y:S01]  /*33c0*/  @!P3 IMAD.IADD R0, R0, 0x1, -R2 ;  /* 0x000000010000b824 */ /* 0x000fe200078e0a02 */
[----:B0-----:R-:W-:Y:S01]  /*33d0*/  IABS R11, R247 ;  /* 0x000000f7000b7213 */ /* 0x001fe20000000000 */
[----:B------:R-:W-:-:S03]  /*33e0*/  IMAD.HI.U32 R8, R4, R10, RZ ;  /* 0x0000000a04087227 */ /* 0x000fc600078e00ff */
[C---:B------:R-:W-:Y:S01]  /*33f0*/  ISETP.GT.U32.AND P3, PT, R2.reuse, R0, PT ;  /* 0x000000000200720c */ /* 0x040fe20003f64070 */
[----:B------:R-:W-:Y:S01]  /*3400*/  @!P2 IMAD.MOV R14, RZ, RZ, -R14 ;  /* 0x000000ffff0ea224 */ /* 0x000fe200078e0a0e */
[C---:B------:R-:W-:Y:S01]  /*3410*/  ISETP.GT.U32.AND P2, PT, R2.reuse, R5, PT ;  /* 0x000000050200720c */ /* 0x040fe20003f44070 */
[----:B------:R-:W-:Y:S02]  /*3420*/  IMAD.MOV R8, RZ, RZ, -R8 ;  /* 0x000000ffff087224 */ /* 0x000fe400078e0a08 */
[----:B------:R-:W-:Y:S01]  /*3430*/  @!P5 IMAD.IADD R7, R7, 0x1, -R2 ;  /* 0x000000010707d824 */ /* 0x000fe200078e0a02 */
[----:B------:R-:W-:Y:S01]  /*3440*/  STL [R1+0x720], R14 ;  /* 0x0007200e01007387 */ /* 0x000fe20000100800 */
[----:B------:R-:W-:Y:S02]  /*3450*/  IMAD R8, R2, R8, R10 ;  /* 0x0000000802087224 */ /* 0x000fe400078e020a */
[----:B------:R-:W-:-:S03]  /*3460*/  IMAD.HI.U32 R6, R4, R12, RZ ;  /* 0x0000000c04067227 */ /* 0x000fc600078e00ff */
[----:B------:R-:W-:Y:S01]  /*3470*/  ISETP.GT.U32.AND P5, PT, R2, R8, PT ;  /* 0x000000080200720c */ /* 0x000fe20003fa4070 */
[----:B------:R-:W-:-:S04]  /*3480*/  IMAD.HI.U32 R9, R4, R11, RZ ;  /* 0x0000000b04097227 */ /* 0x000fc800078e00ff */
[----:B------:R-:W-:Y:S01]  /*3490*/  IMAD.MOV.U32 R13, RZ, RZ, R7 ;  /* 0x000000ffff0d7224 */ /* 0x000fe200078e0007 */
[----:B------:R-:W-:Y:S01]  /*34a0*/  IABS R7, R245 ;  /* 0x000000f500077213 */ /* 0x000fe20000000000 */
[----:B------:R-:W-:Y:S02]  /*34b0*/  IMAD.MOV R6, RZ, RZ, -R6 ;  /* 0x000000ffff067224 */ /* 0x000fe400078e0a06 */
[--C-:B------:R-:W-:Y:S02]  /*34c0*/  @!P3 IMAD.IADD R0, R0, 0x1, -R2.reuse ;  /* 0x000000010000b824 */ /* 0x100fe400078e0a02 */
[----:B------:R-:W-:Y:S02]  /*34d0*/  @!P2 IMAD.IADD R5, R5, 0x1, -R2 ;  /* 0x000000010505a824 */ /* 0x000fe400078e0a02 */
[----:B------:R-:W-:Y:S02]  /*34e0*/  IMAD.MOV R9, RZ, RZ, -R9 ;  /* 0x000000ffff097224 */ /* 0x000fe400078e0a09 */
[C---:B------:R-:W-:Y:S01]  /*34f0*/  IMAD R6, R2.reuse, R6, R12 ;  /* 0x0000000602067224 */ /* 0x040fe200078e020c */
[----:B------:R-:W-:Y:S01]  /*3500*/  ISETP.GT.U32.AND P2, PT, R2, R5, PT ;  /* 0x000000050200720c */ /* 0x000fe20003f44070 */
[----:B------:R-:W-:-:S02]  /*3510*/  IMAD.MOV.U32 R10, RZ, RZ, R0 ;  /* 0x000000ffff0a7224 */ /* 0x000fc400078e0000 */
[----:B------:R-:W-:Y:S02]  /*3520*/  IMAD R9, R2, R9, R11 ;  /* 0x0000000902097224 */ /* 0x000fe400078e020b */
[----:B------:R-:W-:-:S03]  /*3530*/  IMAD.HI.U32 R11, R4, R7, RZ ;  /* 0x00000007040b7227 */ /* 0x000fc600078e00ff */
[C---:B------:R-:W-:Y:S01]  /*3540*/  ISETP.GT.U32.AND P3, PT, R2.reuse, R9, PT ;  /* 0x000000090200720c */ /* 0x040fe20003f64070 */
[----:B------:R-:W-:Y:S01]  /*3550*/  @!P1 IMAD.MOV R10, RZ, RZ, -R10 ;  /* 0x000000ffff0a9224 */ /* 0x000fe200078e0a0a */
[----:B------:R-:W-:Y:S01]  /*3560*/  ISETP.GT.U32.AND P1, PT, R2, R6, PT ;  /* 0x000000060200720c */ /* 0x000fe20003f24070 */
[--C-:B------:R-:W-:Y:S02]  /*3570*/  @!P5 IMAD.IADD R8, R8, 0x1, -R2.reuse ;  /* 0x000000010808d824 */ /* 0x100fe400078e0a02 */
[----:B------:R-:W-:Y:S02]  /*3580*/  IMAD.MOV R11, RZ, RZ, -R11 ;  /* 0x000000ffff0b7224 */ /* 0x000fe400078e0a0b */
[--C-:B------:R-:W-:Y:S01]  /*3590*/  @!P2 IMAD.IADD R5, R5, 0x1, -R2.reuse ;  /* 0x000000010505a824 */ /* 0x100fe200078e0a02 */
[C---:B------:R-:W-:Y:S01]  /*35a0*/  ISETP.GT.U32.AND P5, PT, R2.reuse, R8, PT ;  /* 0x000000080200720c */ /* 0x040fe20003fa4070 */
[C---:B------:R-:W-:Y:S02]  /*35b0*/  IMAD R7, R2.reuse, R11, R7 ;  /* 0x0000000b02077224 */ /* 0x040fe400078e0207 */
[----:B------:R-:W-:Y:S01]  /*35c0*/  @!P6 IMAD.MOV R13, RZ, RZ, -R13 ;  /* 0x000000ffff0de224 */ /* 0x000fe200078e0a0d */
[----:B------:R-:W-:Y:S01]  /*35d0*/  ISETP.GE.AND P6, PT, R247, RZ, PT ;  /* 0x000000fff700720c */ /* 0x000fe20003fc6270 */
[C---:B------:R-:W-:Y:S01]  /*35e0*/  VIADD R246, R3.reuse, 0x1f7 ;  /* 0x000001f703f67836 */ /* 0x040fe20000000000 */
[----:B------:R-:W-:Y:S01]  /*35f0*/  ISETP.GT.U32.AND P2, PT, R2, R7, PT ;  /* 0x000000070200720c */ /* 0x000fe20003f44070 */
[--C-:B------:R-:W-:Y:S01]  /*3600*/  @!P1 IMAD.IADD R6, R6, 0x1, -R2.reuse ;  /* 0x0000000106069824 */ /* 0x100fe200078e0a02 */
[----:B------:R-:W-:Y:S01]  /*3610*/  STL [R1+0x71c], R13 ;  /* 0x00071c0d01007387 */ /* 0x000fe20000100800 */
[----:B------:R-:W-:Y:S01]  /*3620*/  VIADD R247, R3, 0x1f6 ;  /* 0x000001f603f77836 */ /* 0x000fe20000000000 */
[----:B------:R-:W-:Y:S01]  /*3630*/  IABS R0, R246 ;  /* 0x000000f600007213 */ /* 0x000fe20000000000 */
[----:B------:R-:W-:Y:S01]  /*3640*/  IMAD.MOV.U32 R12, RZ, RZ, R5 ;  /* 0x000000ffff0c7224 */ /* 0x000fe200078e0005 */
[----:B------:R0:W-:Y:S01]  /*3650*/  STL [R1+0x718], R10 ;  /* 0x0007180a01007387 */ /* 0x0001e20000100800 */
[----:B------:R-:W-:Y:S01]  /*3660*/  ISETP.GT.U32.AND P1, PT, R2, R6, PT ;  /* 0x000000060200720c */ /* 0x000fe20003f24070 */
[----:B------:R-:W-:Y:S01]  /*3670*/  @!P5 IMAD.IADD R8, R8, 0x1, -R2 ;  /* 0x000000010808d824 */ /* 0x000fe200078e0a02 */
[----:B------:R-:W-:Y:S01]  /*3680*/  ISETP.GE.AND P5, PT, R244, RZ, PT ;  /* 0x000000fff400720c */ /* 0x000fe20003fa6270 */
[----:B------:R-:W-:Y:S01]  /*3690*/  @!P0 IMAD.MOV R12, RZ, RZ, -R12 ;  /* 0x000000ffff0c8224 */ /* 0x000fe200078e0a0c */
[----:B------:R-:W-:Y:S01]  /*36a0*/  ISETP.GE.AND P0, PT, R246, RZ, PT ;  /* 0x000000fff600720c */ /* 0x000fe20003f06270 */
[----:B------:R-:W-:Y:S01]  /*36b0*/  IMAD.HI.U32 R11, R4, R0, RZ ;  /* 0x00000000040b7227 */ /* 0x000fe200078e00ff */
[----:B0-----:R-:W-:-:S03]  /*36c0*/  IABS R10, R247 ;  /* 0x000000f7000a7213 */ /* 0x001fc60000000000 */
[----:B------:R-:W-:Y:S02]  /*36d0*/  IMAD.MOV.U32 R13, RZ, RZ, R8 ;  /* 0x000000ffff0d7224 */ /* 0x000fe400078e0008 */
[----:B------:R-:W-:Y:S02]  /*36e0*/  VIADD R246, R3, 0x1f5 ;  /* 0x000001f503f67836 */ /* 0x000fe40000000000 */
[--C-:B------:R-:W-:Y:S02]  /*36f0*/  @!P2 IMAD.IADD R7, R7, 0x1, -R2.reuse ;  /* 0x000000010707a824 */ /* 0x100fe400078e0a02 */
[----:B------:R-:W-:Y:S01]  /*3700*/  @!P3 IMAD.IADD R9, R9, 0x1, -R2 ;  /* 0x000000010909b824 */ /* 0x000fe200078e0a02 */
[----:B------:R-:W-:Y:S01]  /*3710*/  IABS R5, R246 ;  /* 0x000000f600057213 */ /* 0x000fe20000000000 */
[----:B------:R-:W-:Y:S01]  /*3720*/  IMAD.HI.U32 R8, R4, R10, RZ ;  /* 0x0000000a04087227 */ /* 0x000fe200078e00ff */
[C---:B------:R-:W-:Y:S02]  /*3730*/  ISETP.GT.U32.AND P2, PT, R2.reuse, R7, PT ;  /* 0x000000070200720c */ /* 0x040fe40003f44070 */
[----:B------:R-:W-:Y:S01]  /*3740*/  ISETP.GT.U32.AND P3, PT, R2, R9, PT ;  /* 0x000000090200720c */ /* 0x000fe20003f64070 */
[----:B------:R-:W-:-:S02]  /*3750*/  IMAD.MOV R11, RZ, RZ, -R11 ;  /* 0x000000ffff0b7224 */ /* 0x000fc400078e0a0b */
[----:B------:R-:W-:Y:S01]  /*3760*/  @!P4 IMAD.MOV R13, RZ, RZ, -R13 ;  /* 0x000000ffff0dc224 */ /* 0x000fe200078e0a0d */
[----:B------:R-:W-:Y:S01]  /*3770*/  ISETP.GE.AND P4, PT, R245, RZ, PT ;  /* 0x000000fff500720c */ /* 0x000fe20003f86270 */
[----:B------:R-:W-:Y:S02]  /*3780*/  IMAD.MOV R8, RZ, RZ, -R8 ;  /* 0x000000ffff087224 */ /* 0x000fe400078e0a08 */
[----:B------:R-:W-:Y:S01]  /*3790*/  IMAD R0, R2, R11, R0 ;  /* 0x0000000b02007224 */ /* 0x000fe200078e0200 */
[----:B------:R-:W-:Y:S01]  /*37a0*/  STL [R1+0x714], R13 ;  /* 0x0007140d01007387 */ /* 0x000fe20000100800 */
[----:B------:R-:W-:Y:S02]  /*37b0*/  @!P1 IMAD.IADD R6, R6, 0x1, -R2 ;  /* 0x0000000106069824 */ /* 0x000fe400078e0a02 */
[----:B------:R-:W-:Y:S01]  /*37c0*/  IMAD R8, R2, R8, R10 ;  /* 0x0000000802087224 */ /* 0x000fe200078e020a */
[----:B------:R0:W-:Y:S01]  /*37d0*/  STL [R1+0x710], R12 ;  /* 0x0007100c01007387 */ /* 0x0001e20000100800 */
[----:B------:R-:W-:Y:S01]  /*37e0*/  IMAD.HI.U32 R10, R4, R5, RZ ;  /* 0x00000005040a7227 */ /* 0x000fe200078e00ff */
[----:B------:R-:W-:-:S03]  /*37f0*/  ISETP.GT.U32.AND P1, PT, R2, R0, PT ;  /* 0x000000000200720c */ /* 0x000fc60003f24070 */
[----:B------:R-:W-:Y:S02]  /*3800*/  IMAD.MOV R10, RZ, RZ, -R10 ;  /* 0x000000ffff0a7224 */ /* 0x000fe400078e0a0a */
[----:B------:R-:W-:Y:S02]  /*3810*/  @!P2 IMAD.IADD R7, R7, 0x1, -R2 ;  /* 0x000000010707a824 */ /* 0x000fe400078e0a02 */
[C---:B------:R-:W-:Y:S02]  /*3820*/  IMAD R5, R2.reuse, R10, R5 ;  /* 0x0000000a02057224 */ /* 0x040fe400078e0205 */
[----:B0-----:R-:W-:Y:S02]  /*3830*/  IMAD.MOV.U32 R12, RZ, RZ, R6 ;  /* 0x000000ffff0c7224 */ /* 0x001fe400078e0006 */
[----:B------:R-:W-:Y:S01]  /*3840*/  @!P3 IMAD.IADD R9, R9, 0x1, -R2 ;  /* 0x000000010909b824 */ /* 0x000fe200078e0a02 */
[----:B------:R-:W-:Y:S01]  /*3850*/  ISETP.GE.AND P3, PT, R247, RZ, PT ;  /* 0x000000fff700720c */ /* 0x000fe20003f66270 */
[----:B------:R-:W-:Y:S01]  /*3860*/  @!P5 IMAD.MOV R12, RZ, RZ, -R12 ;  /* 0x000000ffff0cd224 */ /* 0x000fe200078e0a0c */
[C---:B------:R-:W-:Y:S01]  /*3870*/  ISETP.GT.U32.AND P5, PT, R2.reuse, R8, PT ;  /* 0x000000080200720c */ /* 0x040fe20003fa4070 */
[----:B------:R-:W-:Y:S01]  /*3880*/  @!P4 IMAD.MOV R7, RZ, RZ, -R7 ;  /* 0x000000ffff07c224 */ /* 0x000fe200078e0a07 */
[----:B------:R-:W-:Y:S01]  /*3890*/  ISETP.GT.U32.AND P4, PT, R2, R5, PT ;  /* 0x000000050200720c */ /* 0x000fe20003f84070 */
[----:B------:R-:W-:Y:S01]  /*38a0*/  @!P6 IMAD.MOV R9, RZ, RZ, -R9 ;  /* 0x000000ffff09e224 */ /* 0x000fe200078e0a09 */
[----:B------:R-:W-:Y:S01]  /*38b0*/  ISETP.GE.AND P6, PT, R246, RZ, PT ;  /* 0x000000fff600720c */ /* 0x000fe20003fc6270 */
[----:B------:R-:W-:-:S02]  /*38c0*/  VIADD R247, R3, 0x1f4 ;  /* 0x000001f403f77836 */ /* 0x000fc40000000000 */
[--C-:B------:R-:W-:Y:S01]  /*38d0*/  @!P1 IMAD.IADD R0, R0, 0x1, -R2.reuse ;  /* 0x0000000100009824 */ /* 0x100fe200078e0a02 */
[----:B------:R0:W-:Y:S01]  /*38e0*/  STL [R1+0x708], R9 ;  /* 0x0007080901007387 */ /* 0x0001e20000100800 */
[----:B------:R-:W-:Y:S01]  /*38f0*/  VIADD R245, R3, 0x1f1 ;  /* 0x000001f103f57836 */ /* 0x000fe20000000000 */
[----:B------:R-:W-:Y:S01]  /*3900*/  ISETP.GE.AND P2, PT, R247, RZ, PT ;  /* 0x000000fff700720c */ /* 0x000fe20003f46270 */
[----:B------:R-:W-:Y:S01]  /*3910*/  VIADD R244, R3, 0x1f3 ;  /* 0x000001f303f47836 */ /* 0x000fe20000000000 */
[----:B------:R-:W-:Y:S01]  /*3920*/  ISETP.GT.U32.AND P1, PT, R2, R0, PT ;  /* 0x000000000200720c */ /* 0x000fe20003f24070 */
[--C-:B------:R-:W-:Y:S01]  /*3930*/  @!P5 IMAD.IADD R8, R8, 0x1, -R2.reuse ;  /* 0x000000010808d824 */ /* 0x100fe200078e0a02 */
[----:B------:R1:W-:Y:S01]  /*3940*/  STL [R1+0x704], R12 ;  /* 0x0007040c01007387 */ /* 0x0003e20000100800 */
[----:B------:R-:W-:Y:S01]  /*3950*/  @!P4 IMAD.IADD R5, R5, 0x1, -R2 ;  /* 0x000000010505c824 */ /* 0x000fe200078e0a02 */
[----:B------:R-:W-:Y:S01]  /*3960*/  IABS R6, R244 ;  /* 0x000000f400067213 */ /* 0x000fe20000000000 */
[C---:B------:R-:W-:Y:S01]  /*3970*/  VIADD R246, R3.reuse, 0x1f0 ;  /* 0x000001f003f67836 */ /* 0x040fe20000000000 */
[----:B0-----:R-:W-:Y:S01]  /*3980*/  IABS R9, R247 ;  /* 0x000000f700097213 */ /* 0x001fe20000000000 */
[----:B------:R-:W-:Y:S01]  /*3990*/  VIADD R247, R3, 0x1f2 ;  /* 0x000001f203f77836 */ /* 0x000fe20000000000 */
[C---:B------:R-:W-:Y:S01]  /*39a0*/  ISETP.GT.U32.AND P5, PT, R2.reuse, R8, PT ;  /* 0x000000080200720c */ /* 0x040fe20003fa4070 */
[----:B------:R0:W-:Y:S01]  /*39b0*/  STL [R1+0x6f4], R7 ;  /* 0x0006f40701007387 */ /* 0x0001e20000100800 */
[----:B------:R-:W-:Y:S01]  /*39c0*/  ISETP.GT.U32.AND P4, PT, R2, R5, PT ;  /* 0x000000050200720c */ /* 0x000fe20003f84070 */
[----:B------:R-:W-:Y:S01]  /*39d0*/  IMAD.HI.U32 R11, R4, R6, RZ ;  /* 0x00000006040b7227 */ /* 0x000fe200078e00ff */
[----:B------:R-:W-:-:S03]  /*39e0*/  IABS R10, R247 ;  /* 0x000000f7000a7213 */ /* 0x000fc60000000000 */
[----:B-1----:R-:W-:-:S04]  /*39f0*/  IMAD.HI.U32 R12, R4, R9, RZ ;  /* 0x00000009040c7227 */ /* 0x002fc800078e00ff */
[----:B------:R-:W-:Y:S01]  /*3a00*/  IMAD.MOV R12, RZ, RZ, -R12 ;  /* 0x000000ffff0c7224 */ /* 0x000fe200078e0a0c */
[----:B0-----:R-:W-:Y:S01]  /*3a10*/  IABS R7, R245 ;  /* 0x000000f500077213 */ /* 0x001fe20000000000 */
[----:B------:R-:W-:Y:S02]  /*3a20*/  @!P1 IMAD.IADD R0, R0, 0x1, -R2 ;  /* 0x0000000100009824 */ /* 0x000fe400078e0a02 */
[----:B------:R-:W-:Y:S02]  /*3a30*/  IMAD R9, R2, R12, R9 ;  /* 0x0000000c02097224 */ /* 0x000fe400078e0209 */
[----:B------:R-:W-:-:S03]  /*3a40*/  IMAD.HI.U32 R12, R4, R10, RZ ;  /* 0x0000000a040c7227 */ /* 0x000fc600078e00ff */
[----:B------:R-:W-:Y:S01]  /*3a50*/  ISETP.GT.U32.AND P1, PT, R2, R9, PT ;  /* 0x000000090200720c */ /* 0x000fe20003f24070 */
[----:B------:R-:W-:Y:S02]  /*3a60*/  IMAD.MOV.U32 R13, RZ, RZ, R0 ;  /* 0x000000ffff0d7224 */ /* 0x000fe400078e0000 */
[----:B------:R-:W-:Y:S02]  /*3a70*/  @!P5 IMAD.IADD R8, R8, 0x1, -R2 ;  /* 0x000000010808d824 */ /* 0x000fe400078e0a02 */
[----:B------:R-:W-:Y:S02]  /*3a80*/  IMAD.MOV R12, RZ, RZ, -R12 ;  /* 0x000000ffff0c7224 */ /* 0x000fe400078e0a0c */
[----:B------:R-:W-:-:S04]  /*3a90*/  IMAD.HI.U32 R0, R4, R7, RZ ;  /* 0x0000000704007227 */ /* 0x000fc800078e00ff */
[----:B------:R-:W-:Y:S01]  /*3aa0*/  @!P0 IMAD.MOV R13, RZ, RZ, -R13 ;  /* 0x000000ffff0d8224 */ /* 0x000fe200078e0a0d */
[----:B------:R-:W-:Y:S01]  /*3ab0*/  ISETP.GE.AND P0, PT, R244, RZ, PT ;  /* 0x000000fff400720c */ /* 0x000fe20003f06270 */
[----:B------:R-:W-:Y:S02]  /*3ac0*/  @!P3 IMAD.MOV R8, RZ, RZ, -R8 ;  /* 0x000000ffff08b224 */ /* 0x000fe400078e0a08 */
[C---:B------:R-:W-:Y:S01]  /*3ad0*/  IMAD R10, R2.reuse, R12, R10 ;  /* 0x0000000c020a7224 */ /* 0x040fe200078e020a */
[----:B------:R-:W-:Y:S01]  /*3ae0*/  STL [R1+0x6ec], R13 ;  /* 0x0006ec0d01007387 */ /* 0x000fe20000100800 */
[----:B------:R-:W-:Y:S02]  /*3af0*/  IMAD.MOV R0, RZ, RZ, -R0 ;  /* 0x000000ffff007224 */ /* 0x000fe400078e0a00 */
[--C-:B------:R-:W-:Y:S01]  /*3b00*/  @!P4 IMAD.IADD R5, R5, 0x1, -R2.reuse ;  /* 0x000000010505c824 */ /* 0x100fe200078e0a02 */
[----:B------:R0:W-:Y:S01]  /*3b10*/  STL [R1+0x6e0], R8 ;  /* 0x0006e00801007387 */ /* 0x0001e20000100800 */
[C---:B------:R-:W-:Y:S01]  /*3b20*/  IMAD R0, R2.reuse, R0, R7 ;  /* 0x0000000002007224 */ /* 0x040fe200078e0207 */
[----:B------:R-:W-:Y:S01]  /*3b30*/  ISETP.GT.U32.AND P4, PT, R2, R10, PT ;  /* 0x0000000a0200720c */ /* 0x000fe20003f84070 */
[----:B------:R-:W-:Y:S01]  /*3b40*/  @!P1 IMAD.IADD R9, R9, 0x1, -R2 ;  /* 0x0000000109099824 */ /* 0x000fe200078e0a02 */
[----:B------:R-:W-:Y:S01]  /*3b50*/  ISETP.GE.AND P1, PT, R247, RZ, PT ;  /* 0x000000fff700720c */ /* 0x000fe20003f26270 */
[----:B------:R-:W-:-:S02]  /*3b60*/  IMAD.MOV R11, RZ, RZ, -R11 ;  /* 0x000000ffff0b7224 */ /* 0x000fc400078e0a0b */
[C---:B------:R-:W-:Y:S01]  /*3b70*/  VIADD R247, R3.reuse, 0x1ef ;  /* 0x000001ef03f77836 */ /* 0x040fe20000000000 */
[C---:B------:R-:W-:Y:S01]  /*3b80*/  ISETP.GT.U32.AND P3, PT, R2.reuse, R9, PT ;  /* 0x000000090200720c */ /* 0x040fe20003f64070 */
[C---:B------:R-:W-:Y:S01]  /*3b90*/  IMAD R6, R2.reuse, R11, R6 ;  /* 0x0000000b02067224 */ /* 0x040fe200078e0206 */
[----:B------:R-:W-:Y:S01]  /*3ba0*/  IABS R11, R246 ;  /* 0x000000f6000b7213 */ /* 0x000fe20000000000 */
[----:B0-----:R-:W-:Y:S01]  /*3bb0*/  IMAD.MOV.U32 R8, RZ, RZ, R5 ;  /* 0x000000ffff087224 */ /* 0x001fe200078e0005 */
[----:B------:R-:W-:Y:S01]  /*3bc0*/  IABS R7, R247 ;  /* 0x000000f700077213 */ /* 0x000fe20000000000 */
[----:B------:R-:W-:Y:S01]  /*3bd0*/  VIADD R244, R3, 0x1ed ;  /* 0x000001ed03f47836 */ /* 0x000fe20000000000 */
[C---:B------:R-:W-:Y:S01]  /*3be0*/  ISETP.GT.U32.AND P5, PT, R2.reuse, R6, PT ;  /* 0x000000060200720c */ /* 0x040fe20003fa4070 */
[----:B------:R-:W-:Y:S01]  /*3bf0*/  @!P6 IMAD.MOV R8, RZ, RZ, -R8 ;  /* 0x000000ffff08e224 */ /* 0x000fe200078e0a08 */
[----:B------:R-:W-:Y:S01]  /*3c00*/  ISETP.GT.U32.AND P6, PT, R2, R0, PT ;  /* 0x000000000200720c */ /* 0x000fe20003fc4070 */
[----:B------:R-:W-:Y:S01]  /*3c10*/  @!P4 IMAD.IADD R10, R10, 0x1, -R2 ;  /* 0x000000010a0ac824 */ /* 0x000fe200078e0a02 */
[----:B------:R-:W-:Y:S01]  /*3c20*/  IABS R5, R239 ;  /* 0x000000ef00057213 */ /* 0x000fe20000000000 */
[----:B------:R-:W-:Y:S01]  /*3c30*/  IMAD.HI.U32 R13, R4, R11, RZ ;  /* 0x0000000b040d7227 */ /* 0x000fe200078e00ff */
[----:B------:R0:W-:Y:S01]  /*3c40*/  STL [R1+0x6d8], R8 ;  /* 0x0006d80801007387 */ /* 0x0001e20000100800 */
[----:B------:R-:W-:-:S02]  /*3c50*/  ISETP.GE.AND P4, PT, R246, RZ, PT ;  /* 0x000000fff600720c */ /* 0x000fc40003f86270 */
[----:B------:R-:W-:Y:S02]  /*3c60*/  @!P3 IMAD.IADD R9, R9, 0x1, -R2 ;  /* 0x000000010909b824 */ /* 0x000fe400078e0a02 */
[----:B------:R-:W-:-:S04]  /*3c70*/  IMAD.HI.U32 R12, R4, R7, RZ ;  /* 0x00000007040c7227 */ /* 0x000fc800078e00ff */
[----:B------:R-:W-:Y:S01]  /*3c80*/  @!P6 IMAD.IADD R0, R0, 0x1, -R2 ;  /* 0x000000010000e824 */ /* 0x000fe200078e0a02 */
[C---:B------:R-:W-:Y:S01]  /*3c90*/  ISETP.GT.U32.AND P6, PT, R2.reuse, R10, PT ;  /* 0x0000000a0200720c */ /* 0x040fe20003fc4070 */
[----:B------:R-:W-:Y:S02]  /*3ca0*/  IMAD.MOV R13, RZ, RZ, -R13 ;  /* 0x000000ffff0d7224 */ /* 0x000fe400078e0a0d */
[----:B------:R-:W-:Y:S02]  /*3cb0*/  IMAD.MOV R12, RZ, RZ, -R12 ;  /* 0x000000ffff0c7224 */ /* 0x000fe400078e0a0c */
[----:B------:R-:W-:Y:S01]  /*3cc0*/  @!P2 IMAD.MOV R9, RZ, RZ, -R9 ;  /* 0x000000ffff09a224 */ /* 0x000fe200078e0a09 */
[----:B------:R-:W-:Y:S01]  /*3cd0*/  ISETP.GT.U32.AND P2, PT, R2, R0, PT ;  /* 0x000000000200720c */ /* 0x000fe20003f44070 */
[----:B0-----:R-:W-:-:S03]  /*3ce0*/  IMAD.HI.U32 R8, R4, R5, RZ ;  /* 0x0000000504087227 */ /* 0x001fc600078e00ff */
[----:B------:R0:W-:Y:S01]  /*3cf0*/  STL [R1+0x6d4], R9 ;  /* 0x0006d40901007387 */ /* 0x0001e20000100800 */
[C---:B------:R-:W-:Y:S01]  /*3d00*/  IMAD R11, R2.reuse, R13, R11 ;  /* 0x0000000d020b7224 */ /* 0x040fe200078e020b */
[----:B------:R-:W-:Y:S01]  /*3d10*/  IABS R13, R244 ;  /* 0x000000f4000d7213 */ /* 0x000fe20000000000 */
[----:B------:R-:W-:Y:S02]  /*3d20*/  IMAD R7, R2, R12, R7 ;  /* 0x0000000c02077224 */ /* 0x000fe400078e0207 */
[----:B------:R-:W-:Y:S01]  /*3d30*/  @!P5 IMAD.IADD R6, R6, 0x1, -R2 ;  /* 0x000000010606d824 */ /* 0x000fe200078e0a02 */
[----:B------:R-:W-:Y:S01]  /*3d40*/  ISETP.GT.U32.AND P3, PT, R2, R11, PT ;  /* 0x0000000b0200720c */ /* 0x000fe20003f64070 */
[----:B------:R-:W-:Y:S02]  /*3d50*/  IMAD.MOV R8, RZ, RZ, -R8 ;  /* 0x000000ffff087224 */ /* 0x000fe400078e0a08 */
[----:B------:R-:W-:Y:S01]  /*3d60*/  @!P6 IMAD.IADD R10, R10, 0x1, -R2 ;  /* 0x000000010a0ae824 */ /* 0x000fe200078e0a02 */
[C---:B------:R-:W-:Y:S01]  /*3d70*/  ISETP.GT.U32.AND P6, PT, R2.reuse, R7, PT ;  /* 0x000000070200720c */ /* 0x040fe20003fc4070 */
[C---:B------:R-:W-:Y:S01]  /*3d80*/  IMAD R5, R2.reuse, R8, R5 ;  /* 0x0000000802057224 */ /* 0x040fe200078e0205 */
[----:B------:R-:W-:Y:S01]  /*3d90*/  ISETP.GT.U32.AND P5, PT, R2, R6, PT ;  /* 0x000000060200720c */ /* 0x000fe20003fa4070 */
[----:B0-----:R-:W-:-:S04]  /*3da0*/  IMAD.HI.U32 R9, R4, R13, RZ ;  /* 0x0000000d04097227 */ /* 0x001fc800078e00ff */
[----:B------:R-:W-:Y:S02]  /*3db0*/  IMAD.MOV R9, RZ, RZ, -R9 ;  /* 0x000000ffff097224 */ /* 0x000fe400078e0a09 */
[--C-:B------:R-:W-:Y:S01]  /*3dc0*/  @!P2 IMAD.IADD R0, R0, 0x1, -R2.reuse ;  /* 0x000000010000a824 */ /* 0x100fe200078e0a02 */
[C---:B------:R-:W-:Y:S01]  /*3dd0*/  ISETP.GT.U32.AND P2, PT, R2.reuse, R5, PT ;  /* 0x000000050200720c */ /* 0x040fe20003f44070 */
[----:B------:R-:W-:Y:S02]  /*3de0*/  IMAD R13, R2, R9, R13 ;  /* 0x00000009020d7224 */ /* 0x000fe400078e020d */
[--C-:B------:R-:W-:Y:S02]  /*3df0*/  @!P6 IMAD.IADD R7, R7, 0x1, -R2.reuse ;  /* 0x000000010707e824 */ /* 0x100fe400078e0a02 */
[----:B------:R-:W-:Y:S01]  /*3e00*/  @!P5 IMAD.IADD R6, R6, 0x1, -R2 ;  /* 0x000000010606d824 */ /* 0x000fe200078e0a02 */
[----:B------:R-:W-:Y:S01]  /*3e10*/  ISETP.GT.U32.AND P6, PT, R2, R13, PT ;  /* 0x0000000d0200720c */ /* 0x000fe20003fc4070 */
[----:B------:R-:W-:Y:S01]  /*3e20*/  VIADD R246, R3, 0x1eb ;  /* 0x000001eb03f67836 */ /* 0x000fe20000000000 */
[----:B------:R-:W-:Y:S01]  /*3e30*/  ISETP.GE.AND P5, PT, R245, RZ, PT ;  /* 0x000000fff500720c */ /* 0x000fe20003fa6270 */
[----:B------:R-:W-:-:S02]  /*3e40*/  @!P0 IMAD.MOV R6, RZ, RZ, -R6 ;  /* 0x000000ffff068224 */ /* 0x000fc400078e0a06 */
[--C-:B------:R-:W-:Y:S01]  /*3e50*/  @!P3 IMAD.IADD R11, R11, 0x1, -R2.reuse ;  /* 0x000000010b0bb824 */ /* 0x100fe200078e0a02 */
[----:B------:R-:W-:Y:S01]  /*3e60*/  ISETP.GE.AND P3, PT, R247, RZ, PT ;  /* 0x000000fff700720c */ /* 0x000fe20003f66270 */
[----:B------:R-:W-:Y:S01]  /*3e70*/  @!P2 IMAD.IADD R5, R5, 0x1, -R2 ;  /* 0x000000010505a824 */ /* 0x000fe200078e0a02 */
[C---:B------:R-:W-:Y:S01]  /*3e80*/  ISETP.GT.U32.AND P2, PT, R2.reuse, R7, PT ;  /* 0x000000070200720c */ /* 0x040fe20003f44070 */
[----:B------:R-:W-:Y:S01]  /*3e90*/  @!P1 IMAD.MOV R10, RZ, RZ, -R10 ;  /* 0x000000ffff0a9224 */ /* 0x000fe200078e0a0a */
[----:B------:R0:W-:Y:S01]  /*3ea0*/  STL [R1+0x6d0], R6 ;  /* 0x0006d00601007387 */ /* 0x0001e20000100800 */
[----:B------:R-:W-:Y:S01]  /*3eb0*/  VIADD R247, R3, 0x1ea ;  /* 0x000001ea03f77836 */ /* 0x000fe20000000000 */
[C---:B------:R-:W-:Y:S01]  /*3ec0*/  ISETP.GT.U32.AND P0, PT, R2.reuse, R11, PT ;  /* 0x0000000b0200720c */ /* 0x040fe20003f04070 */
[----:B------:R-:W-:Y:S01]  /*3ed0*/  @!P6 IMAD.IADD R13, R13, 0x1, -R2 ;  /* 0x000000010d0de824 */ /* 0x000fe200078e0a02 */
[----:B------:R1:W-:Y:S01]  /*3ee0*/  STL [R1+0x6cc], R10 ;  /* 0x0006cc0a01007387 */ /* 0x0003e20000100800 */
[C---:B------:R-:W-:Y:S01]  /*3ef0*/  VIADD R245, R3.reuse, 0x1ec ;  /* 0x000001ec03f57836 */ /* 0x040fe20000000000 */
[----:B------:R-:W-:Y:S01]  /*3f00*/  IABS R9, R247 ;  /* 0x000000f700097213 */ /* 0x000fe20000000000 */
[----:B------:R-:W-:Y:S01]  /*3f10*/  VIADD R248, R3, 0x10 ;  /* 0x0000001003f87836 */ /* 0x000fe20000000000 */
[----:B------:R-:W-:-:S02]  /*3f20*/  ISETP.GT.U32.AND P6, PT, R2, R13, PT ;  /* 0x0000000d0200720c */ /* 0x000fc40003fc4070 */
[----:B0-----:R-:W-:Y:S01]  /*3f30*/  IABS R6, R246 ;  /* 0x000000f600067213 */ /* 0x001fe20000000000 */
[----:B------:R-:W-:Y:S01]  /*3f40*/  @!P2 IMAD.IADD R7, R7, 0x1, -R2 ;  /* 0x000000010707a824 */ /* 0x000fe200078e0a02 */
[----:B------:R-:W-:Y:S01]  /*3f50*/  IABS R8, R245 ;  /* 0x000000f500087213 */ /* 0x000fe20000000000 */
[----:B-1----:R-:W-:Y:S01]  /*3f60*/  IMAD.MOV.U32 R10, RZ, RZ, R0 ;  /* 0x000000ffff0a7224 */ /* 0x002fe200078e0000 */
[----:B------:R-:W-:Y:S01]  /*3f70*/  ISETP.GE.AND P1, PT, R244, RZ, PT ;  /* 0x000000fff400720c */ /* 0x000fe20003f26270 */
[----:B------:R-:W-:Y:S01]  /*3f80*/  IMAD.HI.U32 R14, R4, R6, RZ ;  /* 0x00000006040e7227 */ /* 0x000fe200078e00ff */
[----:B------:R-:W-:-:S03]  /*3f90*/  IABS R169, R248 ;  /* 0x000000f800a97213 */ /* 0x000fc60000000000 */
[----:B------:R-:W-:Y:S01]  /*3fa0*/  @!P5 IMAD.MOV R10, RZ, RZ, -R10 ;  /* 0x000000ffff0ad224 */ /* 0x000fe200078e0a0a */
[----:B------:R-:W-:Y:S01]  /*3fb0*/  ISETP.GT.U32.AND P5, PT, R2, R5, PT ;  /* 0x000000050200720c */ /* 0x000fe20003fa4070 */
[----:B------:R-:W-:Y:S02]  /*3fc0*/  IMAD.MOV R14, RZ, RZ, -R14 ;  /* 0x000000ffff0e7224 */ /* 0x000fe400078e0a0e */
[----:B------:R-:W-:Y:S01]  /*3fd0*/  IMAD.HI.U32 R0, R4, R9, RZ ;  /* 0x0000000904007227 */ /* 0x000fe200078e00ff */
[----:B------:R0:W-:Y:S03]  /*3fe0*/  STL [R1+0x6c4], R10 ;  /* 0x0006c40a01007387 */ /* 0x0001e60000100800 */
[----:B------:R-:W-:Y:S02]  /*3ff0*/  IMAD R6, R2, R14, R6 ;  /* 0x0000000e02067224 */ /* 0x000fe400078e0206 */
[----:B------:R-:W-:-:S02]  /*4000*/  IMAD.MOV R0, RZ, RZ, -R0 ;  /* 0x000000ffff007224 */ /* 0x000fc400078e0a00 */
[--C-:B------:R-:W-:Y:S02]  /*4010*/  @!P6 IMAD.IADD R13, R13, 0x1, -R2.reuse ;  /* 0x000000010d0de824 */ /* 0x100fe400078e0a02 */
[C---:B------:R-:W-:Y:S02]  /*4020*/  IMAD R0, R2.reuse, R0, R9 ;  /* 0x0000000002007224 */ /* 0x040fe400078e0209 */
[----:B0-----:R-:W-:Y:S02]  /*4030*/  IMAD.MOV.U32 R10, RZ, RZ, R7 ;  /* 0x000000ffff0a7224 */ /* 0x001fe400078e0007 */
[----:B------:R-:W-:Y:S01]  /*4040*/  @!P0 IMAD.IADD R11, R11, 0x1, -R2 ;  /* 0x000000010b0b8824 */ /* 0x000fe200078e0a02 */
[C---:B------:R-:W-:Y:S01]  /*4050*/  ISETP.GT.U32.AND P6, PT, R2.reuse, R0, PT ;  /* 0x000000000200720c */ /* 0x040fe20003fc4070 */
[----:B------:R-:W-:Y:S01]  /*4060*/  @!P3 IMAD.MOV R10, RZ, RZ, -R10 ;  /* 0x000000ffff0ab224 */ /* 0x000fe200078e0a0a */
[----:B------:R-:W-:Y:S01]  /*4070*/  ISETP.GT.U32.AND P3, PT, R2, R6, PT ;  /* 0x000000060200720c */ /* 0x000fe20003f64070 */
[----:B------:R-:W-:Y:S01]  /*4080*/  IMAD.HI.U32 R12, R4, R8, RZ ;  /* 0x00000008040c7227 */ /* 0x000fe200078e00ff */
[----:B------:R-:W-:-:S03]  /*4090*/  ISETP.GE.AND P0, PT, R239, RZ, PT ;  /* 0x000000ffef00720c */ /* 0x000fc60003f06270 */
[----:B------:R-:W-:Y:S01]  /*40a0*/  @!P4 IMAD.MOV R11, RZ, RZ, -R11 ;  /* 0x000000ffff0bc224 */ /* 0x000fe200078e0a0b */
[----:B------:R-:W-:Y:S01]  /*40b0*/  ISETP.GE.AND P4, PT, R245, RZ, PT ;  /* 0x000000fff500720c */ /* 0x000fe20003f86270 */
[----:B------:R-:W-:Y:S02]  /*40c0*/  IMAD.MOV R12, RZ, RZ, -R12 ;  /* 0x000000ffff0c7224 */ /* 0x000fe400078e0a0c */
[C---:B------:R-:W-:Y:S01]  /*40d0*/  VIADD R239, R3.reuse, 0x1e9 ;  /* 0x000001e903ef7836 */ /* 0x040fe20000000000 */
[----:B------:R0:W-:Y:S01]  /*40e0*/  STL [R1+0x6c0], R11 ;  /* 0x0006c00b01007387 */ /* 0x0001e20000100800 */
[----:B------:R-:W-:Y:S02]  /*40f0*/  VIADD R244, R3, 0x1e8 ;  /* 0x000001e803f47836 */ /* 0x000fe40000000000 */
[----:B------:R-:W-:Y:S01]  /*4100*/  IMAD R12, R2, R12, R8 ;  /* 0x0000000c020c7224 */ /* 0x000fe200078e0208 */
[----:B------:R-:W-:Y:S01]  /*4110*/  IABS R8, R239 ;  /* 0x000000ef00087213 */ /* 0x000fe20000000000 */
[--C-:B------:R-:W-:Y:S01]  /*4120*/  @!P3 IMAD.IADD R6, R6, 0x1, -R2.reuse ;  /* 0x000000010606b824 */ /* 0x100fe200078e0a02 */
[----:B------:R-:W-:Y:S01]  /*4130*/  STL [R1+0x6bc], R10 ;  /* 0x0006bc0a01007387 */ /* 0x000fe20000100800 */
[--C-:B------:R-:W-:Y:S01]  /*4140*/  @!P5 IMAD.IADD R5, R5, 0x1, -R2.reuse ;  /* 0x000000010505d824 */ /* 0x100fe200078e0a02 */
[----:B------:R-:W-:Y:S01]  /*4150*/  ISETP.GT.U32.AND P2, PT, R2, R12, PT ;  /* 0x0000000c0200720c */ /* 0x000fe20003f44070 */
[----:B------:R-:W-:Y:S01]  /*4160*/  @!P6 IMAD.IADD R0, R0, 0x1, -R2 ;  /* 0x000000010000e824 */ /* 0x000fe200078e0a02 */
[----:B0-----:R-:W-:Y:S01]  /*4170*/  IABS R11, R244 ;  /* 0x000000f4000b7213 */ /* 0x001fe20000000000 */
[----:B------:R-:W-:Y:S01]  /*4180*/  IMAD.MOV.U32 R14, RZ, RZ, R5 ;  /* 0x000000ffff0e7224 */ /* 0x000fe200078e0005 */
[----:B------:R-:W-:Y:S01]  /*4190*/  ISETP.GT.U32.AND P6, PT, R2, R6, PT ;  /* 0x000000060200720c */ /* 0x000fe20003fc4070 */
[----:B------:R-:W-:Y:S01]  /*41a0*/  IMAD.HI.U32 R7, R4, R8, RZ ;  /* 0x0000000804077227 */ /* 0x000fe200078e00ff */
[----:B------:R-:W-:-:S03]  /*41b0*/  ISETP.GE.AND P5, PT, R246, RZ, PT ;  /* 0x000000fff600720c */ /* 0x000fc60003fa6270 */
[----:B------:R-:W-:-:S04]  /*41c0*/  IMAD.HI.U32 R5, R4, R11, RZ ;  /* 0x0000000b04057227 */ /* 0x000fc800078e00ff */
[----:B------:R-:W-:Y:S02]  /*41d0*/  IMAD.MOV R7, RZ, RZ, -R7 ;  /* 0x000000ffff077224 */ /* 0x000fe400078e0a07 */
[C---:B------:R-:W-:Y:S02]  /*41e0*/  VIADD R245, R3.reuse, 0x1e7 ;  /* 0x000001e703f57836 */ /* 0x040fe40000000000 */
[----:B------:R-:W-:Y:S02]  /*41f0*/  IMAD.MOV R5, RZ, RZ, -R5 ;  /* 0x000000ffff057224 */ /* 0x000fe400078e0a05 */
[----:B------:R-:W-:Y:S01]  /*4200*/  @!P0 IMAD.MOV R14, RZ, RZ, -R14 ;  /* 0x000000ffff0e8224 */ /* 0x000fe200078e0a0e */
[C---:B------:R-:W-:Y:S01]  /*4210*/  ISETP.GT.U32.AND P0, PT, R2.reuse, R0, PT ;  /* 0x000000000200720c */ /* 0x040fe20003f04070 */
[C---:B------:R-:W-:Y:S01]  /*4220*/  IMAD R8, R2.reuse, R7, R8 ;  /* 0x0000000702087224 */ /* 0x040fe200078e0208 */
[----:B------:R-:W-:Y:S01]  /*4230*/  IABS R7, R245 ;  /* 0x000000f500077213 */ /* 0x000fe20000000000 */
[----:B------:R-:W-:Y:S01]  /*4240*/  @!P1 IMAD.MOV R13, RZ, RZ, -R13 ;  /* 0x000000ffff0d9224 */ /* 0x000fe200078e0a0d */
[----:B------:R-:W-:Y:S01]  /*4250*/  STL [R1+0x6b8], R14 ;  /* 0x0006b80e01007387 */ /* 0x000fe20000100800 */
[C---:B------:R-:W-:Y:S01]  /*4260*/  IMAD R5, R2.reuse, R5, R11 ;  /* 0x0000000502057224 */ /* 0x040fe200078e020b */
[----:B------:R-:W-:Y:S01]  /*4270*/  ISETP.GT.U32.AND P1, PT, R2, R8, PT ;  /* 0x000000080200720c */ /* 0x000fe20003f24070 */
[--C-:B------:R-:W-:Y:S01]  /*4280*/  @!P2 IMAD.IADD R12, R12, 0x1, -R2.reuse ;  /* 0x000000010c0ca824 */ /* 0x100fe200078e0a02 */
[----:B------:R0:W-:Y:S01]  /*4290*/  STL [R1+0x6b4], R13 ;  /* 0x0006b40d01007387 */ /* 0x0001e20000100800 */
[--C-:B------:R-:W-:Y:S01]  /*42a0*/  @!P6 IMAD.IADD R6, R6, 0x1, -R2.reuse ;  /* 0x000000010606e824 */ /* 0x100fe200078e0a02 */
[C---:B------:R-:W-:Y:S01]  /*42b0*/  ISETP.GT.U32.AND P6, PT, R2.reuse, R5, PT ;  /* 0x000000050200720c */ /* 0x040fe20003fc4070 */
[----:B------:R-:W-:Y:S01]  /*42c0*/  VIADD R246, R3, 0x1e6 ;  /* 0x000001e603f67836 */ /* 0x000fe20000000000 */
[----:B------:R-:W-:Y:S01]  /*42d0*/  ISETP.GT.U32.AND P3, PT, R2, R12, PT ;  /* 0x0000000c0200720c */ /* 0x000fe20003f64070 */
[----:B------:R-:W-:Y:S01]  /*42e0*/  @!P0 IMAD.IADD R0, R0, 0x1, -R2 ;  /* 0x0000000100008824 */ /* 0x000fe200078e0a02 */
[----:B------:R-:W-:Y:S01]  /*42f0*/  ISETP.GE.AND P2, PT, R247, RZ, PT ;  /* 0x000000fff700720c */ /* 0x000fe20003f46270 */
[----:B------:R-:W-:Y:S01]  /*4300*/  VIADD R247, R3, 0x1e5 ;  /* 0x000001e503f77836 */ /* 0x000fe20000000000 */
[----:B------:R-:W-:Y:S01]  /*4310*/  IABS R9, R246 ;  /* 0x000000f600097213 */ /* 0x000fe20000000000 */
[----:B------:R-:W-:Y:S01]  /*4320*/  @!P5 IMAD.MOV R6, RZ, RZ, -R6 ;  /* 0x000000ffff06d224 */ /* 0x000fe200078e0a06 */
[----:B------:R-:W-:Y:S01]  /*4330*/  ISETP.GE.AND P0, PT, R244, RZ, PT ;  /* 0x000000fff400720c */ /* 0x000fe20003f06270 */
[----:B0-----:R-:W-:Y:S01]  /*4340*/  IMAD.HI.U32 R13, R4, R7, RZ ;  /* 0x00000007040d7227 */ /* 0x001fe200078e00ff */
[----:B------:R-:W-:-:S03]  /*4350*/  IABS R10, R247 ;  /* 0x000000f7000a7213 */ /* 0x000fc60000000000 */
[----:B------:R-:W-:Y:S02]  /*4360*/  IMAD.MOV R13, RZ, RZ, -R13 ;  /* 0x000000ffff0d7224 */ /* 0x000fe400078e0a0d */
[--C-:B------:R-:W-:Y:S02]  /*4370*/  @!P6 IMAD.IADD R5, R5, 0x1, -R2.reuse ;  /* 0x000000010505e824 */ /* 0x100fe400078e0a02 */
[----:B------:R-:W-:Y:S02]  /*4380*/  IMAD R7, R2, R13, R7 ;  /* 0x0000000d02077224 */ /* 0x000fe400078e0207 */
[--C-:B------:R-:W-:Y:S01]  /*4390*/  @!P3 IMAD.IADD R12, R12, 0x1, -R2.reuse ;  /* 0x000000010c0cb824 */ /* 0x100fe200078e0a02 */
[----:B------:R-:W-:Y:S01]  /*43a0*/  ISETP.GE.AND P3, PT, R239, RZ, PT ;  /* 0x000000ffef00720c */ /* 0x000fe20003f66270 */
[----:B------:R-:W-:Y:S01]  /*43b0*/  @!P1 IMAD.IADD R8, R8, 0x1, -R2 ;  /* 0x0000000108089824 */ /* 0x000fe200078e0a02 */
[----:B------:R-:W-:Y:S01]  /*43c0*/  ISETP.GT.U32.AND P6, PT, R2, R7, PT ;  /* 0x000000070200720c */ /* 0x000fe20003fc4070 */
[----:B------:R-:W-:Y:S01]  /*43d0*/  @!P4 IMAD.MOV R12, RZ, RZ, -R12 ;  /* 0x000000ffff0cc224 */ /* 0x000fe200078e0a0c */
[----:B------:R-:W-:Y:S01]  /*43e0*/  ISETP.GE.AND P1, PT, R245, RZ, PT ;  /* 0x000000fff500720c */ /* 0x000fe20003f26270 */
[----:B------:R-:W-:Y:S01]  /*43f0*/  IMAD.HI.U32 R11, R4, R9, RZ ;  /* 0x00000009040b7227 */ /* 0x000fe200078e00ff */
[----:B------:R-:W-:-:S02]  /*4400*/  ISETP.GT.U32.AND P4, PT, R2, R8, PT ;  /* 0x000000080200720c */ /* 0x000fc40003f84070 */
[----:B------:R-:W-:Y:S01]  /*4410*/  STL [R1+0x6a4], R12 ;  /* 0x0006a40c01007387 */ /* 0x000fe20000100800 */
[----:B------:R-:W-:Y:S01]  /*4420*/  IMAD.HI.U32 R14, R4, R10, RZ ;  /* 0x0000000a040e7227 */ /* 0x000fe200078e00ff */
[----:B------:R-:W-:Y:S02]  /*4430*/  ISETP.GT.U32.AND P5, PT, R2, R5, PT ;  /* 0x000000050200720c */ /* 0x000fe40003fa4070 */
[----:B------:R0:W-:Y:S01]  /*4440*/  STL [R1+0x6a0], R6 ;  /* 0x0006a00601007387 */ /* 0x0001e20000100800 */
[----:B------:R-:W-:Y:S02]  /*4450*/  VIADD R244, R3, 0x1e4 ;  /* 0x000001e403f47836 */ /* 0x000fe40000000000 */
[----:B------:R-:W-:Y:S02]  /*4460*/  IMAD.MOV R11, RZ, RZ, -R11 ;  /* 0x000000ffff0b7224 */ /* 0x000fe400078e0a0b */
[----:B------:R-:W-:Y:S02]  /*4470*/  IMAD.MOV R14, RZ, RZ, -R14 ;  /* 0x000000ffff0e7224 */ /* 0x000fe400078e0a0e */
[----:B------:R-:W-:-:S02]  /*4480*/  @!P6 IMAD.IADD R7, R7, 0x1, -R2 ;  /* 0x000000010707e824 */ /* 0x000fc400078e0a02 */
[C---:B------:R-:W-:Y:S01]  /*4490*/  IMAD R9, R2.reuse, R11, R9 ;  /* 0x0000000b02097224 */ /* 0x040fe200078e0209 */
[----:B0-----:R-:W-:Y:S01]  /*44a0*/  IABS R6, R244 ;  /* 0x000000f400067213 */ /* 0x001fe20000000000 */
[----:B------:R-:W-:Y:S01]  /*44b0*/  IMAD.MOV.U32 R11, RZ, RZ, R0 ;  /* 0x000000ffff0b7224 */ /* 0x000fe200078e0000 */
[C---:B------:R-:W-:Y:S01]  /*44c0*/  ISETP.GT.U32.AND P6, PT, R2.reuse, R7, PT ;  /* 0x000000070200720c */ /* 0x040fe20003fc4070 */
[----:B------:R-:W-:Y:S02]  /*44d0*/  IMAD R10, R2, R14, R10 ;  /* 0x0000000e020a7224 */ /* 0x000fe400078e020a */
[----:B------:R-:W-:-:S04]  /*44e0*/  IMAD.HI.U32 R13, R4, R6, RZ ;  /* 0x00000006040d7227 */ /* 0x000fc800078e00ff */
[----:B------:R-:W-:Y:S01]  /*44f0*/  @!P2 IMAD.MOV R11, RZ, RZ, -R11 ;  /* 0x000000ffff0ba224 */ /* 0x000fe200078e0a0b */
[----:B------:R-:W-:Y:S01]  /*4500*/  ISETP.GT.U32.AND P2, PT, R2, R9, PT ;  /* 0x000000090200720c */ /* 0x000fe20003f44070 */
[----:B------:R-:W-:Y:S01]  /*4510*/  @!P4 IMAD.IADD R8, R8, 0x1, -R2 ;  /* 0x000000010808c824 */ /* 0x000fe200078e0a02 */
[C---:B------:R-:W-:Y:S01]  /*4520*/  ISETP.GT.U32.AND P4, PT, R2.reuse, R10, PT ;  /* 0x0000000a0200720c */ /* 0x040fe20003f84070 */
[C---:B------:R-:W-:Y:S01]  /*4530*/  VIADD R239, R3.reuse, 0x1e2 ;  /* 0x000001e203ef7836 */ /* 0x040fe20000000000 */
[----:B------:R0:W-:Y:S01]  /*4540*/  STL [R1+0x69c], R11 ;  /* 0x00069c0b01007387 */ /* 0x0001e20000100800 */
[----:B------:R-:W-:Y:S02]  /*4550*/  IMAD.MOV R13, RZ, RZ, -R13 ;  /* 0x000000ffff0d7224 */ /* 0x000fe400078e0a0d */
[----:B------:R-:W-:Y:S01]  /*4560*/  VIADD R245, R3, 0x1e3 ;  /* 0x000001e303f57836 */ /* 0x000fe20000000000 */
[----:B------:R-:W-:Y:S01]  /*4570*/  IABS R12, R239 ;  /* 0x000000ef000c7213 */ /* 0x000fe20000000000 */
[----:B------:R-:W-:-:S02]  /*4580*/  IMAD R6, R2, R13, R6 ;  /* 0x0000000d02067224 */ /* 0x000fc400078e0206 */
[----:B------:R-:W-:Y:S01]  /*4590*/  @!P6 IMAD.IADD R7, R7, 0x1, -R2 ;  /* 0x000000010707e824 */ /* 0x000fe200078e0a02 */
[----:B------:R-:W-:Y:S01]  /*45a0*/  IABS R0, R245 ;  /* 0x000000f500007213 */ /* 0x000fe20000000000 */
[----:B------:R-:W-:Y:S01]  /*45b0*/  IMAD.HI.U32 R13, R4, R12, RZ ;  /* 0x0000000c040d7227 */ /* 0x000fe200078e00ff */
[----:B------:R-:W-:-:S03]  /*45c0*/  ISETP.GT.U32.AND P6, PT, R2, R6, PT ;  /* 0x000000060200720c */ /* 0x000fc60003fc4070 */
[--C-:B------:R-:W-:Y:S02]  /*45d0*/  @!P2 IMAD.IADD R9, R9, 0x1, -R2.reuse ;  /* 0x000000010909a824 */ /* 0x100fe400078e0a02 */
[----:B------:R-:W-:Y:S01]  /*45e0*/  @!P4 IMAD.IADD R10, R10, 0x1, -R2 ;  /* 0x000000010a0ac824 */ /* 0x000fe200078e0a02 */
[----:B------:R-:W-:Y:S01]  /*45f0*/  ISETP.GE.AND P4, PT, R247, RZ, PT ;  /* 0x000000fff700720c */ /* 0x000fe20003f86270 */
[----:B------:R-:W-:Y:S01]  /*4600*/  IMAD.MOV R13, RZ, RZ, -R13 ;  /* 0x000000ffff0d7224 */ /* 0x000fe200078e0a0d */
[C---:B------:R-:W-:Y:S01]  /*4610*/  ISETP.GT.U32.AND P2, PT, R2.reuse, R9, PT ;  /* 0x000000090200720c */ /* 0x040fe20003f44070 */
[----:B------:R-:W-:Y:S01]  /*4620*/  @!P3 IMAD.MOV R8, RZ, RZ, -R8 ;  /* 0x000000ffff08b224 */ /* 0x000fe200078e0a08 */
[----:B------:R-:W-:Y:S01]  /*4630*/  ISETP.GT.U32.AND P3, PT, R2, R10, PT ;  /* 0x0000000a0200720c */ /* 0x000fe20003f64070 */
[----:B0-----:R-:W-:-:S03]  /*4640*/  IMAD.HI.U32 R11, R4, R0, RZ ;  /* 0x00000000040b7227 */ /* 0x001fc600078e00ff */
[----:B------:R0:W-:Y:S01]  /*4650*/  STL [R1+0x694], R8 ;  /* 0x0006940801007387 */ /* 0x0001e20000100800 */
[----:B------:R-:W-:Y:S02]  /*4660*/  IMAD R12, R2, R13, R12 ;  /* 0x0000000d020c7224 */ /* 0x000fe400078e020c */
[----:B------:R-:W-:Y:S02]  /*4670*/  IMAD.MOV R11, RZ, RZ, -R11 ;  /* 0x000000ffff0b7224 */ /* 0x000fe400078e0a0b */
[--C-:B------:R-:W-:Y:S01]  /*4680*/  @!P6 IMAD.IADD R6, R6, 0x1, -R2.reuse ;  /* 0x000000010606e824 */ /* 0x100fe200078e0a02 */
[----:B------:R-:W-:Y:S01]  /*4690*/  ISETP.GT.U32.AND P6, PT, R2, R12, PT ;  /* 0x0000000c0200720c */ /* 0x000fe20003fc4070 */
[----:B------:R-:W-:Y:S01]  /*46a0*/  @!P5 IMAD.IADD R5, R5, 0x1, -R2 ;  /* 0x000000010505d824 */ /* 0x000fe200078e0a02 */
[----:B------:R-:W-:Y:S01]  /*46b0*/  ISETP.GE.AND P5, PT, R246, RZ, PT ;  /* 0x000000fff600720c */ /* 0x000fe20003fa6270 */
[----:B------:R-:W-:Y:S02]  /*46c0*/  IMAD R0, R2, R11, R0 ;  /* 0x0000000b02007224 */ /* 0x000fe400078e0200 */
[----:B------:R-:W-:-:S02]  /*46d0*/  VIADD R246, R3, 0x1e1 ;  /* 0x000001e103f67836 */ /* 0x000fc40000000000 */
[--C-:B------:R-:W-:Y:S01]  /*46e0*/  @!P2 IMAD.IADD R9, R9, 0x1, -R2.reuse ;  /* 0x000000010909a824 */ /* 0x100fe200078e0a02 */
[----:B------:R-:W-:Y:S01]  /*46f0*/  ISETP.GT.U32.AND P2, PT, R2, R0, PT ;  /* 0x000000000200720c */ /* 0x000fe20003f44070 */
[--C-:B------:R-:W-:Y:S01]  /*4700*/  @!P3 IMAD.IADD R10, R10, 0x1, -R2.reuse ;  /* 0x000000010a0ab824 */ /* 0x100fe200078e0a02 */
[----:B------:R-:W-:Y:S01]  /*4710*/  ISETP.GE.AND P3, PT, R244, RZ, PT ;  /* 0x000000fff400720c */ /* 0x000fe20003f66270 */
[C---:B------:R-:W-:Y:S01]  /*4720*/  VIADD R247, R3.reuse, 0x1e0 ;  /* 0x000001e003f77836 */ /* 0x040fe20000000000 */
[----:B0-----:R-:W-:Y:S01]  /*4730*/  IABS R8, R246 ;  /* 0x000000f600087213 */ /* 0x001fe20000000000 */
[----:B------:R-:W-:Y:S02]  /*4740*/  VIADD R244, R3, 0x1df ;  /* 0x000001df03f47836 */ /* 0x000fe40000000000 */
[----:B------:R-:W-:Y:S01]  /*4750*/  IMAD.MOV.U32 R16, RZ, RZ, R5 ;  /* 0x000000ffff107224 */ /* 0x000fe200078e0005 */
[----:B------:R-:W-:Y:S01]  /*4760*/  IABS R11, R247 ;  /* 0x000000f7000b7213 */ /* 0x000fe20000000000 */
[----:B------:R-:W-:Y:S01]  /*4770*/  @!P6 IMAD.IADD R12, R12, 0x1, -R2 ;  /* 0x000000010c0ce824 */ /* 0x000fe200078e0a02 */
[----:B------:R-:W-:Y:S01]  /*4780*/  IABS R14, R244 ;  /* 0x000000f4000e7213 */ /* 0x000fe20000000000 */
[----:B------:R-:W-:-:S03]  /*4790*/  IMAD.HI.U32 R15, R4, R8, RZ ;  /* 0x00000008040f7227 */ /* 0x000fc600078e00ff */
[C---:B------:R-:W-:Y:S01]  /*47a0*/  ISETP.GT.U32.AND P6, PT, R2.reuse, R12, PT ;  /* 0x0000000c0200720c */ /* 0x040fe20003fc4070 */
[----:B------:R-:W-:Y:S01]  /*47b0*/  @!P0 IMAD.MOV R16, RZ, RZ, -R16 ;  /* 0x000000ffff108224 */ /* 0x000fe200078e0a10 */
[----:B------:R-:W-:Y:S01]  /*47c0*/  ISETP.GT.U32.AND P0, PT, R2, R6, PT ;  /* 0x000000060200720c */ /* 0x000fe20003f04070 */
[----:B------:R-:W-:-:S03]  /*47d0*/  IMAD.HI.U32 R13, R4, R11, RZ ;  /* 0x0000000b040d7227 */ /* 0x000fc600078e00ff */
[----:B------:R-:W-:Y:S01]  /*47e0*/  STL [R1+0x684], R16 ;  /* 0x0006841001007387 */ /* 0x000fe20000100800 */
[----:B------:R-:W-:Y:S02]  /*47f0*/  IMAD.MOV R15, RZ, RZ, -R15 ;  /* 0x000000ffff0f7224 */ /* 0x000fe400078e0a0f */
[----:B------:R-:W-:-:S04]  /*4800*/  IMAD.HI.U32 R5, R4, R14, RZ ;  /* 0x0000000e04057227 */ /* 0x000fc800078e00ff */
[----:B------:R-:W-:Y:S01]  /*4810*/  @!P2 IMAD.IADD R0, R0, 0x1, -R2 ;  /* 0x000000010000a824 */ /* 0x000fe200078e0a02 */
[----:B------:R-:W-:Y:S01]  /*4820*/  ISETP.GE.AND P2, PT, R245, RZ, PT ;  /* 0x000000fff500720c */ /* 0x000fe20003f46270 */
[----:B------:R-:W-:Y:S02]  /*4830*/  IMAD.MOV R13, RZ, RZ, -R13 ;  /* 0x000000ffff0d7224 */ /* 0x000fe400078e0a0d */
[C---:B------:R-:W-:Y:S02]  /*4840*/  IMAD R8, R2.reuse, R15, R8 ;  /* 0x0000000f02087224 */ /* 0x040fe400078e0208 */
[----:B------:R-:W-:Y:S02]  /*4850*/  IMAD.MOV R5, RZ, RZ, -R5 ;  /* 0x000000ffff057224 */ /* 0x000fe400078e0a05 */
[----:B------:R-:W-:Y:S01]  /*4860*/  @!P1 IMAD.MOV R7, RZ, RZ, -R7 ;  /* 0x000000ffff079224 */ /* 0x000fe200078e0a07 */
[C---:B------:R-:W-:Y:S01]  /*4870*/  ISETP.GT.U32.AND P1, PT, R2.reuse, R0, PT ;  /* 0x000000000200720c */ /* 0x040fe20003f24070 */
[----:B------:R-:W-:-:S02]  /*4880*/  IMAD R13, R2, R13, R11 ;  /* 0x0000000d020d7224 */ /* 0x000fc400078e020b */
[----:B------:R-:W-:Y:S01]  /*4890*/  @!P5 IMAD.MOV R9, RZ, RZ, -R9 ;  /* 0x000000ffff09d224 */ /* 0x000fe200078e0a09 */
[C---:B------:R-:W-:Y:S01]  /*48a0*/  ISETP.GT.U32.AND P5, PT, R2.reuse, R8, PT ;  /* 0x000000080200720c */ /* 0x040fe20003fa4070 */
[----:B------:R-:W-:Y:S01]  /*48b0*/  IMAD R5, R2, R5, R14 ;  /* 0x0000000502057224 */ /* 0x000fe200078e020e */
[----:B------:R0:W-:Y:S01]  /*48c0*/  STL [R1+0x680], R7 ;  /* 0x0006800701007387 */ /* 0x0001e20000100800 */
[--C-:B------:R-:W-:Y:S01]  /*48d0*/  @!P0 IMAD.IADD R6, R6, 0x1, -R2.reuse ;  /* 0x0000000106068824 */ /* 0x100fe200078e0a02 */
[----:B------:R-:W-:Y:S01]  /*48e0*/  ISETP.GT.U32.AND P0, PT, R2, R13, PT ;  /* 0x0000000d0200720c */ /* 0x000fe20003f04070 */
[--C-:B------:R-:W-:Y:S01]  /*48f0*/  @!P6 IMAD.IADD R12, R12, 0x1, -R2.reuse ;  /* 0x000000010c0ce824 */ /* 0x100fe200078e0a02 */
[----:B------:R-:W-:Y:S01]  /*4900*/  ISETP.GT.U32.AND P6, PT, R2, R5, PT ;  /* 0x000000050200720c */ /* 0x000fe20003fc4070 */
[----:B------:R-:W-:Y:S01]  /*4910*/  VIADD R245, R3, 0x1de ;  /* 0x000001de03f57836 */ /* 0x000fe20000000000 */
[----:B------:R-:W-:Y:S01]  /*4920*/  STL [R1+0x67c], R9 ;  /* 0x00067c0901007387 */ /* 0x000fe20000100800 */
[----:B------:R-:W-:Y:S01]  /*4930*/  @!P1 IMAD.IADD R0, R0, 0x1, -R2 ;  /* 0x0000000100009824 */ /* 0x000fe200078e0a02 */
[----:B------:R-:W-:Y:S01]  /*4940*/  ISETP.GE.AND P1, PT, R246, RZ, PT ;  /* 0x000000fff600720c */ /* 0x000fe20003f26270 */
[----:B------:R-:W-:Y:S01]  /*4950*/  @!P3 IMAD.MOV R6, RZ, RZ, -R6 ;  /* 0x000000ffff06b224 */ /* 0x000fe200078e0a06 */
[----:B------:R-:W-:Y:S01]  /*4960*/  IABS R11, R245 ;  /* 0x000000f5000b7213 */ /* 0x000fe20000000000 */
[----:B0-----:R-:W-:-:S02]  /*4970*/  IMAD.MOV.U32 R7, RZ, RZ, R10 ;  /* 0x000000ffff077224 */ /* 0x001fc400078e000a */
[----:B------:R-:W-:Y:S02]  /*4980*/  VIADD R246, R3, 0x1dd ;  /* 0x000001dd03f67836 */ /* 0x000fe40000000000 */
[----:B------:R-:W-:Y:S01]  /*4990*/  @!P4 IMAD.MOV R7, RZ, RZ, -R7 ;  /* 0x000000ffff07c224 */ /* 0x000fe200078e0a07 */
[----:B------:R-:W-:Y:S01]  /*49a0*/  ISETP.GE.AND P4, PT, R239, RZ, PT ;  /* 0x000000ffef00720c */ /* 0x000fe20003f86270 */
[--C-:B------:R-:W-:Y:S01]  /*49b0*/  @!P5 IMAD.IADD R8, R8, 0x1, -R2.reuse ;  /* 0x000000010808d824 */ /* 0x100fe200078e0a02 */
[----:B------:R-:W-:Y:S01]  /*49c0*/  ISETP.GE.AND P5, PT, R247, RZ, PT ;  /* 0x000000fff700720c */ /* 0x000fe20003fa6270 */
[----:B------:R-:W-:Y:S01]  /*49d0*/  @!P0 IMAD.IADD R13, R13, 0x1, -R2 ;  /* 0x000000010d0d8824 */ /* 0x000fe200078e0a02 */
[----:B------:R0:W-:Y:S01]  /*49e0*/  STL [R1+0x678], R7 ;  /* 0x0006780701007387 */ /* 0x0001e20000100800 */
[----:B------:R-:W-:Y:S01]  /*49f0*/  IMAD.MOV.U32 R10, RZ, RZ, R0 ;  /* 0x000000ffff0a7224 */ /* 0x000fe200078e0000 */
[C---:B------:R-:W-:Y:S01]  /*4a00*/  ISETP.GT.U32.AND P3, PT, R2.reuse, R8, PT ;  /* 0x000000080200720c */ /* 0x040fe20003f64070 */
[----:B------:R-:W-:Y:S01]  /*4a10*/  @!P6 IMAD.IADD R5, R5, 0x1, -R2 ;  /* 0x000000010505e824 */ /* 0x000fe200078e0a02 */
[----:B------:R1:W-:Y:S01]  /*4a20*/  STL [R1+0x670], R6 ;  /* 0x0006700601007387 */ /* 0x0003e20000100800 */
[----:B------:R-:W-:Y:S01]  /*4a30*/  @!P2 IMAD.MOV R10, RZ, RZ, -R10 ;  /* 0x000000ffff0aa224 */ /* 0x000fe200078e0a0a */
[C---:B------:R-:W-:Y:S01]  /*4a40*/  ISETP.GT.U32.AND P2, PT, R2.reuse, R13, PT ;  /* 0x0000000d0200720c */ /* 0x040fe20003f44070 */
[C---:B------:R-:W-:Y:S01]  /*4a50*/  VIADD R247, R3.reuse, 0x1dc ;  /* 0x000001dc03f77836 */ /* 0x040fe20000000000 */
[----:B------:R-:W-:Y:S01]  /*4a60*/  ISETP.GT.U32.AND P6, PT, R2, R5, PT ;  /* 0x000000050200720c */ /* 0x000fe20003fc4070 */
[----:B------:R-:W-:Y:S01]  /*4a70*/  VIADD R239, R3, 0x1d8 ;  /* 0x000001d803ef7836 */ /* 0x000fe20000000000 */
[----:B------:R2:W-:Y:S01]  /*4a80*/  STL [R1+0x66c], R10 ;  /* 0x00066c0a01007387 */ /* 0x0005e20000100800 */
[----:B0-----:R-:W-:Y:S01]  /*4a90*/  IMAD.HI.U32 R7, R4, R11, RZ ;  /* 0x0000000b04077227 */ /* 0x001fe200078e00ff */
[----:B------:R-:W-:-:S02]  /*4aa0*/  IABS R9, R247 ;  /* 0x000000f700097213 */ /* 0x000fc40000000000 */
[----:B-1----:R-:W-:Y:S01]  /*4ab0*/  IABS R6, R246 ;  /* 0x000000f600067213 */ /* 0x002fe20000000000 */
[----:B------:R-:W-:Y:S01]  /*4ac0*/  IMAD.MOV R7, RZ, RZ, -R7 ;  /* 0x000000ffff077224 */ /* 0x000fe200078e0a07 */
[----:B------:R-:W-:Y:S01]  /*4ad0*/  ISETP.GE.AND P0, PT, R244, RZ, PT ;  /* 0x000000fff400720c */ /* 0x000fe20003f06270 */
[----:B------:R-:W-:Y:S02]  /*4ae0*/  @!P3 IMAD.IADD R8, R8, 0x1, -R2 ;  /* 0x000000010808b824 */ /* 0x000fe400078e0a02 */
[----:B------:R-:W-:-:S04]  /*4af0*/  IMAD.HI.U32 R0, R4, R6, RZ ;  /* 0x0000000604007227 */ /* 0x000fc800078e00ff */
[C---:B------:R-:W-:Y:S02]  /*4b00*/  IMAD R7, R2.reuse, R7, R11 ;  /* 0x0000000702077224 */ /* 0x040fe400078e020b */
[----:B------:R-:W-:Y:S02]  /*4b10*/  IMAD.MOV R0, RZ, RZ, -R0 ;  /* 0x000000ffff007224 */ /* 0x000fe400078e0a00 */
[----:B------:R-:W-:Y:S01]  /*4b20*/  IMAD.MOV.U32 R11, RZ, RZ, R12 ;  /* 0x000000ffff0b7224 */ /* 0x000fe200078e000c */
[C---:B------:R-:W-:Y:S01]  /*4b30*/  ISETP.GT.U32.AND P3, PT, R2.reuse, R7, PT ;  /* 0x000000070200720c */ /* 0x040fe20003f64070 */
[C---:B------:R-:W-:Y:S02]  /*4b40*/  IMAD R0, R2.reuse, R0, R6 ;  /* 0x0000000002007224 */ /* 0x040fe400078e0206 */
[--C-:B------:R-:W-:Y:S01]  /*4b50*/  @!P2 IMAD.IADD R13, R13, 0x1, -R2.reuse ;  /* 0x000000010d0da824 */ /* 0x100fe200078e0a02 */
[----:B------:R-:W-:Y:S01]  /*4b60*/  ISETP.GE.AND P2, PT, R247, RZ, PT ;  /* 0x000000fff700720c */ /* 0x000fe20003f46270 */
[----:B------:R-:W-:Y:S01]  /*4b70*/  @!P6 IMAD.IADD R5, R5, 0x1, -R2 ;  /* 0x000000010505e824 */ /* 0x000fe200078e0a02 */
[----:B------:R-:W-:Y:S01]  /*4b80*/  ISETP.GT.U32.AND P6, PT, R2, R0, PT ;  /* 0x000000000200720c */ /* 0x000fe20003fc4070 */
[----:B--2---:R-:W-:-:S02]  /*4b90*/  IMAD.MOV.U32 R10, RZ, RZ, R8 ;  /* 0x000000ffff0a7224 */ /* 0x004fc400078e0008 */
[----:B------:R-:W-:Y:S01]  /*4ba0*/  @!P4 IMAD.MOV R11, RZ, RZ, -R11 ;  /* 0x000000ffff0bc224 */ /* 0x000fe200078e0a0b */
[----:B------:R-:W-:Y:S01]  /*4bb0*/  ISETP.GE.AND P4, PT, R245, RZ, PT ;  /* 0x000000fff500720c */ /* 0x000fe20003f86270 */
[----:B------:R-:W-:Y:S02]  /*4bc0*/  VIADD R247, R3, 0x1db ;  /* 0x000001db03f77836 */ /* 0x000fe40000000000 */
[----:B------:R-:W-:Y:S01]  /*4bd0*/  IMAD.HI.U32 R8, R4, R9, RZ ;  /* 0x0000000904087227 */ /* 0x000fe200078e00ff */
[----:B------:R0:W-:Y:S03]  /*4be0*/  STL [R1+0x664], R11 ;  /* 0x0006640b01007387 */ /* 0x0001e60000100800 */
[----:B------:R-:W-:Y:S01]  /*4bf0*/  @!P1 IMAD.MOV R10, RZ, RZ, -R10 ;  /* 0x000000ffff0a9224 */ /* 0x000fe200078e0a0a */
[----:B------:R-:W-:Y:S01]  /*4c00*/  ISETP.GE.AND P1, PT, R246, RZ, PT ;  /* 0x000000fff600720c */ /* 0x000fe20003f26270 */
[----:B------:R-:W-:-:S02]  /*4c10*/  IMAD.MOV R8, RZ, RZ, -R8 ;  /* 0x000000ffff087224 */ /* 0x000fc400078e0a08 */
[----:B------:R-:W-:Y:S01]  /*4c20*/  IMAD.MOV.U32 R14, RZ, RZ, R13 ;  /* 0x000000ffff0e7224 */ /* 0x000fe200078e000d */
[----:B------:R1:W-:Y:S01]  /*4c30*/  STL [R1+0x660], R10 ;  /* 0x0006600a01007387 */ /* 0x0003e20000100800 */
[----:B------:R-:W-:Y:S01]  /*4c40*/  @!P3 IMAD.IADD R7, R7, 0x1, -R2 ;  /* 0x000000010707b824 */ /* 0x000fe200078e0a02 */
[----:B0-----:R-:W-:Y:S01]  /*4c50*/  IABS R11, R247 ;  /* 0x000000f7000b7213 */ /* 0x001fe20000000000 */
[----:B------:R-:W-:Y:S01]  /*4c60*/  VIADD R244, R3, 0x1da ;  /* 0x000001da03f47836 */ /* 0x000fe20000000000 */
[----:B------:R-:W-:Y:S01]  /*4c70*/  ISETP.GE.AND P3, PT, R247, RZ, PT ;  /* 0x000000fff700720c */ /* 0x000fe20003f66270 */
[----:B------:R-:W-:Y:S01]  /*4c80*/  @!P5 IMAD.MOV R14, RZ, RZ, -R14 ;  /* 0x000000ffff0ed224 */ /* 0x000fe200078e0a0e */
[----:B------:R-:W-:Y:S01]  /*4c90*/  ISETP.GT.U32.AND P5, PT, R2, R7, PT ;  /* 0x000000070200720c */ /* 0x000fe20003fa4070 */
[----:B------:R-:W-:Y:S01]  /*4ca0*/  @!P6 IMAD.IADD R0, R0, 0x1, -R2 ;  /* 0x000000010000e824 */ /* 0x000fe200078e0a02 */
[----:B------:R-:W-:Y:S01]  /*4cb0*/  IABS R6, R244 ;  /* 0x000000f400067213 */ /* 0x000fe20000000000 */
[----:B------:R-:W-:Y:S01]  /*4cc0*/  VIADD R245, R3, 0x1d9 ;  /* 0x000001d903f57836 */ /* 0x000fe20000000000 */
[----:B------:R0:W-:Y:S01]  /*4cd0*/  STL [R1+0x65c], R14 ;  /* 0x00065c0e01007387 */ /* 0x0001e20000100800 */
[C---:B-1----:R-:W-:Y:S01]  /*4ce0*/  IMAD R10, R2.reuse, R8, R9 ;  /* 0x00000008020a7224 */ /* 0x042fe200078e0209 */
[----:B------:R-:W-:Y:S01]  /*4cf0*/  ISETP.GT.U32.AND P6, PT, R2, R0, PT ;  /* 0x000000000200720c */ /* 0x000fe20003fc4070 */
[----:B------:R-:W-:Y:S01]  /*4d00*/  IMAD.MOV.U32 R9, RZ, RZ, R11 ;  /* 0x000000ffff097224 */ /* 0x000fe200078e000b */
[----:B------:R-:W-:Y:S01]  /*4d10*/  IABS R11, R239 ;  /* 0x000000ef000b7213 */ /* 0x000fe20000000000 */
[----:B------:R-:W-:Y:S01]  /*4d20*/  IMAD.HI.U32 R12, R4, R6, RZ ;  /* 0x00000006040c7227 */ /* 0x000fe200078e00ff */
[----:B------:R-:W-:-:S03]  /*4d30*/  IABS R8, R245 ;  /* 0x000000f500087213 */ /* 0x000fc60000000000 */
[----:B------:R-:W-:-:S04]  /*4d40*/  IMAD.HI.U32 R13, R4, R9, RZ ;  /* 0x00000009040d7227 */ /* 0x000fc800078e00ff */
[----:B0-----:R-:W-:Y:S02]  /*4d50*/  IMAD.MOV.U32 R14, RZ, RZ, R5 ;  /* 0x000000ffff0e7224 */ /* 0x001fe400078e0005 */
[----:B------:R-:W-:Y:S02]  /*4d60*/  IMAD.MOV R5, RZ, RZ, -R13 ;  /* 0x000000ffff057224 */ /* 0x000fe400078e0a0d */
[----:B------:R-:W-:Y:S02]  /*4d70*/  IMAD.MOV R12, RZ, RZ, -R12 ;  /* 0x000000ffff0c7224 */ /* 0x000fe400078e0a0c */
[----:B------:R-:W-:Y:S01]  /*4d80*/  @!P0 IMAD.MOV R14, RZ, RZ, -R14 ;  /* 0x000000ffff0e8224 */ /* 0x000fe200078e0a0e */
[C---:B------:R-:W-:Y:S01]  /*4d90*/  ISETP.GT.U32.AND P0, PT, R2.reuse, R10, PT ;  /* 0x0000000a0200720c */ /* 0x040fe20003f04070 */
[C---:B------:R-:W-:Y:S02]  /*4da0*/  IMAD R5, R2.reuse, R5, R9 ;  /* 0x0000000502057224 */ /* 0x040fe400078e0209 */
[C---:B------:R-:W-:Y:S01]  /*4db0*/  IMAD R6, R2.reuse, R12, R6 ;  /* 0x0000000c02067224 */ /* 0x040fe200078e0206 */
[----:B------:R0:W-:Y:S01]  /*4dc0*/  STL [R1+0x658], R14 ;  /* 0x0006580e01007387 */ /* 0x0001e20000100800 */
[--C-:B------:R-:W-:Y:S01]  /*4dd0*/  @!P5 IMAD.IADD R7, R7, 0x1, -R2.reuse ;  /* 0x000000010707d824 */ /* 0x100fe200078e0a02 */
[----:B------:R-:W-:Y:S01]  /*4de0*/  ISETP.GT.U32.AND P5, PT, R2, R5, PT ;  /* 0x000000050200720c */ /* 0x000fe20003fa4070 */
[----:B------:R-:W-:Y:S01]  /*4df0*/  @!P6 IMAD.IADD R0, R0, 0x1, -R2 ;  /* 0x000000010000e824 */ /* 0x000fe200078e0a02 */
[----:B------:R-:W-:Y:S01]  /*4e00*/  ISETP.GT.U32.AND P6, PT, R2, R6, PT ;  /* 0x000000060200720c */ /* 0x000fe20003fc4070 */
[----:B------:R-:W-:-:S02]  /*4e10*/  VIADD R246, R3, 0x1d7 ;  /* 0x000001d703f67836 */ /* 0x000fc40000000000 */
[----:B------:R-:W-:-:S03]  /*4e20*/  IMAD.HI.U32 R13, R4, R11, RZ ;  /* 0x0000000b040d7227 */ /* 0x000fc600078e00ff */
[----:B------:R-:W-:Y:S01]  /*4e30*/  IABS R12, R246 ;  /* 0x000000f6000c7213 */ /* 0x000fe20000000000 */
[--C-:B------:R-:W-:Y:S01]  /*4e40*/  @!P0 IMAD.IADD R10, R10, 0x1, -R2.reuse ;  /* 0x000000010a0a8824 */ /* 0x100fe200078e0a02 */
[----:B------:R-:W-:Y:S01]  /*4e50*/  ISETP.GE.AND P0, PT, R244, RZ, PT ;  /* 0x000000fff400720c */ /* 0x000fe20003f06270 */
[----:B------:R-:W-:Y:S02]  /*4e60*/  IMAD.MOV R13, RZ, RZ, -R13 ;  /* 0x000000ffff0d7224 */ /* 0x000fe400078e0a0d */
[----:B------:R-:W-:Y:S01]  /*4e70*/  @!P5 IMAD.IADD R5, R5, 0x1, -R2 ;  /* 0x000000010505d824 */ /* 0x000fe200078e0a02 */
[----:B------:R-:W-:Y:S01]  /*4e80*/  ISETP.GT.U32.AND P5, PT, R2, R10, PT ;  /* 0x0000000a0200720c */ /* 0x000fe20003fa4070 */
[----:B------:R-:W-:-:S04]  /*4e90*/  IMAD.HI.U32 R9, R4, R8, RZ ;  /* 0x0000000804097227 */ /* 0x000fc800078e00ff */
[----:B------:R-:W-:Y:S01]  /*4ea0*/  @!P6 IMAD.IADD R6, R6, 0x1, -R2 ;  /* 0x000000010606e824 */ /* 0x000fe200078e0a02 */
[C---:B------:R-:W-:Y:S01]  /*4eb0*/  ISETP.GT.U32.AND P6, PT, R2.reuse, R5, PT ;  /* 0x000000050200720c */ /* 0x040fe20003fc4070 */
[----:B------:R-:W-:Y:S02]  /*4ec0*/  IMAD R11, R2, R13, R11 ;  /* 0x0000000d020b7224 */ /* 0x000fe400078e020b */
[----:B------:R-:W-:-:S04]  /*4ed0*/  IMAD.HI.U32 R13, R4, R12, RZ ;  /* 0x0000000c040d7227 */ /* 0x000fc800078e00ff */
[----:B------:R-:W-:Y:S02]  /*4ee0*/  IMAD.MOV R9, RZ, RZ, -R9 ;  /* 0x000000ffff097224 */ /* 0x000fe400078e0a09 */
[----:B------:R-:W-:Y:S02]  /*4ef0*/  IMAD.MOV R13, RZ, RZ, -R13 ;  /* 0x000000ffff0d7224 */ /* 0x000fe400078e0a0d */
[C---:B------:R-:W-:Y:S02]  /*4f00*/  IMAD R8, R2.reuse, R9, R8 ;  /* 0x0000000902087224 */ /* 0x040fe400078e0208 */
[----:B------:R-:W-:Y:S02]  /*4f10*/  IMAD R12, R2, R13, R12 ;  /* 0x0000000d020c7224 */ /* 0x000fe400078e020c */
[----:B------:R-:W-:Y:S01]  /*4f20*/  @!P5 IMAD.IADD R10, R10, 0x1, -R2 ;  /* 0x000000010a0ad824 */ /* 0x000fe200078e0a02 */
[----:B------:R-:W-:Y:S01]  /*4f30*/  ISETP.GT.U32.AND P5, PT, R2, R11, PT ;  /* 0x0000000b0200720c */ /* 0x000fe20003fa4070 */
[----:B------:R-:W-:-:S02]  /*4f40*/  VIADD R247, R3, 0x1d6 ;  /* 0x000001d603f77836 */ /* 0x000fc40000000000 */
[----:B------:R-:W-:Y:S01]  /*4f50*/  @!P4 IMAD.MOV R7, RZ, RZ, -R7 ;  /* 0x000000ffff07c224 */ /* 0x000fe200078e0a07 */
[C---:B------:R-:W-:Y:S01]  /*4f60*/  ISETP.GT.U32.AND P4, PT, R2.reuse, R6, PT ;  /* 0x000000060200720c */ /* 0x040fe20003f84070 */
[----:B------:R-:W-:Y:S01]  /*4f70*/  @!P1 IMAD.MOV R0, RZ, RZ, -R0 ;  /* 0x000000ffff009224 */ /* 0x000fe200078e0a00 */
[C---:B------:R-:W-:Y:S01]  /*4f80*/  ISETP.GT.U32.AND P1, PT, R2.reuse, R8, PT ;  /* 0x000000080200720c */ /* 0x040fe20003f24070 */
[--C-:B------:R-:W-:Y:S01]  /*4f90*/  @!P6 IMAD.IADD R5, R5, 0x1, -R2.reuse ;  /* 0x000000010505e824 */ /* 0x100fe200078e0a02 */
[----:B------:R-:W-:Y:S01]  /*4fa0*/  ISETP.GT.U32.AND P6, PT, R2, R12, PT ;  /* 0x0000000c0200720c */ /* 0x000fe20003fc4070 */
[----:B------:R-:W-:Y:S01]  /*4fb0*/  VIADD R244, R3, 0x1d5 ;  /* 0x000001d503f47836 */ /* 0x000fe20000000000 */
[----:B------:R-:W-:Y:S01]  /*4fc0*/  IABS R9, R247 ;  /* 0x000000f700097213 */ /* 0x000fe20000000000 */
[----:B------:R1:W-:Y:S01]  /*4fd0*/  STL [R1+0x64c], R7 ;  /* 0x00064c0701007387 */ /* 0x0003e20000100800 */
[----:B0-----:R-:W-:Y:S02]  /*4fe0*/  IMAD.MOV.U32 R14, RZ, RZ, R5 ;  /* 0x000000ffff0e7224 */ /* 0x001fe400078e0005 */
[----:B------:R-:W-:Y:S01]  /*4ff0*/  @!P5 IMAD.IADD R11, R11, 0x1, -R2 ;  /* 0x000000010b0bd824 */ /* 0x000fe200078e0a02 */
[----:B------:R0:W-:Y:S01]  /*5000*/  STL [R1+0x648], R0 ;  /* 0x0006480001007387 */ /* 0x0001e20000100800 */
[----:B------:R-:W-:-:S02]  /*5010*/  @!P2 IMAD.MOV R10, RZ, RZ, -R10 ;  /* 0x000000ffff0aa224 */ /* 0x000fc400078e0a0a */
[--C-:B------:R-:W-:Y:S01]  /*5020*/  @!P4 IMAD.IADD R6, R6, 0x1, -R2.reuse ;  /* 0x000000010606c824 */ /* 0x100fe200078e0a02 */
[----:B------:R-:W-:Y:S01]  /*5030*/  ISETP.GE.AND P4, PT, R245, RZ, PT ;  /* 0x000000fff500720c */ /* 0x000fe20003f86270 */
[--C-:B------:R-:W-:Y:S01]  /*5040*/  @!P1 IMAD.IADD R8, R8, 0x1, -R2.reuse ;  /* 0x0000000108089824 */ /* 0x100fe200078e0a02 */
[----:B------:R2:W-:Y:S01]  /*5050*/  STL [R1+0x644], R10 ;  /* 0x0006440a01007387 */ /* 0x0005e20000100800 */
[----:B-1----:R-:W-:Y:S01]  /*5060*/  IMAD.HI.U32 R7, R4, R9, RZ ;  /* 0x0000000904077227 */ /* 0x002fe200078e00ff */
[----:B------:R-:W-:Y:S02]  /*5070*/  ISETP.GE.AND P1, PT, R239, RZ, PT ;  /* 0x000000ffef00720c */ /* 0x000fe40003f26270 */
[----:B0-----:R-:W-:Y:S01]  /*5080*/  IABS R0, R244 ;  /* 0x000000f400007213 */ /* 0x001fe20000000000 */
[----:B------:R-:W-:Y:S01]  /*5090*/  IMAD.MOV R7, RZ, RZ, -R7 ;  /* 0x000000ffff077224 */ /* 0x000fe200078e0a07 */
[----:B------:R-:W-:Y:S01]  /*50a0*/  ISETP.GT.U32.AND P5, PT, R2, R8, PT ;  /* 0x000000080200720c */ /* 0x000fe20003fa4070 */
[----:B------:R-:W-:Y:S01]  /*50b0*/  @!P6 IMAD.IADD R12, R12, 0x1, -R2 ;  /* 0x000000010c0ce824 */ /* 0x000fe200078e0a02 */
[----:B------:R-:W-:Y:S01]  /*50c0*/  ISETP.GT.U32.AND P6, PT, R2, R11, PT ;  /* 0x0000000b0200720c */ /* 0x000fe20003fc4070 */
[----:B------:R-:W-:-:S03]  /*50d0*/  IMAD.HI.U32 R13, R4, R0, RZ ;  /* 0x00000000040d7227 */ /* 0x000fc600078e00ff */
[C---:B------:R-:W-:Y:S01]  /*50e0*/  ISETP.GT.U32.AND P2, PT, R2.reuse, R12, PT ;  /* 0x0000000c0200720c */ /* 0x040fe20003f44070 */
[C---:B------:R-:W-:Y:S02]  /*50f0*/  IMAD R7, R2.reuse, R7, R9 ;  /* 0x0000000702077224 */ /* 0x040fe400078e0209 */
[----:B------:R-:W-:Y:S02]  /*5100*/  IMAD.MOV.U32 R5, RZ, RZ, R6 ;  /* 0x000000ffff057224 */ /* 0x000fe400078e0006 */
[----:B------:R-:W-:Y:S02]  /*5110*/  VIADD R245, R3, 0x1d4 ;  /* 0x000001d403f57836 */ /* 0x000fe40000000000 */
[----:B------:R-:W-:Y:S02]  /*5120*/  IMAD.MOV R13, RZ, RZ, -R13 ;  /* 0x000000ffff0d7224 */ /* 0x000fe400078e0a0d */
[----:B------:R-:W-:Y:S01]  /*5130*/  @!P0 IMAD.MOV R5, RZ, RZ, -R5 ;  /* 0x000000ffff058224 */ /* 0x000fe200078e0a05 */
[C---:B------:R-:W-:Y:S01]  /*5140*/  ISETP.GT.U32.AND P0, PT, R2.reuse, R7, PT ;  /* 0x000000070200720c */ /* 0x040fe20003f04070 */
[----:B------:R-:W-:Y:S01]  /*5150*/  IMAD R0, R2, R13, R0 ;  /* 0x0000000d02007224 */ /* 0x000fe200078e0200 */
[----:B------:R-:W-:Y:S01]  /*5160*/  IABS R9, R245 ;  /* 0x000000f500097213 */ /* 0x000fe20000000000 */
[----:B------:R-:W-:Y:S01]  /*5170*/  @!P3 IMAD.MOV R14, RZ, RZ, -R14 ;  /* 0x000000ffff0eb224 */ /* 0x000fe200078e0a0e */
[----:B------:R-:W-:Y:S01]  /*5180*/  ISETP.GE.AND P3, PT, R246, RZ, PT ;  /* 0x000000fff600720c */ /* 0x000fe20003f66270 */
[--C-:B------:R-:W-:Y:S01]  /*5190*/  @!P6 IMAD.IADD R11, R11, 0x1, -R2.reuse ;  /* 0x000000010b0be824 */ /* 0x100fe200078e0a02 */
[----:B------:R-:W-:Y:S01]  /*51a0*/  ISETP.GT.U32.AND P6, PT, R2, R0, PT ;  /* 0x000000000200720c */ /* 0x000fe20003fc4070 */
[----:B------:R-:W-:Y:S01]  /*51b0*/  VIADD R246, R3, 0x1d3 ;  /* 0x000001d303f67836 */ /* 0x000fe20000000000 */
[----:B------:R0:W-:Y:S01]  /*51c0*/  STL [R1+0x640], R14 ;  /* 0x0006400e01007387 */ /* 0x0001e20000100800 */
[----:B------:R-:W-:Y:S01]  /*51d0*/  @!P5 IMAD.IADD R8, R8, 0x1, -R2 ;  /* 0x000000010808d824 */ /* 0x000fe200078e0a02 */
[----:B------:R-:W-:Y:S01]  /*51e0*/  ISETP.GE.AND P5, PT, R247, RZ, PT ;  /* 0x000000fff700720c */ /* 0x000fe20003fa6270 */
[----:B------:R-:W-:Y:S01]  /*51f0*/  IMAD.HI.U32 R6, R4, R9, RZ ;  /* 0x0000000904067227 */ /* 0x000fe200078e00ff */
[----:B------:R1:W-:Y:S03]  /*5200*/  STL [R1+0x63c], R5 ;  /* 0x00063c0501007387 */ /* 0x0003e60000100800 */
[----:B------:R-:W-:-:S02]  /*5210*/  VIADD R247, R3, 0x1d2 ;  /* 0x000001d203f77836 */ /* 0x000fc40000000000 */
[----:B------:R-:W-:Y:S02]  /*5220*/  IMAD.MOV R6, RZ, RZ, -R6 ;  /* 0x000000ffff067224 */ /* 0x000fe400078e0a06 */
[----:B------:R-:W-:Y:S01]  /*5230*/  @!P0 IMAD.IADD R7, R7, 0x1, -R2 ;  /* 0x0000000107078824 */ /* 0x000fe200078e0a02 */
[----:B--2---:R-:W-:Y:S01]  /*5240*/  IABS R10, R247 ;  /* 0x000000f7000a7213 */ /* 0x004fe20000000000 */
[----:B0-----:R-:W-:Y:S01]  /*5250*/  IMAD.MOV.U32 R14, RZ, RZ, R8 ;  /* 0x000000ffff0e7224 */ /* 0x001fe200078e0008 */
[----:B-1----:R-:W-:Y:S01]  /*5260*/  IABS R5, R246 ;  /* 0x000000f600057213 */ /* 0x002fe20000000000 */
[C---:B------:R-:W-:Y:S01]  /*5270*/  IMAD R9, R2.reuse, R6, R9 ;  /* 0x0000000602097224 */ /* 0x040fe200078e0209 */
[----:B------:R-:W-:Y:S01]  /*5280*/  ISETP.GE.AND P0, PT, R245, RZ, PT ;  /* 0x000000fff500720c */ /* 0x000fe20003f06270 */
[----:B------:R-:W-:Y:S01]  /*5290*/  @!P4 IMAD.MOV R14, RZ, RZ, -R14 ;  /* 0x000000ffff0ec224 */ /* 0x000fe200078e0a0e */
[----:B------:R-:W-:Y:S01]  /*52a0*/  ISETP.GT.U32.AND P4, PT, R2, R7, PT ;  /* 0x000000070200720c */ /* 0x000fe20003f84070 */
[----:B------:R-:W-:-:S03]  /*52b0*/  IMAD.HI.U32 R6, R4, R5, RZ ;  /* 0x0000000504067227 */ /* 0x000fc600078e00ff */
[----:B------:R-:W-:Y:S01]  /*52c0*/  STL [R1+0x62c], R14 ;  /* 0x00062c0e01007387 */ /* 0x000fe20000100800 */
[----:B------:R-:W-:Y:S01]  /*52d0*/  @!P6 IMAD.IADD R0, R0, 0x1, -R2 ;  /* 0x000000010000e824 */ /* 0x000fe200078e0a02 */
[----:B------:R-:W-:Y:S01]  /*52e0*/  ISETP.GT.U32.AND P6, PT, R2, R9, PT ;  /* 0x000000090200720c */ /* 0x000fe20003fc4070 */
[----:B------:R-:W-:-:S04]  /*52f0*/  IMAD.HI.U32 R8, R4, R10, RZ ;  /* 0x0000000a04087227 */ /* 0x000fc800078e00ff */
[----:B------:R-:W-:Y:S02]  /*5300*/  IMAD.MOV R6, RZ, RZ, -R6 ;  /* 0x000000ffff067224 */ /* 0x000fe400078e0a06 */
[----:B------:R-:W-:Y:S01]  /*5310*/  @!P2 IMAD.IADD R12, R12, 0x1, -R2 ;  /* 0x000000010c0ca824 */ /* 0x000fe200078e0a02 */
[----:B------:R-:W-:Y:S01]  /*5320*/  ISETP.GE.AND P2, PT, R244, RZ, PT ;  /* 0x000000fff400720c */ /* 0x000fe20003f46270 */
[----:B------:R-:W-:Y:S02]  /*5330*/  IMAD.MOV R8, RZ, RZ, -R8 ;  /* 0x000000ffff087224 */ /* 0x000fe400078e0a08 */
[C---:B------:R-:W-:Y:S02]  /*5340*/  IMAD R5, R2.reuse, R6, R5 ;  /* 0x0000000602057224 */ /* 0x040fe400078e0205 */
[----:B------:R-:W-:Y:S02]  /*5350*/  VIADD R244, R3, 0x1d1 ;  /* 0x000001d103f47836 */ /* 0x000fe40000000000 */
[----:B------:R-:W-:-:S02]  /*5360*/  IMAD R8, R2, R8, R10 ;  /* 0x0000000802087224 */ /* 0x000fc400078e020a */
[--C-:B------:R-:W-:Y:S01]  /*5370*/  @!P4 IMAD.IADD R7, R7, 0x1, -R2.reuse ;  /* 0x000000010707c824 */ /* 0x100fe200078e0a02 */
[C---:B------:R-:W-:Y:S01]  /*5380*/  ISETP.GT.U32.AND P4, PT, R2.reuse, R5, PT ;  /* 0x000000050200720c */ /* 0x040fe20003f84070 */
[----:B------:R-:W-:Y:S01]  /*5390*/  @!P1 IMAD.MOV R11, RZ, RZ, -R11 ;  /* 0x000000ffff0b9224 */ /* 0x000fe200078e0a0b */
[----:B------:R-:W-:Y:S01]  /*53a0*/  IABS R13, R244 ;  /* 0x000000f4000d7213 */ /* 0x000fe20000000000 */
[----:B------:R-:W-:Y:S01]  /*53b0*/  @!P6 IMAD.IADD R9, R9, 0x1, -R2 ;  /* 0x000000010909e824 */ /* 0x000fe200078e0a02 */
[C---:B------:R-:W-:Y:S01]  /*53c0*/  ISETP.GT.U32.AND P1, PT, R2.reuse, R0, PT ;  /* 0x000000000200720c */ /* 0x040fe20003f24070 */
[----:B------:R-:W-:Y:S01]  /*53d0*/  VIADD R239, R3, 0x1d0 ;  /* 0x000001d003ef7836 */ /* 0x000fe20000000000 */
[----:B------:R-:W-:Y:S01]  /*53e0*/  ISETP.GT.U32.AND P6, PT, R2, R8, PT ;  /* 0x000000080200720c */ /* 0x000fe20003fc4070 */
[----:B------:R-:W-:Y:S01]  /*53f0*/  IMAD.HI.U32 R6, R4, R13, RZ ;  /* 0x0000000d04067227 */ /* 0x000fe200078e00ff */
[----:B------:R0:W-:Y:S03]  /*5400*/  STL [R1+0x628], R11 ;  /* 0x0006280b01007387 */ /* 0x0001e60000100800 */
[----:B------:R-:W-:-:S02]  /*5410*/  IMAD.MOV R6, RZ, RZ, -R6 ;  /* 0x000000ffff067224 */ /* 0x000fc400078e0a06 */
[--C-:B------:R-:W-:Y:S01]  /*5420*/  @!P4 IMAD.IADD R5, R5, 0x1, -R2.reuse ;  /* 0x000000010505c824 */ /* 0x100fe200078e0a02 */
[C---:B------:R-:W-:Y:S01]  /*5430*/  ISETP.GT.U32.AND P4, PT, R2.reuse, R9, PT ;  /* 0x000000090200720c */ /* 0x040fe20003f84070 */
[----:B------:R-:W-:Y:S02]  /*5440*/  IMAD R13, R2, R6, R13 ;  /* 0x00000006020d7224 */ /* 0x000fe400078e020d */
[----:B------:R-:W-:Y:S01]  /*5450*/  @!P1 IMAD.IADD R0, R0, 0x1, -R2 ;  /* 0x0000000100009824 */ /* 0x000fe200078e0a02 */
[----:B------:R-:W-:Y:S01]  /*5460*/  ISETP.GE.AND P1, PT, R247, RZ, PT ;  /* 0x000000fff700720c */ /* 0x000fe20003f26270 */
[----:B0-----:R-:W-:Y:S01]  /*5470*/  IMAD.MOV.U32 R11, RZ, RZ, R12 ;  /* 0x000000ffff0b7224 */ /* 0x001fe200078e000c */
[----:B------:R-:W-:Y:S01]  /*5480*/  IABS R12, R239 ;  /* 0x000000ef000c7213 */ /* 0x000fe20000000000 */
[----:B------:R-:W-:Y:S01]  /*5490*/  @!P6 IMAD.IADD R8, R8, 0x1, -R2 ;  /* 0x000000010808e824 */ /* 0x000fe200078e0a02 */
[----:B------:R-:W-:Y:S01]  /*54a0*/  ISETP.GT.U32.AND P6, PT, R2, R5, PT ;  /* 0x000000050200720c */ /* 0x000fe20003fc4070 */
[----:B------:R-:W-:-:S02]  /*54b0*/  IMAD.MOV.U32 R15, RZ, RZ, R7 ;  /* 0x000000ffff0f7224 */ /* 0x000fc400078e0007 */
[----:B------:R-:W-:-:S04]  /*54c0*/  IMAD.HI.U32 R7, R4, R12, RZ ;  /* 0x0000000c04077227 */ /* 0x000fc800078e00ff */
[----:B------:R-:W-:Y:S01]  /*54d0*/  @!P2 IMAD.MOV R0, RZ, RZ, -R0 ;  /* 0x000000ffff00a224 */ /* 0x000fe200078e0a00 */
[C---:B------:R-:W-:Y:S01]  /*54e0*/  ISETP.GT.U32.AND P2, PT, R2.reuse, R13, PT ;  /* 0x0000000d0200720c */ /* 0x040fe20003f44070 */
[----:B------:R-:W-:Y:S02]  /*54f0*/  IMAD.MOV R7, RZ, RZ, -R7 ;  /* 0x000000ffff077224 */ /* 0x000fe400078e0a07 */
[----:B------:R-:W-:Y:S02]  /*5500*/  VIADD R245, R3, 0x1cf ;  /* 0x000001cf03f57836 */ /* 0x000fe40000000000 */
[C---:B------:R-:W-:Y:S02]  /*5510*/  IMAD R7, R2.reuse, R7, R12 ;  /* 0x0000000702077224 */ /* 0x040fe400078e020c */
[--C-:B------:R-:W-:Y:S01]  /*5520*/  @!P6 IMAD.IADD R5, R5, 0x1, -R2.reuse ;  /* 0x000000010505e824 */ /* 0x100fe200078e0a02 */
[----:B------:R-:W-:Y:S01]  /*5530*/  IABS R6, R245 ;  /* 0x000000f500067213 */ /* 0x000fe20000000000 */
[----:B------:R-:W-:Y:S01]  /*5540*/  @!P3 IMAD.MOV R11, RZ, RZ, -R11 ;  /* 0x000000ffff0bb224 */ /* 0x000fe200078e0a0b */
[----:B------:R-:W-:Y:S01]  /*5550*/  ISETP.GT.U32.AND P6, PT, R2, R7, PT ;  /* 0x000000070200720c */ /* 0x000fe20003fc4070 */
[--C-:B------:R-:W-:Y:S01]  /*5560*/  @!P4 IMAD.IADD R9, R9, 0x1, -R2.reuse ;  /* 0x000000010909c824 */ /* 0x100fe200078e0a02 */
[----:B------:R-:W-:Y:S01]  /*5570*/  ISETP.GE.AND P3, PT, R246, RZ, PT ;  /* 0x000000fff600720c */ /* 0x000fe20003f66270 */
[----:B------:R-:W-:Y:S01]  /*5580*/  @!P2 IMAD.IADD R13, R13, 0x1, -R2 ;  /* 0x000000010d0da824 */ /* 0x000fe200078e0a02 */
[----:B------:R0:W-:Y:S01]  /*5590*/  STL [R1+0x620], R11 ;  /* 0x0006200b01007387 */ /* 0x0001e20000100800 */
[----:B------:R-:W-:Y:S01]  /*55a0*/  VIADD R246, R3, 0x1ce ;  /* 0x000001ce03f67836 */ /* 0x000fe20000000000 */
[----:B------:R-:W-:Y:S01]  /*55b0*/  ISETP.GE.AND P4, PT, R244, RZ, PT ;  /* 0x000000fff400720c */ /* 0x000fe20003f86270 */
[----:B------:R-:W-:Y:S01]  /*55c0*/  IMAD.HI.U32 R14, R4, R6, RZ ;  /* 0x00000006040e7227 */ /* 0x000fe200078e00ff */
[----:B------:R-:W-:-:S03]  /*55d0*/  ISETP.GT.U32.AND P2, PT, R2, R13, PT ;  /* 0x0000000d0200720c */ /* 0x000fc60003f44070 */
[C---:B------:R-:W-:Y:S02]  /*55e0*/  VIADD R247, R3.reuse, 0x1cd ;  /* 0x000001cd03f77836 */ /* 0x040fe40000000000 */
[----:B------:R-:W-:Y:S01]  /*55f0*/  @!P5 IMAD.MOV R15, RZ, RZ, -R15 ;  /* 0x000000ffff0fd224 */ /* 0x000fe200078e0a0f */
[----:B0-----:R-:W-:Y:S01]  /*5600*/  IABS R11, R246 ;  /* 0x000000f6000b7213 */ /* 0x001fe20000000000 */
[----:B------:R-:W-:Y:S01]  /*5610*/  IMAD.MOV R14, RZ, RZ, -R14 ;  /* 0x000000ffff0e7224 */ /* 0x000fe200078e0a0e */
[----:B------:R-:W-:Y:S01]  /*5620*/  IABS R10, R247 ;  /* 0x000000f7000a7213 */ /* 0x000fe20000000000 */
[----:B------:R-:W-:Y:S01]  /*5630*/  @!P0 IMAD.MOV R9, RZ, RZ, -R9 ;  /* 0x000000ffff098224 */ /* 0x000fe200078e0a09 */
[C---:B------:R-:W-:Y:S01]  /*5640*/  ISETP.GT.U32.AND P5, PT, R2.reuse, R8, PT ;  /* 0x000000080200720c */ /* 0x040fe20003fa4070 */
[----:B------:R-:W-:Y:S01]  /*5650*/  VIADD R244, R3, 0x1cc ;  /* 0x000001cc03f47836 */ /* 0x000fe20000000000 */
[----:B------:R-:W-:Y:S01]  /*5660*/  STL [R1+0x614], R15 ;  /* 0x0006140f01007387 */ /* 0x000fe20000100800 */
[----:B------:R-:W-:Y:S01]  /*5670*/  IMAD R6, R2, R14, R6 ;  /* 0x0000000e02067224 */ /* 0x000fe200078e0206 */
[----:B------:R-:W-:Y:S01]  /*5680*/  ISETP.GE.AND P0, PT, R239, RZ, PT ;  /* 0x000000ffef00720c */ /* 0x000fe20003f06270 */
[----:B------:R-:W-:Y:S01]  /*5690*/  @!P6 IMAD.IADD R7, R7, 0x1, -R2 ;  /* 0x000000010707e824 */ /* 0x000fe200078e0a02 */
[----:B------:R0:W-:Y:S01]  /*56a0*/  STL [R1+0x60c], R0 ;  /* 0x00060c0001007387 */ /* 0x0001e20000100800 */
[----:B------:R-:W-:Y:S01]  /*56b0*/  IMAD.MOV.U32 R14, RZ, RZ, R5 ;  /* 0x000000ffff0e7224 */ /* 0x000fe200078e0005 */
[----:B------:R-:W-:Y:S01]  /*56c0*/  ISETP.GE.AND P6, PT, R245, RZ, PT ;  /* 0x000000fff500720c */ /* 0x000fe20003fc6270 */
[----:B------:R-:W-:Y:S01]  /*56d0*/  IMAD.HI.U32 R12, R4, R10, RZ ;  /* 0x0000000a040c7227 */ /* 0x000fe200078e00ff */
[----:B------:R1:W-:Y:S03]  /*56e0*/  STL [R1+0x608], R9 ;  /* 0x0006080901007387 */ /* 0x0003e60000100800 */
[----:B------:R-:W-:Y:S01]  /*56f0*/  @!P3 IMAD.MOV R14, RZ, RZ, -R14 ;  /* 0x000000ffff0eb224 */ /* 0x000fe200078e0a0e */
[----:B------:R-:W-:Y:S01]  /*5700*/  ISETP.GT.U32.AND P3, PT, R2, R7, PT ;  /* 0x000000070200720c */ /* 0x000fe20003f64070 */
[----:B------:R-:W-:-:S02]  /*5710*/  IMAD.MOV R12, RZ, RZ, -R12 ;  /* 0x000000ffff0c7224 */ /* 0x000fc400078e0a0c */
[C---:B0-----:R-:W-:Y:S01]  /*5720*/  IMAD.HI.U32 R0, R4.reuse, R11, RZ ;  /* 0x0000000b04007227 */ /* 0x041fe200078e00ff */
[----:B------:R-:W-:Y:S01]  /*5730*/  STL [R1+0x5fc], R14 ;  /* 0x0005fc0e01007387 */ /* 0x000fe20000100800 */
[----:B-1----:R-:W-:Y:S02]  /*5740*/  IABS R9, R244 ;  /* 0x000000f400097213 */ /* 0x002fe40000000000 */
[----:B------:R-:W-:Y:S02]  /*5750*/  IMAD.MOV R0, RZ, RZ, -R0 ;  /* 0x000000ffff007224 */ /* 0x000fe400078e0a00 */
[----:B------:R-:W-:Y:S02]  /*5760*/  @!P2 IMAD.IADD R13, R13, 0x1, -R2 ;  /* 0x000000010d0da824 */ /* 0x000fe400078e0a02 */
[----:B------:R-:W-:-:S04]  /*5770*/  IMAD.HI.U32 R5, R4, R9, RZ ;  /* 0x0000000904057227 */ /* 0x000fc800078e00ff */
[----:B------:R-:W-:Y:S02]  /*5780*/  IMAD R0, R2, R0, R11 ;  /* 0x0000000002007224 */ /* 0x000fe400078e020b */
[----:B------:R-:W-:Y:S01]  /*5790*/  @!P5 IMAD.IADD R8, R8, 0x1, -R2 ;  /* 0x000000010808d824 */ /* 0x000fe200078e0a02 */
[C---:B------:R-:W-:Y:S01]  /*57a0*/  ISETP.GT.U32.AND P5, PT, R2.reuse, R6, PT ;  /* 0x000000060200720c */ /* 0x040fe20003fa4070 */
[C---:B------:R-:W-:Y:S01]  /*57b0*/  IMAD R10, R2.reuse, R12, R10 ;  /* 0x0000000c020a7224 */ /* 0x040fe200078e020a */
[C---:B------:R-:W-:Y:S01]  /*57c0*/  ISETP.GT.U32.AND P2, PT, R2.reuse, R0, PT ;  /* 0x000000000200720c */ /* 0x040fe20003f44070 */
[----:B------:R-:W-:Y:S02]  /*57d0*/  IMAD.MOV R5, RZ, RZ, -R5 ;  /* 0x000000ffff057224 */ /* 0x000fe400078e0a05 */
[----:B------:R-:W-:Y:S02]  /*57e0*/  IMAD.MOV.U32 R11, RZ, RZ, R13 ;  /* 0x000000ffff0b7224 */ /* 0x000fe400078e000d */
[----:B------:R-:W-:-:S02]  /*57f0*/  IMAD R5, R2, R5, R9 ;  /* 0x0000000502057224 */ /* 0x000fc400078e0209 */
[----:B------:R-:W-:Y:S01]  /*5800*/  @!P4 IMAD.MOV R11, RZ, RZ, -R11 ;  /* 0x000000ffff0bc224 */ /* 0x000fe200078e0a0b */
[C---:B------:R-:W-:Y:S01]  /*5810*/  ISETP.GT.U32.AND P4, PT, R2.reuse, R10, PT ;  /* 0x0000000a0200720c */ /* 0x040fe20003f84070 */
[----:B------:R-:W-:Y:S01]  /*5820*/  @!P3 IMAD.IADD R7, R7, 0x1, -R2 ;  /* 0x000000010707b824 */ /* 0x000fe200078e0a02 */
[----:B------:R-:W-:Y:S01]  /*5830*/  ISETP.GT.U32.AND P3, PT, R2, R5, PT ;  /* 0x000000050200720c */ /* 0x000fe20003f64070 */
[----:B------:R-:W-:Y:S01]  /*5840*/  @!P1 IMAD.MOV R8, RZ, RZ, -R8 ;  /* 0x000000ffff089224 */ /* 0x000fe200078e0a08 */
[----:B------:R-:W-:Y:S01]  /*5850*/  ISETP.GE.AND P1, PT, R246, RZ, PT ;  /* 0x000000fff600720c */ /* 0x000fe20003f26270 */
[--C-:B------:R-:W-:Y:S02]  /*5860*/  @!P5 IMAD.IADD R6, R6, 0x1, -R2.reuse ;  /* 0x000000010606d824 */ /* 0x100fe400078e0a02 */
[C---:B------:R-:W-:Y:S01]  /*5870*/  VIADD R245, R3.reuse, 0x1cb ;  /* 0x000001cb03f57836 */ /* 0x040fe20000000000 */
[----:B------:R0:W-:Y:S01]  /*5880*/  STL [R1+0x5f8], R8 ;  /* 0x0005f80801007387 */ /* 0x0001e20000100800 */
[--C-:B------:R-:W-:Y:S01]  /*5890*/  @!P2 IMAD.IADD R0, R0, 0x1, -R2.reuse ;  /* 0x000000010000a824 */ /* 0x100fe200078e0a02 */
[----:B------:R-:W-:Y:S01]  /*58a0*/  ISETP.GT.U32.AND P5, PT, R2, R6, PT ;  /* 0x000000060200720c */ /* 0x000fe20003fa4070 */
[----:B------:R-:W-:Y:S01]  /*58b0*/  VIADD R246, R3, 0x1ca ;  /* 0x000001ca03f67836 */ /* 0x000fe20000000000 */
[----:B------:R1:W-:Y:S01]  /*58c0*/  STL [R1+0x5f4], R11 ;  /* 0x0005f40b01007387 */ /* 0x0003e20000100800 */
[--C-:B------:R-:W-:Y:S01]  /*58d0*/  @!P4 IMAD.IADD R10, R10, 0x1, -R2.reuse ;  /* 0x000000010a0ac824 */ /* 0x100fe200078e0a02 */
[C---:B------:R-:W-:Y:S01]  /*58e0*/  ISETP.GT.U32.AND P4, PT, R2.reuse, R0, PT ;  /* 0x000000000200720c */ /* 0x040fe20003f84070 */
[----:B------:R-:W-:Y:S01]  /*58f0*/  @!P3 IMAD.IADD R5, R5, 0x1, -R2 ;  /* 0x000000010505b824 */ /* 0x000fe200078e0a02 */
[----:B------:R-:W-:Y:S01]  /*5900*/  IABS R9, R246 ;  /* 0x000000f600097213 */ /* 0x000fe20000000000 */
[----:B------:R-:W-:Y:S01]  /*5910*/  @!P0 IMAD.MOV R7, RZ, RZ, -R7 ;  /* 0x000000ffff078224 */ /* 0x000fe200078e0a07 */
[----:B0-----:R-:W-:Y:S01]  /*5920*/  IABS R8, R245 ;  /* 0x000000f500087213 */ /* 0x001fe20000000000 */
[----:B------:R-:W-:Y:S01]  /*5930*/  VIADD R239, R3, 0x1c7 ;  /* 0x000001c703ef7836 */ /* 0x000fe20000000000 */
[----:B------:R-:W-:Y:S01]  /*5940*/  ISETP.GT.U32.AND P3, PT, R2, R10, PT ;  /* 0x0000000a0200720c */ /* 0x000fe20003f64070 */
[----:B------:R-:W-:Y:S01]  /*5950*/  IMAD.HI.U32 R137, R4, R169, RZ ;  /* 0x000000a904897227 */ /* 0x000fe200078e00ff */
[----:B------:R0:W-:Y:S01]  /*5960*/  STL [R1+0x5f0], R7 ;  /* 0x0005f00701007387 */ /* 0x0001e20000100800 */
[----:B------:R-:W-:-:S02]  /*5970*/  ISETP.GT.U32.AND P0, PT, R2, R5, PT ;  /* 0x000000050200720c */ /* 0x000fc40003f04070 */
[----:B------:R-:W-:Y:S01]  /*5980*/  IMAD.HI.U32 R12, R4, R8, RZ ;  /* 0x00000008040c7227 */ /* 0x000fe200078e00ff */
[----:B------:R-:W-:-:S03]  /*5990*/  ISETP.GE.AND P2, PT, R244, RZ, PT ;  /* 0x000000fff400720c */ /* 0x000fc60003f46270 */
[----:B------:R-:W-:Y:S02]  /*59a0*/  IMAD.MOV R12, RZ, RZ, -R12 ;  /* 0x000000ffff0c7224 */ /* 0x000fe400078e0a0c */
[----:B------:R-:W-:Y:S01]  /*59b0*/  @!P5 IMAD.IADD R6, R6, 0x1, -R2 ;  /* 0x000000010606d824 */ /* 0x000fe200078e0a02 */
[----:B------:R-:W-:Y:S01]  /*59c0*/  ISETP.GE.AND P5, PT, R247, RZ, PT ;  /* 0x000000fff700720c */ /* 0x000fe20003fa6270 */
        /* <DEDUP_REMOVED lines=11> */
[----:B-1----:R-:W-:-:S03]  /*5a80*/  IABS R11, R247 ;  /* 0x000000f7000b7213 */ /* 0x002fc60000000000 */
[----:B------:R-:W-:Y:S02]  /*5a90*/  IMAD.MOV.U32 R15, RZ, RZ, R0 ;  /* 0x000000ffff0f7224 */ /* 0x000fe400078e0000 */
[----:B0-----:R-:W-:-:S04]  /*5aa0*/  IMAD.HI.U32 R7, R4, R11, RZ ;  /* 0x0000000b04077227 */ /* 0x001fc800078e00ff */
[----:B--2---:R-:W-:-:S04]  /*5ab0*/  IMAD.HI.U32 R6, R4, R9, RZ ;  /* 0x0000000904067227 */ /* 0x004fc800078e00ff */
[----:B------:R-:W-:Y:S02]  /*5ac0*/  IMAD.MOV R6, RZ, RZ, -R6 ;  /* 0x000000ffff067224 */ /* 0x000fe400078e0a06 */
[----:B------:R-:W-:Y:S02]  /*5ad0*/  @!P3 IMAD.IADD R8, R8, 0x1, -R2 ;  /* 0x000000010808b824 */ /* 0x000fe400078e0a02 */
[C---:B------:R-:W-:Y:S02]  /*5ae0*/  IMAD R9, R2.reuse, R6, R9 ;  /* 0x0000000602097224 */ /* 0x040fe400078e0209 */
[----:B------:R-:W-:Y:S01]  /*5af0*/  @!P1 IMAD.MOV R15, RZ, RZ, -R15 ;  /* 0x000000ffff0f9224 */ /* 0x000fe200078e0a0f */
[C---:B------:R-:W-:Y:S01]  /*5b00*/  ISETP.GT.U32.AND P3, PT, R2.reuse, R8, PT ;  /* 0x000000080200720c */ /* 0x040fe20003f64070 */
[----:B------:R-:W-:Y:S01]  /*5b10*/  IMAD.MOV R7, RZ, RZ, -R7 ;  /* 0x000000ffff077224 */ /* 0x000fe200078e0a07 */
[C---:B------:R-:W-:Y:S01]  /*5b20*/  ISETP.GT.U32.AND P1, PT, R2.reuse, R9, PT ;  /* 0x000000090200720c */ /* 0x040fe20003f24070 */
[----:B------:R-:W-:Y:S01]  /*5b30*/  VIADD R245, R3, 0x1c8 ;  /* 0x000001c803f57836 */ /* 0x000fe20000000000 */
[----:B------:R0:W-:Y:S01]  /*5b40*/  STL [R1+0x5e8], R15 ;  /* 0x0005e80f01007387 */ /* 0x0001e20000100800 */
[----:B------:R-:W-:-:S02]  /*5b50*/  IMAD R11, R2, R7, R11 ;  /* 0x00000007020b7224 */ /* 0x000fc400078e020b */
[----:B------:R-:W-:Y:S01]  /*5b60*/  @!P5 IMAD.MOV R10, RZ, RZ, -R10 ;  /* 0x000000ffff0ad224 */ /* 0x000fe200078e0a0a */
[----:B------:R-:W-:Y:S01]  /*5b70*/  IABS R13, R245 ;  /* 0x000000f5000d7213 */ /* 0x000fe20000000000 */
[----:B------:R-:W-:Y:S01]  /*5b80*/  IMAD.MOV R14, RZ, RZ, -R14 ;  /* 0x000000ffff0e7224 */ /* 0x000fe200078e0a0e */
[----:B------:R-:W-:Y:S01]  /*5b90*/  ISETP.GT.U32.AND P5, PT, R2, R11, PT ;  /* 0x0000000b0200720c */ /* 0x000fe20003fa4070 */
[--C-:B------:R-:W-:Y:S01]  /*5ba0*/  @!P0 IMAD.IADD R5, R5, 0x1, -R2.reuse ;  /* 0x0000000105058824 */ /* 0x100fe200078e0a02 */
[----:B------:R-:W-:Y:S01]  /*5bb0*/  ISETP.GE.AND P0, PT, R247, RZ, PT ;  /* 0x000000fff700720c */ /* 0x000fe20003f06270 */
[--C-:B------:R-:W-:Y:S01]  /*5bc0*/  @!P3 IMAD.IADD R8, R8, 0x1, -R2.reuse ;  /* 0x000000010808b824 */ /* 0x100fe200078e0a02 */
[----:B------:R1:W-:Y:S01]  /*5bd0*/  STL [R1+0x5e4], R10 ;  /* 0x0005e40a01007387 */ /* 0x0003e20000100800 */
[----:B------:R-:W-:Y:S02]  /*5be0*/  @!P1 IMAD.IADD R9, R9, 0x1, -R2 ;  /* 0x0000000109099824 */ /* 0x000fe400078e0a02 */
[----:B------:R-:W-:-:S02]  /*5bf0*/  IMAD R12, R2, R14, R12 ;  /* 0x0000000e020c7224 */ /* 0x000fc400078e020c */
[----:B0-----:R-:W-:Y:S01]  /*5c00*/  IMAD.MOV.U32 R15, RZ, RZ, R8 ;  /* 0x000000ffff0f7224 */ /* 0x001fe200078e0008 */
[----:B------:R-:W-:Y:S01]  /*5c10*/  ISETP.GT.U32.AND P1, PT, R2, R9, PT ;  /* 0x000000090200720c */ /* 0x000fe20003f24070 */
[----:B------:R-:W-:Y:S02]  /*5c20*/  VIADD R246, R3, 0x1c6 ;  /* 0x000001c603f67836 */ /* 0x000fe40000000000 */
[----:B------:R-:W-:-:S03]  /*5c30*/  IMAD.HI.U32 R0, R4, R13, RZ ;  /* 0x0000000d04007227 */ /* 0x000fc600078e00ff */
[----:B------:R-:W-:Y:S01]  /*5c40*/  IABS R6, R246 ;  /* 0x000000f600067213 */ /* 0x000fe20000000000 */
[----:B------:R-:W-:Y:S02]  /*5c50*/  VIADD R247, R3, 0x1c5 ;  /* 0x000001c503f77836 */ /* 0x000fe40000000000 */
[----:B------:R-:W-:Y:S01]  /*5c60*/  @!P6 IMAD.MOV R15, RZ, RZ, -R15 ;  /* 0x000000ffff0fe224 */ /* 0x000fe200078e0a0f */
[C---:B------:R-:W-:Y:S01]  /*5c70*/  ISETP.GT.U32.AND P6, PT, R2.reuse, R12, PT ;  /* 0x0000000c0200720c */ /* 0x040fe20003fc4070 */
[----:B------:R-:W-:Y:S01]  /*5c80*/  IMAD.MOV R0, RZ, RZ, -R0 ;  /* 0x000000ffff007224 */ /* 0x000fe200078e0a00 */
[----:B------:R-:W-:Y:S01]  /*5c90*/  IABS R7, R247 ;  /* 0x000000f700077213 */ /* 0x000fe20000000000 */
[----:B------:R-:W-:Y:S01]  /*5ca0*/  @!P2 IMAD.MOV R5, RZ, RZ, -R5 ;  /* 0x000000ffff05a224 */ /* 0x000fe200078e0a05 */
[----:B------:R-:W-:Y:S01]  /*5cb0*/  ISETP.GE.AND P2, PT, R245, RZ, PT ;  /* 0x000000fff500720c */ /* 0x000fe20003f46270 */
[----:B------:R-:W-:Y:S02]  /*5cc0*/  @!P5 IMAD.IADD R11, R11, 0x1, -R2 ;  /* 0x000000010b0bd824 */ /* 0x000fe400078e0a02 */
[----:B------:R-:W-:Y:S01]  /*5cd0*/  IMAD R0, R2, R0, R13 ;  /* 0x0000000002007224 */ /* 0x000fe200078e020d */
[----:B------:R0:W-:Y:S01]  /*5ce0*/  STL [R1+0x5e0], R5 ;  /* 0x0005e00501007387 */ /* 0x0001e20000100800 */
[----:B-1----:R-:W-:Y:S01]  /*5cf0*/  IMAD.HI.U32 R10, R4, R7, RZ ;  /* 0x00000007040a7227 */ /* 0x002fe200078e00ff */
[----:B------:R-:W-:-:S02]  /*5d00*/  ISETP.GT.U32.AND P5, PT, R2, R11, PT ;  /* 0x0000000b0200720c */ /* 0x000fc40003fa4070 */
[----:B------:R-:W-:Y:S01]  /*5d10*/  ISETP.GT.U32.AND P3, PT, R2, R0, PT ;  /* 0x000000000200720c */ /* 0x000fe20003f64070 */
[----:B------:R-:W-:Y:S01]  /*5d20*/  @!P1 IMAD.IADD R9, R9, 0x1, -R2 ;  /* 0x0000000109099824 */ /* 0x000fe200078e0a02 */
[----:B------:R-:W-:Y:S01]  /*5d30*/  STL [R1+0x5dc], R15 ;  /* 0x0005dc0f01007387 */ /* 0x000fe20000100800 */
[----:B------:R-:W-:Y:S02]  /*5d40*/  IMAD.MOV R10, RZ, RZ, -R10 ;  /* 0x000000ffff0a7224 */ /* 0x000fe400078e0a0a */
[----:B------:R-:W-:Y:S02]  /*5d50*/  VIADD R244, R3, 0x1c4 ;  /* 0x000001c403f47836 */ /* 0x000fe40000000000 */
[----:B0-----:R-:W-:-:S04]  /*5d60*/  IMAD.HI.U32 R5, R4, R6, RZ ;  /* 0x0000000604057227 */ /* 0x001fc800078e00ff */
[----:B------:R-:W-:Y:S02]  /*5d70*/  IMAD.MOV R5, RZ, RZ, -R5 ;  /* 0x000000ffff057224 */ /* 0x000fe400078e0a05 */
[----:B------:R-:W-:Y:S02]  /*5d80*/  IMAD.MOV.U32 R13, RZ, RZ, R9 ;  /* 0x000000ffff0d7224 */ /* 0x000fe400078e0009 */
[----:B------:R-:W-:Y:S01]  /*5d90*/  @!P6 IMAD.IADD R12, R12, 0x1, -R2 ;  /* 0x000000010c0ce824 */ /* 0x000fe200078e0a02 */
[----:B------:R-:W-:Y:S01]  /*5da0*/  ISETP.GE.AND P6, PT, R239, RZ, PT ;  /* 0x000000ffef00720c */ /* 0x000fe20003fc6270 */
[C---:B------:R-:W-:Y:S01]  /*5db0*/  IMAD R5, R2.reuse, R5, R6 ;  /* 0x0000000502057224 */ /* 0x040fe200078e0206 */
[----:B------:R-:W-:Y:S01]  /*5dc0*/  IABS R6, R244 ;  /* 0x000000f400067213 */ /* 0x000fe20000000000 */
[----:B------:R-:W-:Y:S02]  /*5dd0*/  VIADD R245, R3, 0x1c3 ;  /* 0x000001c303f57836 */ /* 0x000fe40000000000 */
[C---:B------:R-:W-:Y:S01]  /*5de0*/  IMAD R7, R2.reuse, R10, R7 ;  /* 0x0000000a02077224 */ /* 0x040fe200078e0207 */
[C---:B------:R-:W-:Y:S01]  /*5df0*/  ISETP.GT.U32.AND P1, PT, R2.reuse, R5, PT ;  /* 0x000000050200720c */ /* 0x040fe20003f24070 */
[----:B------:R-:W-:Y:S01]  /*5e00*/  @!P4 IMAD.MOV R13, RZ, RZ, -R13 ;  /* 0x000000ffff0dc224 */ /* 0x000fe200078e0a0d */
[----:B------:R-:W-:Y:S01]  /*5e10*/  ISETP.GT.U32.AND P4, PT, R2, R12, PT ;  /* 0x0000000c0200720c */ /* 0x000fe20003f84070 */
[--C-:B------:R-:W-:Y:S01]  /*5e20*/  @!P5 IMAD.IADD R11, R11, 0x1, -R2.reuse ;  /* 0x000000010b0bd824 */ /* 0x100fe200078e0a02 */
[----:B------:R-:W-:Y:S01]  /*5e30*/  IABS R8, R245 ;  /* 0x000000f500087213 */ /* 0x000fe20000000000 */
[----:B------:R-:W-:Y:S01]  /*5e40*/  IMAD.HI.U32 R9, R4, R6, RZ ;  /* 0x0000000604097227 */ /* 0x000fe200078e00ff */
[----:B------:R-:W-:Y:S01]  /*5e50*/  ISETP.GT.U32.AND P5, PT, R2, R7, PT ;  /* 0x000000070200720c */ /* 0x000fe20003fa4070 */
[----:B------:R-:W-:Y:S02]  /*5e60*/  STL [R1+0x5d8], R13 ;  /* 0x0005d80d01007387 */ /* 0x000fe40000100800 */
[----:B------:R-:W-:-:S02]  /*5e70*/  @!P3 IMAD.IADD R0, R0, 0x1, -R2 ;  /* 0x000000010000b824 */ /* 0x000fc400078e0a02 */
[----:B------:R-:W-:-:S03]  /*5e80*/  IMAD.HI.U32 R10, R4, R8, RZ ;  /* 0x00000008040a7227 */ /* 0x000fc600078e00ff */
[C---:B------:R-:W-:Y:S01]  /*5e90*/  ISETP.GT.U32.AND P3, PT, R2.reuse, R0, PT ;  /* 0x000000000200720c */ /* 0x040fe20003f64070 */
[----:B------:R-:W-:Y:S02]  /*5ea0*/  IMAD.MOV R9, RZ, RZ, -R9 ;  /* 0x000000ffff097224 */ /* 0x000fe400078e0a09 */
[----:B------:R-:W-:Y:S02]  /*5eb0*/  IMAD.MOV R10, RZ, RZ, -R10 ;  /* 0x000000ffff0a7224 */ /* 0x000fe400078e0a0a */
[----:B------:R-:W-:Y:S02]  /*5ec0*/  IMAD R6, R2, R9, R6 ;  /* 0x0000000902067224 */ /* 0x000fe400078e0206 */
[--C-:B------:R-:W-:Y:S02]  /*5ed0*/  @!P4 IMAD.IADD R12, R12, 0x1, -R2.reuse ;  /* 0x000000010c0cc824 */ /* 0x100fe400078e0a02 */
[----:B------:R-:W-:Y:S01]  /*5ee0*/  @!P1 IMAD.IADD R5, R5, 0x1, -R2 ;  /* 0x0000000105059824 */ /* 0x000fe200078e0a02 */
[C---:B------:R-:W-:Y:S01]  /*5ef0*/  ISETP.GT.U32.AND P4, PT, R2.reuse, R6, PT ;  /* 0x000000060200720c */ /* 0x040fe20003f84070 */
[----:B------:R-:W-:Y:S01]  /*5f00*/  IMAD R8, R2, R10, R8 ;  /* 0x0000000a02087224 */ /* 0x000fe200078e0208 */
[----:B------:R-:W-:Y:S01]  /*5f10*/  ISETP.GE.AND P1, PT, R247, RZ, PT ;  /* 0x000000fff700720c */ /* 0x000fe20003f26270 */
[----:B------:R-:W-:-:S02]  /*5f20*/  @!P5 IMAD.IADD R7, R7, 0x1, -R2 ;  /* 0x000000010707d824 */ /* 0x000fc400078e0a02 */
[----:B------:R-:W-:Y:S02]  /*5f30*/  IMAD.MOV.U32 R10, RZ, RZ, R12 ;  /* 0x000000ffff0a7224 */ /* 0x000fe400078e000c */
[----:B------:R-:W-:Y:S01]  /*5f40*/  @!P0 IMAD.MOV R11, RZ, RZ, -R11 ;  /* 0x000000ffff0b8224 */ /* 0x000fe200078e0a0b */
[C---:B------:R-:W-:Y:S01]  /*5f50*/  ISETP.GT.U32.AND P0, PT, R2.reuse, R5, PT ;  /* 0x000000050200720c */ /* 0x040fe20003f04070 */
[----:B------:R-:W-:Y:S01]  /*5f60*/  @!P6 IMAD.MOV R10, RZ, RZ, -R10 ;  /* 0x000000ffff0ae224 */ /* 0x000fe200078e0a0a */
[----:B------:R-:W-:Y:S01]  /*5f70*/  ISETP.GT.U32.AND P5, PT, R2, R7, PT ;  /* 0x000000070200720c */ /* 0x000fe20003fa4070 */
[----:B------:R-:W-:Y:S01]  /*5f80*/  @!P3 IMAD.IADD R0, R0, 0x1, -R2 ;  /* 0x000000010000b824 */ /* 0x000fe200078e0a02 */
[----:B------:R-:W-:Y:S01]  /*5f90*/  ISETP.GT.U32.AND P6, PT, R2, R8, PT ;  /* 0x000000080200720c */ /* 0x000fe20003fc4070 */
[----:B------:R-:W-:Y:S01]  /*5fa0*/  VIADD R247, R3, 0x1c2 ;  /* 0x000001c203f77836 */ /* 0x000fe20000000000 */
[----:B------:R-:W-:Y:S01]  /*5fb0*/  ISETP.GE.AND P3, PT, R246, RZ, PT ;  /* 0x000000fff600720c */ /* 0x000fe20003f66270 */
[----:B------:R-:W-:Y:S01]  /*5fc0*/  IMAD.MOV.U32 R9, RZ, RZ, R0 ;  /* 0x000000ffff097224 */ /* 0x000fe200078e0000 */
[----:B------:R-:W-:Y:S01]  /*5fd0*/  STL [R1+0x5d4], R11 ;  /* 0x0005d40b01007387 */ /* 0x000fe20000100800 */
[--C-:B------:R-:W-:Y:S01]  /*5fe0*/  @!P4 IMAD.IADD R6, R6, 0x1, -R2.reuse ;  /* 0x000000010606c824 */ /* 0x100fe200078e0a02 */
[----:B------:R-:W-:Y:S01]  /*5ff0*/  IABS R0, R247 ;  /* 0x000000f700007213 */ /* 0x000fe20000000000 */
[----:B------:R-:W-:Y:S01]  /*6000*/  @!P2 IMAD.MOV R9, RZ, RZ, -R9 ;  /* 0x000000ffff09a224 */ /* 0x000fe200078e0a09 */
[----:B------:R-:W-:Y:S01]  /*6010*/  ISETP.GE.AND P2, PT, R244, RZ, PT ;  /* 0x000000fff400720c */ /* 0x000fe20003f46270 */
[--C-:B------:R-:W-:Y:S01]  /*6020*/  @!P0 IMAD.IADD R5, R5, 0x1, -R2.reuse ;  /* 0x0000000105058824 */ /* 0x100fe200078e0a02 */
[----:B------:R-:W-:Y:S01]  /*6030*/  ISETP.GE.AND P0, PT, R245, RZ, PT ;  /* 0x000000fff500720c */ /* 0x000fe20003f06270 */
[--C-:B------:R-:W-:Y:S01]  /*6040*/  @!P5 IMAD.IADD R7, R7, 0x1, -R2.reuse ;  /* 0x000000010707d824 */ /* 0x100fe200078e0a02 */
[----:B------:R-:W-:Y:S01]  /*6050*/  ISETP.GE.AND P5, PT, R247, RZ, PT ;  /* 0x000000fff700720c */ /* 0x000fe20003fa6270 */
[----:B------:R-:W-:Y:S01]  /*6060*/  @!P6 IMAD.IADD R8, R8, 0x1, -R2 ;  /* 0x000000010808e824 */ /* 0x000fe200078e0a02 */
[----:B------:R-:W-:Y:S01]  /*6070*/  ISETP.GT.U32.AND P6, PT, R2, R6, PT ;  /* 0x000000060200720c */ /* 0x000fe20003fc4070 */
[----:B------:R-:W-:Y:S01]  /*6080*/  VIADD R247, R3, 0x1c0 ;  /* 0x000001c003f77836 */ /* 0x000fe20000000000 */
[----:B------:R-:W-:Y:S01]  /*6090*/  STL [R1+0x5d0], R9 ;  /* 0x0005d00901007387 */ /* 0x000fe20000100800 */
[----:B------:R-:W-:-:S03]  /*60a0*/  IMAD.HI.U32 R12, R4, R0, RZ ;  /* 0x00000000040c7227 */ /* 0x000fc600078e00ff */
[----:B------:R0:W-:Y:S01]  /*60b0*/  STL [R1+0x5cc], R10 ;  /* 0x0005cc0a01007387 */ /* 0x0001e20000100800 */
[----:B------:R-:W-:Y:S01]  /*60c0*/  @!P3 IMAD.MOV R5, RZ, RZ, -R5 ;  /* 0x000000ffff05b224 */ /* 0x000fe200078e0a05 */
[----:B------:R-:W-:Y:S01]  /*60d0*/  ISETP.GT.U32.AND P3, PT, R2, R8, PT ;  /* 0x000000080200720c */ /* 0x000fe20003f64070 */
[----:B------:R-:W-:Y:S01]  /*60e0*/  @!P1 IMAD.MOV R7, RZ, RZ, -R7 ;  /* 0x000000ffff079224 */ /* 0x000fe200078e0a07 */
[----:B------:R-:W-:Y:S01]  /*60f0*/  ISETP.GE.AND P1, PT, R247, RZ, PT ;  /* 0x000000fff700720c */ /* 0x000fe20003f26270 */
[----:B------:R-:W-:Y:S01]  /*6100*/  IMAD.MOV R12, RZ, RZ, -R12 ;  /* 0x000000ffff0c7224 */ /* 0x000fe200078e0a0c */
[----:B------:R-:W-:Y:S01]  /*6110*/  STL [R1+0x5c8], R5 ;  /* 0x0005c80501007387 */ /* 0x000fe20000100800 */
[----:B------:R-:W-:Y:S02]  /*6120*/  VIADD R246, R3, 0x1c1 ;  /* 0x000001c103f67836 */ /* 0x000fe40000000000 */
[----:B------:R-:W-:Y:S01]  /*6130*/  @!P6 IMAD.IADD R6, R6, 0x1, -R2 ;  /* 0x000000010606e824 */ /* 0x000fe200078e0a02 */
[----:B0-----:R-:W-:Y:S01]  /*6140*/  IABS R10, R247 ;  /* 0x000000f7000a7213 */ /* 0x001fe20000000000 */
[----:B------:R0:W-:Y:S01]  /*6150*/  STL [R1+0x5c4], R7 ;  /* 0x0005c40701007387 */ /* 0x0001e20000100800 */
[----:B------:R-:W-:Y:S01]  /*6160*/  IABS R9, R246 ;  /* 0x000000f600097213 */ /* 0x000fe20000000000 */
[----:B------:R-:W-:Y:S01]  /*6170*/  IMAD.MOV.U32 R18, RZ, RZ, R6 ;  /* 0x000000ffff127224 */ /* 0x000fe200078e0006 */
[----:B------:R-:W-:Y:S01]  /*6180*/  ISETP.GE.AND P4, PT, R246, RZ, PT ;  /* 0x000000fff600720c */ /* 0x000fe20003f86270 */
[----:B------:R-:W-:-:S02]  /*6190*/  @!P3 IMAD.IADD R8, R8, 0x1, -R2 ;  /* 0x000000010808b824 */ /* 0x000fc400078e0a02 */
[----:B------:R-:W-:-:S04]  /*61a0*/  IMAD.HI.U32 R11, R4, R9, RZ ;  /* 0x00000009040b7227 */ /* 0x000fc800078e00ff */
[C---:B0-----:R-:W-:Y:S02]  /*61b0*/  IMAD R7, R2.reuse, R12, R0 ;  /* 0x0000000c02077224 */ /* 0x041fe400078e0200 */
[----:B------:R-:W-:Y:S02]  /*61c0*/  IMAD.MOV.U32 R0, RZ, RZ, R10 ;  /* 0x000000ffff007224 */ /* 0x000fe400078e000a */
[----:B------:R-:W-:Y:S01]  /*61d0*/  IMAD.MOV R11, RZ, RZ, -R11 ;  /* 0x000000ffff0b7224 */ /* 0x000fe200078e0a0b */
[----:B------:R-:W-:Y:S01]  /*61e0*/  ISETP.GT.U32.AND P6, PT, R2, R7, PT ;  /* 0x000000070200720c */ /* 0x000fe20003fc4070 */
[----:B------:R-:W-:-:S04]  /*61f0*/  IMAD.HI.U32 R13, R4, R0, RZ ;  /* 0x00000000040d7227 */ /* 0x000fc800078e00ff */
[----:B------:R-:W-:Y:S02]  /*6200*/  IMAD.MOV R13, RZ, RZ, -R13 ;  /* 0x000000ffff0d7224 */ /* 0x000fe400078e0a0d */
[C---:B------:R-:W-:Y:S02]  /*6210*/  IMAD R5, R2.reuse, R11, R9 ;  /* 0x0000000b02057224 */ /* 0x040fe400078e0209 */
[C---:B------:R-:W-:Y:S02]  /*6220*/  IMAD R0, R2.reuse, R13, R0 ;  /* 0x0000000d02007224 */ /* 0x040fe400078e0200 */
[----:B------:R-:W-:Y:S01]  /*6230*/  VIADD R246, R3, 0x1bd ;  /* 0x000001bd03f67836 */ /* 0x000fe20000000000 */
[C---:B------:R-:W-:Y:S01]  /*6240*/  ISETP.GT.U32.AND P3, PT, R2.reuse, R5, PT ;  /* 0x000000050200720c */ /* 0x040fe20003f64070 */
[----:B------:R-:W-:Y:S01]  /*6250*/  @!P6 IMAD.IADD R7, R7, 0x1, -R2 ;  /* 0x000000010707e824 */ /* 0x000fe200078e0a02 */
[C---:B------:R-:W-:Y:S01]  /*6260*/  ISETP.GT.U32.AND P6, PT, R2.reuse, R0, PT ;  /* 0x000000000200720c */ /* 0x040fe20003fc4070 */
[----:B------:R-:W-:Y:S01]  /*6270*/  @!P2 IMAD.MOV R18, RZ, RZ, -R18 ;  /* 0x000000ffff12a224 */ /* 0x000fe200078e0a12 */
[----:B------:R-:W-:Y:S01]  /*6280*/  IABS R11, R246 ;  /* 0x000000f6000b7213 */ /* 0x000fe20000000000 */
[C---:B------:R-:W-:Y:S01]  /*6290*/  VIADD R247, R3.reuse, 0x1bc ;  /* 0x000001bc03f77836 */ /* 0x040fe20000000000 */
[----:B------:R-:W-:Y:S01]  /*62a0*/  ISETP.GT.U32.AND P2, PT, R2, R7, PT ;  /* 0x000000070200720c */ /* 0x000fe20003f44070 */
[----:B------:R-:W-:Y:S01]  /*62b0*/  VIADD R245, R3, 0x1be ;  /* 0x000001be03f57836 */ /* 0x000fe20000000000 */
[----:B------:R-:W-:Y:S01]  /*62c0*/  STL [R1+0x5c0], R18 ;  /* 0x0005c01201007387 */ /* 0x000fe20000100800 */
[----:B------:R-:W-:Y:S01]  /*62d0*/  IMAD.MOV.U32 R17, RZ, RZ, R8 ;  /* 0x000000ffff117224 */ /* 0x000fe200078e0008 */
[----:B------:R-:W-:Y:S01]  /*62e0*/  IABS R9, R247 ;  /* 0x000000f700097213 */ /* 0x000fe20000000000 */
[----:B------:R-:W-:Y:S01]  /*62f0*/  IMAD.HI.U32 R14, R4, R11, RZ ;  /* 0x0000000b040e7227 */ /* 0x000fe200078e00ff */
[----:B------:R-:W-:-:S03]  /*6300*/  IABS R10, R245 ;  /* 0x000000f5000a7213 */ /* 0x000fc60000000000 */
[--C-:B------:R-:W-:Y:S02]  /*6310*/  @!P6 IMAD.IADD R0, R0, 0x1, -R2.reuse ;  /* 0x000000010000e824 */ /* 0x100fe400078e0a02 */
[----:B------:R-:W-:Y:S02]  /*6320*/  @!P3 IMAD.IADD R5, R5, 0x1, -R2 ;  /* 0x000000010505b824 */ /* 0x000fe400078e0a02 */
[----:B------:R-:W-:Y:S01]  /*6330*/  @!P0 IMAD.MOV R17, RZ, RZ, -R17 ;  /* 0x000000ffff118224 */ /* 0x000fe200078e0a11 */
[----:B------:R-:W-:Y:S01]  /*6340*/  ISETP.GT.U32.AND P6, PT, R2, R0, PT ;  /* 0x000000000200720c */ /* 0x000fe20003fc4070 */
[----:B------:R-:W-:Y:S01]  /*6350*/  IMAD.HI.U32 R13, R4, R9, RZ ;  /* 0x00000009040d7227 */ /* 0x000fe200078e00ff */
[----:B------:R-:W-:Y:S02]  /*6360*/  ISETP.GT.U32.AND P3, PT, R2, R5, PT ;  /* 0x000000050200720c */ /* 0x000fe40003f64070 */
[----:B------:R0:W-:Y:S01]  /*6370*/  STL [R1+0x5bc], R17 ;  /* 0x0005bc1101007387 */ /* 0x0001e20000100800 */
[----:B------:R-:W-:-:S02]  /*6380*/  IMAD.MOV R14, RZ, RZ, -R14 ;  /* 0x000000ffff0e7224 */ /* 0x000fc400078e0a0e */
[----:B------:R-:W-:Y:S02]  /*6390*/  @!P2 IMAD.IADD R7, R7, 0x1, -R2 ;  /* 0x000000010707a824 */ /* 0x000fe400078e0a02 */
[----:B------:R-:W-:Y:S02]  /*63a0*/  VIADD R244, R3, 0x1bf ;  /* 0x000001bf03f47836 */ /* 0x000fe40000000000 */
[----:B------:R-:W-:-:S03]  /*63b0*/  IMAD.HI.U32 R15, R4, R10, RZ ;  /* 0x0000000a040f7227 */ /* 0x000fc600078e00ff */
[----:B------:R-:W-:Y:S01]  /*63c0*/  IABS R12, R244 ;  /* 0x000000f4000c7213 */ /* 0x000fe20000000000 */
[----:B------:R-:W-:Y:S01]  /*63d0*/  IMAD.MOV R13, RZ, RZ, -R13 ;  /* 0x000000ffff0d7224 */ /* 0x000fe200078e0a0d */
[----:B------:R-:W-:Y:S01]  /*63e0*/  ISETP.GE.AND P0, PT, R244, RZ, PT ;  /* 0x000000fff400720c */ /* 0x000fe20003f06270 */
[C---:B------:R-:W-:Y:S02]  /*63f0*/  IMAD R11, R2.reuse, R14, R11 ;  /* 0x0000000e020b7224 */ /* 0x040fe400078e020b */
[----:B0-----:R-:W-:Y:S02]  /*6400*/  IMAD.MOV.U32 R17, RZ, RZ, R7 ;  /* 0x000000ffff117224 */ /* 0x001fe400078e0007 */
[----:B------:R-:W-:Y:S02]  /*6410*/  IMAD.MOV R15, RZ, RZ, -R15 ;  /* 0x000000ffff0f7224 */ /* 0x000fe400078e0a0f */
[C---:B------:R-:W-:Y:S02]  /*6420*/  IMAD R9, R2.reuse, R13, R9 ;  /* 0x0000000d02097224 */ /* 0x040fe400078e0209 */
[----:B------:R-:W-:Y:S01]  /*6430*/  @!P5 IMAD.MOV R17, RZ, RZ, -R17 ;  /* 0x000000ffff11d224 */ /* 0x000fe200078e0a11 */
[C---:B------:R-:W-:Y:S01]  /*6440*/  ISETP.GT.U32.AND P5, PT, R2.reuse, R11, PT ;  /* 0x0000000b0200720c */ /* 0x040fe20003fa4070 */
[----:B------:R-:W-:-:S02]  /*6450*/  IMAD R10, R2, R15, R10 ;  /* 0x0000000f020a7224 */ /* 0x000fc400078e020a */
[----:B------:R-:W-:Y:S01]  /*6460*/  VIADD R239, R3, 0x1bb ;  /* 0x000001bb03ef7836 */ /* 0x000fe20000000000 */
[----:B------:R-:W-:Y:S01]  /*6470*/  STL [R1+0x5b8], R17 ;  /* 0x0005b81101007387 */ /* 0x000fe20000100800 */
[----:B------:R-:W-:-:S03]  /*6480*/  IMAD.HI.U32 R16, R4, R12, RZ ;  /* 0x0000000c04107227 */ /* 0x000fc600078e00ff */
[----:B------:R-:W-:Y:S01]  /*6490*/  IABS R8, R239 ;  /* 0x000000ef00087213 */ /* 0x000fe20000000000 */
[--C-:B------:R-:W-:Y:S01]  /*64a0*/  @!P6 IMAD.IADD R0, R0, 0x1, -R2.reuse ;  /* 0x000000010000e824 */ /* 0x100fe200078e0a02 */
[C---:B------:R-:W-:Y:S01]  /*64b0*/  ISETP.GT.U32.AND P6, PT, R2.reuse, R9, PT ;  /* 0x000000090200720c */ /* 0x040fe20003fc4070 */
[----:B------:R-:W-:Y:S01]  /*64c0*/  @!P3 IMAD.IADD R5, R5, 0x1, -R2 ;  /* 0x000000010505b824 */ /* 0x000fe200078e0a02 */
[C---:B------:R-:W-:Y:S01]  /*64d0*/  ISETP.GT.U32.AND P3, PT, R2.reuse, R10, PT ;  /* 0x0000000a0200720c */ /* 0x040fe20003f64070 */
[----:B------:R-:W-:Y:S02]  /*64e0*/  IMAD.MOV R6, RZ, RZ, -R16 ;  /* 0x000000ffff067224 */ /* 0x000fe400078e0a10 */
[----:B------:R-:W-:Y:S02]  /*64f0*/  VIADD R244, R3, 0x1ba ;  /* 0x000001ba03f47836 */ /* 0x000fe40000000000 */
[----:B------:R-:W-:Y:S02]  /*6500*/  IMAD R6, R2, R6, R12 ;  /* 0x0000000602067224 */ /* 0x000fe400078e020c */
[----:B------:R-:W-:-:S03]  /*6510*/  IMAD.HI.U32 R7, R4, R8, RZ ;  /* 0x0000000804077227 */ /* 0x000fc600078e00ff */
[C---:B------:R-:W-:Y:S01]  /*6520*/  ISETP.GT.U32.AND P2, PT, R2.reuse, R6, PT ;  /* 0x000000060200720c */ /* 0x040fe20003f44070 */
[----:B------:R-:W-:Y:S01]  /*6530*/  IMAD.MOV.U32 R16, RZ, RZ, R5 ;  /* 0x000000ffff107224 */ /* 0x000fe200078e0005 */
[----:B------:R-:W-:Y:S01]  /*6540*/  IABS R5, R244 ;  /* 0x000000f400057213 */ /* 0x000fe20000000000 */
[--C-:B------:R-:W-:Y:S02]  /*6550*/  @!P5 IMAD.IADD R11, R11, 0x1, -R2.reuse ;  /* 0x000000010b0bd824 */ /* 0x100fe400078e0a02 */
[----:B------:R-:W-:Y:S02]  /*6560*/  IMAD.MOV R7, RZ, RZ, -R7 ;  /* 0x000000ffff077224 */ /* 0x000fe400078e0a07 */
[--C-:B------:R-:W-:Y:S01]  /*6570*/  @!P6 IMAD.IADD R9, R9, 0x1, -R2.reuse ;  /* 0x000000010909e824 */ /* 0x100fe200078e0a02 */
[----:B------:R-:W-:Y:S01]  /*6580*/  ISETP.GT.U32.AND P6, PT, R2, R11, PT ;  /* 0x0000000b0200720c */ /* 0x000fe20003fc4070 */
[----:B------:R-:W-:Y:S02]  /*6590*/  @!P3 IMAD.IADD R10, R10, 0x1, -R2 ;  /* 0x000000010a0ab824 */ /* 0x000fe400078e0a02 */
[----:B------:R-:W-:-:S02]  /*65a0*/  IMAD R7, R2, R7, R8 ;  /* 0x0000000702077224 */ /* 0x000fc400078e0208 */
[----:B------:R-:W-:Y:S01]  /*65b0*/  IMAD.HI.U32 R8, R4, R5, RZ ;  /* 0x0000000504087227 */ /* 0x000fe200078e00ff */
[----:B------:R-:W-:-:S03]  /*65c0*/  ISETP.GT.U32.AND P5, PT, R2, R10, PT ;  /* 0x0000000a0200720c */ /* 0x000fc60003fa4070 */
[----:B------:R-:W-:Y:S02]  /*65d0*/  IMAD.MOV R8, RZ, RZ, -R8 ;  /* 0x000000ffff087224 */ /* 0x000fe400078e0a08 */
[--C-:B------:R-:W-:Y:S01]  /*65e0*/  @!P2 IMAD.IADD R6, R6, 0x1, -R2.reuse ;  /* 0x000000010606a824 */ /* 0x100fe200078e0a02 */
[----:B------:R-:W-:Y:S01]  /*65f0*/  ISETP.GE.AND P2, PT, R246, RZ, PT ;  /* 0x000000fff600720c */ /* 0x000fe20003f46270 */
[C---:B------:R-:W-:Y:S02]  /*6600*/  IMAD R5, R2.reuse, R8, R5 ;  /* 0x0000000802057224 */ /* 0x040fe400078e0205 */
[----:B------:R-:W-:Y:S01]  /*6610*/  @!P6 IMAD.IADD R11, R11, 0x1, -R2 ;  /* 0x000000010b0be824 */ /* 0x000fe200078e0a02 */
[C---:B------:R-:W-:Y:S01]  /*6620*/  ISETP.GT.U32.AND P3, PT, R2.reuse, R6, PT ;  /* 0x000000060200720c */ /* 0x040fe20003f64070 */
[----:B------:R-:W-:Y:S01]  /*6630*/  @!P4 IMAD.MOV R16, RZ, RZ, -R16 ;  /* 0x000000ffff10c224 */ /* 0x000fe200078e0a10 */
[----:B------:R-:W-:Y:S01]  /*6640*/  ISETP.GT.U32.AND P6, PT, R2, R5, PT ;  /* 0x000000050200720c */ /* 0x000fe20003fc4070 */
[----:B------:R-:W-:Y:S01]  /*6650*/  @!P1 IMAD.MOV R0, RZ, RZ, -R0 ;  /* 0x000000ffff009224 */ /* 0x000fe200078e0a00 */
[----:B------:R-:W-:Y:S01]  /*6660*/  ISETP.GE.AND P4, PT, R245, RZ, PT ;  /* 0x000000fff500720c */ /* 0x000fe20003f86270 */
[--C-:B------:R-:W-:Y:S01]  /*6670*/  @!P5 IMAD.IADD R10, R10, 0x1, -R2.reuse ;  /* 0x000000010a0ad824 */ /* 0x100fe200078e0a02 */
[C---:B------:R-:W-:Y:S01]  /*6680*/  ISETP.GT.U32.AND P5, PT, R2.reuse, R7, PT ;  /* 0x000000070200720c */ /* 0x040fe20003fa4070 */
[C---:B------:R-:W-:Y:S01]  /*6690*/  VIADD R245, R3.reuse, 0x1b9 ;  /* 0x000001b903f57836 */ /* 0x040fe20000000000 */
[----:B------:R-:W-:Y:S01]  /*66a0*/  STL [R1+0x5b4], R16 ;  /* 0x0005b41001007387 */ /* 0x000fe20000100800 */
[----:B------:R-:W-:Y:S01]  /*66b0*/  VIADD R246, R3, 0x1b8 ;  /* 0x000001b803f67836 */ /* 0x000fe20000000000 */
[----:B------:R-:W-:Y:S01]  /*66c0*/  ISETP.GT.U32.AND P1, PT, R2, R9, PT ;  /* 0x000000090200720c */ /* 0x000fe20003f24070 */
[----:B------:R-:W-:Y:S01]  /*66d0*/  @!P2 IMAD.MOV R11, RZ, RZ, -R11 ;  /* 0x000000ffff0ba224 */ /* 0x000fe200078e0a0b */
[----:B------:R0:W-:Y:S01]  /*66e0*/  STL [R1+0x5b0], R0 ;  /* 0x0005b00001007387 */ /* 0x0001e20000100800 */
[--C-:B------:R-:W-:Y:S01]  /*66f0*/  @!P3 IMAD.IADD R6, R6, 0x1, -R2.reuse ;  /* 0x000000010606b824 */ /* 0x100fe200078e0a02 */
[----:B------:R-:W-:Y:S01]  /*6700*/  IABS R12, R246 ;  /* 0x000000f6000c7213 */ /* 0x000fe20000000000 */
[----:B------:R-:W-:Y:S01]  /*6710*/  @!P6 IMAD.IADD R5, R5, 0x1, -R2 ;  /* 0x000000010505e824 */ /* 0x000fe200078e0a02 */
[----:B------:R-:W-:Y:S01]  /*6720*/  ISETP.GE.AND P3, PT, R247, RZ, PT ;  /* 0x000000fff700720c */ /* 0x000fe20003f66270 */
[----:B------:R-:W-:Y:S01]  /*6730*/  IMAD.MOV.U32 R15, RZ, RZ, R6 ;  /* 0x000000ffff0f7224 */ /* 0x000fe200078e0006 */
[----:B------:R-:W-:Y:S01]  /*6740*/  ISETP.GE.AND P2, PT, R245, RZ, PT ;  /* 0x000000fff500720c */ /* 0x000fe20003f46270 */
[----:B------:R-:W-:Y:S01]  /*6750*/  @!P5 IMAD.IADD R7, R7, 0x1, -R2 ;  /* 0x000000010707d824 */ /* 0x000fe200078e0a02 */
[----:B------:R-:W-:Y:S01]  /*6760*/  ISETP.GT.U32.AND P6, PT, R2, R5, PT ;  /* 0x000000050200720c */ /* 0x000fe20003fc4070 */
[----:B------:R-:W-:Y:S01]  /*6770*/  IMAD.HI.U32 R14, R4, R12, RZ ;  /* 0x0000000c040e7227 */ /* 0x000fe200078e00ff */
[----:B0-----:R-:W-:-:S02]  /*6780*/  IABS R0, R245 ;  /* 0x000000f500007213 */ /* 0x001fc40000000000 */
[----:B------:R-:W-:Y:S01]  /*6790*/  ISETP.GE.AND P5, PT, R244, RZ, PT ;  /* 0x000000fff400720c */ /* 0x000fe20003fa6270 */
[----:B------:R-:W-:Y:S01]  /*67a0*/  @!P0 IMAD.MOV R15, RZ, RZ, -R15 ;  /* 0x000000ffff0f8224 */ /* 0x000fe200078e0a0f */
[----:B------:R-:W-:Y:S01]  /*67b0*/  ISETP.GT.U32.AND P0, PT, R2, R7, PT ;  /* 0x000000070200720c */ /* 0x000fe20003f04070 */
[----:B------:R-:W-:-:S03]  /*67c0*/  IMAD.HI.U32 R13, R4, R0, RZ ;  /* 0x00000000040d7227 */ /* 0x000fc600078e00ff */
[----:B------:R-:W-:Y:S01]  /*67d0*/  STL [R1+0x5ac], R15 ;  /* 0x0005ac0f01007387 */ /* 0x000fe20000100800 */
[----:B------:R-:W-:Y:S02]  /*67e0*/  IMAD.MOV R13, RZ, RZ, -R13 ;  /* 0x000000ffff0d7224 */ /* 0x000fe400078e0a0d */
[----:B------:R-:W-:Y:S02]  /*67f0*/  IMAD.MOV R6, RZ, RZ, -R14 ;  /* 0x000000ffff067224 */ /* 0x000fe400078e0a0e */
[C---:B------:R-:W-:Y:S02]  /*6800*/  IMAD R0, R2.reuse, R13, R0 ;  /* 0x0000000d02007224 */ /* 0x040fe400078e0200 */
[----:B------:R-:W-:Y:S01]  /*6810*/  @!P1 IMAD.IADD R9, R9, 0x1, -R2 ;  /* 0x0000000109099824 */ /* 0x000fe200078e0a02 */
[----:B------:R-:W-:Y:S01]  /*6820*/  ISETP.GE.AND P1, PT, R239, RZ, PT ;  /* 0x000000ffef00720c */ /* 0x000fe20003f26270 */
[----:B------:R-:W-:Y:S01]  /*6830*/  @!P4 IMAD.MOV R10, RZ, RZ, -R10 ;  /* 0x000000ffff0ac224 */ /* 0x000fe200078e0a0a */
[C---:B------:R-:W-:Y:S01]  /*6840*/  ISETP.GT.U32.AND P4, PT, R2.reuse, R0, PT ;  /* 0x000000000200720c */ /* 0x040fe20003f84070 */
[----:B------:R-:W-:-:S02]  /*6850*/  IMAD R6, R2, R6, R12 ;  /* 0x0000000602067224 */ /* 0x000fc400078e020c */
[--C-:B------:R-:W-:Y:S01]  /*6860*/  @!P6 IMAD.IADD R5, R5, 0x1, -R2.reuse ;  /* 0x000000010505e824 */ /* 0x100fe200078e0a02 */
[----:B------:R0:W-:Y:S01]  /*6870*/  STL [R1+0x5a8], R10 ;  /* 0x0005a80a01007387 */ /* 0x0001e20000100800 */
[----:B------:R-:W-:Y:S01]  /*6880*/  VIADD R247, R3, 0x1b7 ;  /* 0x000001b703f77836 */ /* 0x000fe20000000000 */
[----:B------:R-:W-:Y:S01]  /*6890*/  ISETP.GT.U32.AND P6, PT, R2, R6, PT ;  /* 0x000000060200720c */ /* 0x000fe20003fc4070 */
[--C-:B------:R-:W-:Y:S01]  /*68a0*/  @!P0 IMAD.IADD R7, R7, 0x1, -R2.reuse ;  /* 0x0000000107078824 */ /* 0x100fe200078e0a02 */
[----:B------:R1:W-:Y:S01]  /*68b0*/  STL [R1+0x5a4], R11 ;  /* 0x0005a40b01007387 */ /* 0x0003e20000100800 */
[----:B------:R-:W-:Y:S01]  /*68c0*/  @!P3 IMAD.MOV R9, RZ, RZ, -R9 ;  /* 0x000000ffff09b224 */ /* 0x000fe200078e0a09 */
[----:B------:R-:W-:Y:S01]  /*68d0*/  IABS R8, R247 ;  /* 0x000000f700087213 */ /* 0x000fe20000000000 */
[----:B------:R-:W-:Y:S01]  /*68e0*/  @!P1 IMAD.MOV R7, RZ, RZ, -R7 ;  /* 0x000000ffff079224 */ /* 0x000fe200078e0a07 */
[----:B------:R-:W-:Y:S01]  /*68f0*/  ISETP.GE.AND P0, PT, R247, RZ, PT ;  /* 0x000000fff700720c */ /* 0x000fe20003f06270 */
[----:B------:R-:W-:Y:S01]  /*6900*/  VIADD R247, R3, 0x1b6 ;  /* 0x000001b603f77836 */ /* 0x000fe20000000000 */
[----:B------:R-:W-:Y:S01]  /*6910*/  STL [R1+0x5a0], R9 ;  /* 0x0005a00901007387 */ /* 0x000fe20000100800 */
[----:B------:R-:W-:Y:S01]  /*6920*/  @!P4 IMAD.IADD R0, R0, 0x1, -R2 ;  /* 0x000000010000c824 */ /* 0x000fe200078e0a02 */
[----:B------:R-:W-:Y:S01]  /*6930*/  ISETP.GE.AND P3, PT, R246, RZ, PT ;  /* 0x000000fff600720c */ /* 0x000fe20003f66270 */
[----:B------:R-:W-:Y:S01]  /*6940*/  IMAD.HI.U32 R13, R4, R8, RZ ;  /* 0x00000008040d7227 */ /* 0x000fe200078e00ff */
[----:B------:R2:W-:Y:S01]  /*6950*/  STL [R1+0x59c], R7 ;  /* 0x00059c0701007387 */ /* 0x0005e20000100800 */
[----:B------:R-:W-:-:S02]  /*6960*/  ISETP.GE.AND P1, PT, R247, RZ, PT ;  /* 0x000000fff700720c */ /* 0x000fc40003f26270 */
[----:B------:R-:W-:Y:S01]  /*6970*/  @!P6 IMAD.IADD R6, R6, 0x1, -R2 ;  /* 0x000000010606e824 */ /* 0x000fe200078e0a02 */
[C---:B------:R-:W-:Y:S01]  /*6980*/  ISETP.GT.U32.AND P4, PT, R2.reuse, R0, PT ;  /* 0x000000000200720c */ /* 0x040fe20003f84070 */
[----:B0-----:R-:W-:Y:S01]  /*6990*/  IMAD.MOV.U32 R10, RZ, RZ, R5 ;  /* 0x000000ffff0a7224 */ /* 0x001fe200078e0005 */
[----:B-1----:R-:W-:Y:S01]  /*69a0*/  IABS R11, R236 ;  /* 0x000000ec000b7213 */ /* 0x002fe20000000000 */
[----:B------:R-:W-:Y:S01]  /*69b0*/  IMAD.MOV R13, RZ, RZ, -R13 ;  /* 0x000000ffff0d7224 */ /* 0x000fe200078e0a0d */
[C---:B------:R-:W-:Y:S01]  /*69c0*/  ISETP.GT.U32.AND P6, PT, R2.reuse, R6, PT ;  /* 0x000000060200720c */ /* 0x040fe20003fc4070 */
[C---:B------:R-:W-:Y:S01]  /*69d0*/  VIADD R246, R3.reuse, 0x1b5 ;  /* 0x000001b503f67836 */ /* 0x040fe20000000000 */
[----:B--2---:R-:W-:Y:S01]  /*69e0*/  IABS R7, R247 ;  /* 0x000000f700077213 */ /* 0x004fe20000000000 */
[----:B------:R-:W-:Y:S02]  /*69f0*/  IMAD R9, R2, R13, R8 ;  /* 0x0000000d02097224 */ /* 0x000fe400078e0208 */
[----:B------:R-:W-:Y:S01]  /*6a00*/  VIADD R247, R3, 0x1b4 ;  /* 0x000001b403f77836 */ /* 0x000fe20000000000 */
[----:B------:R-:W-:Y:S01]  /*6a10*/  IABS R12, R246 ;  /* 0x000000f6000c7213 */ /* 0x000fe20000000000 */
[----:B------:R-:W-:-:S03]  /*6a20*/  IMAD.HI.U32 R5, R4, R7, RZ ;  /* 0x0000000704057227 */ /* 0x000fc600078e00ff */
[----:B------:R-:W-:Y:S01]  /*6a30*/  IABS R13, R247 ;  /* 0x000000f7000d7213 */ /* 0x000fe20000000000 */
[----:B------:R-:W-:Y:S02]  /*6a40*/  IMAD.MOV R5, RZ, RZ, -R5 ;  /* 0x000000ffff057224 */ /* 0x000fe400078e0a05 */
[--C-:B------:R-:W-:Y:S01]  /*6a50*/  @!P4 IMAD.IADD R0, R0, 0x1, -R2.reuse ;  /* 0x000000010000c824 */ /* 0x100fe200078e0a02 */
[C---:B------:R-:W-:Y:S01]  /*6a60*/  ISETP.GT.U32.AND P4, PT, R2.reuse, R9, PT ;  /* 0x000000090200720c */ /* 0x040fe20003f84070 */
[----:B------:R-:W-:Y:S02]  /*6a70*/  IMAD R7, R2, R5, R7 ;  /* 0x0000000502077224 */ /* 0x000fe400078e0207 */
[----:B------:R-:W-:Y:S02]  /*6a80*/  @!P6 IMAD.IADD R6, R6, 0x1, -R2 ;  /* 0x000000010606e824 */ /* 0x000fe400078e0a02 */
[----:B------:R-:W-:Y:S01]  /*6a90*/  IMAD.HI.U32 R15, R4, R12, RZ ;  /* 0x0000000c040f7227 */ /* 0x000fe200078e00ff */
[----:B------:R-:W-:-:S03]  /*6aa0*/  ISETP.GT.U32.AND P6, PT, R2, R7, PT ;  /* 0x000000070200720c */ /* 0x000fc60003fc4070 */
[----:B------:R-:W-:Y:S01]  /*6ab0*/  @!P5 IMAD.MOV R10, RZ, RZ, -R10 ;  /* 0x000000ffff0ad224 */ /* 0x000fe200078e0a0a */
[----:B------:R-:W-:Y:S01]  /*6ac0*/  ISETP.GE.AND P5, PT, R246, RZ, PT ;  /* 0x000000fff600720c */ /* 0x000fe20003fa6270 */
[----:B------:R-:W-:-:S03]  /*6ad0*/  IMAD.HI.U32 R14, R4, R13, RZ ;  /* 0x0000000d040e7227 */ /* 0x000fc600078e00ff */
[----:B------:R0:W-:Y:S01]  /*6ae0*/  STL [R1+0x598], R10 ;  /* 0x0005980a01007387 */ /* 0x0001e20000100800 */
[----:B------:R-:W-:Y:S01]  /*6af0*/  @!P4 IMAD.IADD R9, R9, 0x1, -R2 ;  /* 0x000000010909c824 */ /* 0x000fe200078e0a02 */
[----:B------:R-:W-:Y:S01]  /*6b00*/  ISETP.GE.AND P4, PT, R247, RZ, PT ;  /* 0x000000fff700720c */ /* 0x000fe20003f86270 */
[----:B------:R-:W-:-:S04]  /*6b10*/  IMAD.HI.U32 R8, R4, R11, RZ ;  /* 0x0000000b04087227 */ /* 0x000fc800078e00ff */
[----:B------:R-:W-:Y:S01]  /*6b20*/  @!P6 IMAD.IADD R7, R7, 0x1, -R2 ;  /* 0x000000010707e824 */ /* 0x000fe200078e0a02 */
[C---:B------:R-:W-:Y:S01]  /*6b30*/  ISETP.GT.U32.AND P6, PT, R2.reuse, R9, PT ;  /* 0x000000090200720c */ /* 0x040fe20003fc4070 */
[----:B------:R-:W-:Y:S01]  /*6b40*/  IMAD.MOV R15, RZ, RZ, -R15 ;  /* 0x000000ffff0f7224 */ /* 0x000fe200078e0a0f */
[----:B0-----:R-:W-:Y:S01]  /*6b50*/  IABS R10, R237 ;  /* 0x000000ed000a7213 */ /* 0x001fe20000000000 */
[----:B------:R-:W-:Y:S02]  /*6b60*/  IMAD.MOV R14, RZ, RZ, -R14 ;  /* 0x000000ffff0e7224 */ /* 0x000fe400078e0a0e */
[----:B------:R-:W-:Y:S02]  /*6b70*/  IMAD.MOV R8, RZ, RZ, -R8 ;  /* 0x000000ffff087224 */ /* 0x000fe400078e0a08 */
[----:B------:R-:W-:Y:S02]  /*6b80*/  IMAD R12, R2, R15, R12 ;  /* 0x0000000f020c7224 */ /* 0x000fe400078e020c */
[----:B------:R-:W-:-:S02]  /*6b90*/  VIADD R247, R3, 0x1b1 ;  /* 0x000001b103f77836 */ /* 0x000fc40000000000 */
[----:B------:R-:W-:Y:S01]  /*6ba0*/  @!P2 IMAD.MOV R0, RZ, RZ, -R0 ;  /* 0x000000ffff00a224 */ /* 0x000fe200078e0a00 */
[C---:B------:R-:W-:Y:S01]  /*6bb0*/  ISETP.GT.U32.AND P2, PT, R2.reuse, R7, PT ;  /* 0x000000070200720c */ /* 0x040fe20003f44070 */
[C---:B------:R-:W-:Y:S01]  /*6bc0*/  IMAD R13, R2.reuse, R14, R13 ;  /* 0x0000000e020d7224 */ /* 0x040fe200078e020d */
[----:B------:R-:W-:Y:S01]  /*6bd0*/  IABS R14, R238 ;  /* 0x000000ee000e7213 */ /* 0x000fe20000000000 */
[----:B------:R-:W-:Y:S01]  /*6be0*/  @!P3 IMAD.MOV R6, RZ, RZ, -R6 ;  /* 0x000000ffff06b224 */ /* 0x000fe200078e0a06 */
[C---:B------:R-:W-:Y:S01]  /*6bf0*/  ISETP.GT.U32.AND P3, PT, R2.reuse, R12, PT ;  /* 0x0000000c0200720c */ /* 0x040fe20003f64070 */
[----:B------:R-:W-:Y:S01]  /*6c00*/  IMAD R11, R2, R8, R11 ;  /* 0x00000008020b7224 */ /* 0x000fe200078e020b */
[----:B------:R-:W-:Y:S01]  /*6c10*/  IABS R8, R247 ;  /* 0x000000f700087213 */ /* 0x000fe20000000000 */
[----:B------:R-:W-:Y:S01]  /*6c20*/  IMAD.HI.U32 R5, R4, R10, RZ ;  /* 0x0000000a04057227 */ /* 0x000fe200078e00ff */
[----:B------:R-:W-:Y:S03]  /*6c30*/  STL [R1+0x594], R0 ;  /* 0x0005940001007387 */ /* 0x000fe60000100800 */
[----:B------:R-:W-:Y:S01]  /*6c40*/  @!P6 IMAD.IADD R9, R9, 0x1, -R2 ;  /* 0x000000010909e824 */ /* 0x000fe200078e0a02 */
[----:B------:R0:W-:Y:S01]  /*6c50*/  STL [R1+0x590], R6 ;  /* 0x0005900601007387 */ /* 0x0001e20000100800 */
[----:B------:R-:W-:Y:S01]  /*6c60*/  ISETP.GT.U32.AND P6, PT, R2, R13, PT ;  /* 0x0000000d0200720c */ /* 0x000fe20003fc4070 */
[----:B------:R-:W-:-:S02]  /*6c70*/  IMAD.MOV R5, RZ, RZ, -R5 ;  /* 0x000000ffff057224 */ /* 0x000fc400078e0a05 */
[----:B------:R-:W-:Y:S01]  /*6c80*/  @!P2 IMAD.IADD R7, R7, 0x1, -R2 ;  /* 0x000000010707a824 */ /* 0x000fe200078e0a02 */
[C---:B------:R-:W-:Y:S01]  /*6c90*/  ISETP.GT.U32.AND P2, PT, R2.reuse, R11, PT ;  /* 0x0000000b0200720c */ /* 0x040fe20003f44070 */
[----:B------:R-:W-:Y:S02]  /*6ca0*/  IMAD R10, R2, R5, R10 ;  /* 0x00000005020a7224 */ /* 0x000fe400078e020a */
[----:B------:R-:W-:Y:S02]  /*6cb0*/  @!P3 IMAD.IADD R12, R12, 0x1, -R2 ;  /* 0x000000010c0cb824 */ /* 0x000fe400078e0a02 */
[----:B0-----:R-:W-:Y:S01]  /*6cc0*/  IMAD.MOV.U32 R6, RZ, RZ, R14 ;  /* 0x000000ffff067224 */ /* 0x001fe200078e000e */
[----:B------:R-:W-:Y:S01]  /*6cd0*/  ISETP.GT.U32.AND P3, PT, R2, R10, PT ;  /* 0x0000000a0200720c */ /* 0x000fe20003f64070 */
[----:B------:R-:W-:-:S04]  /*6ce0*/  IMAD.HI.U32 R14, R4, R8, RZ ;  /* 0x00000008040e7227 */ /* 0x000fc800078e00ff */
[----:B------:R-:W-:Y:S02]  /*6cf0*/  IMAD.MOV R14, RZ, RZ, -R14 ;  /* 0x000000ffff0e7224 */ /* 0x000fe400078e0a0e */
[----:B------:R-:W-:Y:S02]  /*6d00*/  @!P6 IMAD.IADD R13, R13, 0x1, -R2 ;  /* 0x000000010d0de824 */ /* 0x000fe400078e0a02 */
[C---:B------:R-:W-:Y:S02]  /*6d10*/  IMAD R8, R2.reuse, R14, R8 ;  /* 0x0000000e02087224 */ /* 0x040fe400078e0208 */
[C---:B------:R-:W-:Y:S02]  /*6d20*/  VIADD R239, R3.reuse, 0x1af ;  /* 0x000001af03ef7836 */ /* 0x040fe40000000000 */
[----:B------:R-:W-:Y:S01]  /*6d30*/  VIADD R244, R3, 0x1ae ;  /* 0x000001ae03f47836 */ /* 0x000fe20000000000 */
[----:B------:R-:W-:Y:S01]  /*6d40*/  ISETP.GT.U32.AND P6, PT, R2, R8, PT ;  /* 0x000000080200720c */ /* 0x000fe20003fc4070 */
[----:B------:R-:W-:Y:S01]  /*6d50*/  IMAD.MOV.U32 R17, RZ, RZ, R9 ;  /* 0x000000ffff117224 */ /* 0x000fe200078e0009 */
[----:B------:R-:W-:Y:S01]  /*6d60*/  IABS R5, R239 ;  /* 0x000000ef00057213 */ /* 0x000fe20000000000 */
[--C-:B------:R-:W-:Y:S01]  /*6d70*/  @!P2 IMAD.IADD R11, R11, 0x1, -R2.reuse ;  /* 0x000000010b0ba824 */ /* 0x100fe200078e0a02 */
[----:B------:R-:W-:Y:S01]  /*6d80*/  IABS R0, R244 ;  /* 0x000000f400007213 */ /* 0x000fe20000000000 */
[----:B------:R-:W-:Y:S01]  /*6d90*/  @!P3 IMAD.IADD R10, R10, 0x1, -R2 ;  /* 0x000000010a0ab824 */ /* 0x000fe200078e0a02 */
[C---:B------:R-:W-:Y:S01]  /*6da0*/  ISETP.GT.U32.AND P2, PT, R2.reuse, R12, PT ;  /* 0x0000000c0200720c */ /* 0x040fe20003f44070 */
[----:B------:R-:W-:Y:S01]  /*6db0*/  @!P0 IMAD.MOV R17, RZ, RZ, -R17 ;  /* 0x000000ffff118224 */ /* 0x000fe200078e0a11 */
[----:B------:R-:W-:Y:S01]  /*6dc0*/  ISETP.GT.U32.AND P0, PT, R2, R13, PT ;  /* 0x0000000d0200720c */ /* 0x000fe20003f04070 */
[----:B------:R-:W-:Y:S01]  /*6dd0*/  IMAD.HI.U32 R16, R4, R6, RZ ;  /* 0x0000000604107227 */ /* 0x000fe200078e00ff */
[----:B------:R-:W-:-:S02]  /*6de0*/  ISETP.GT.U32.AND P3, PT, R2, R11, PT ;  /* 0x0000000b0200720c */ /* 0x000fc40003f64070 */
[----:B------:R-:W-:Y:S01]  /*6df0*/  STL [R1+0x58c], R17 ;  /* 0x00058c1101007387 */ /* 0x000fe20000100800 */
[----:B------:R-:W-:-:S04]  /*6e00*/  IMAD.HI.U32 R15, R4, R5, RZ ;  /* 0x00000005040f7227 */ /* 0x000fc800078e00ff */
[----:B------:R-:W-:Y:S01]  /*6e10*/  @!P6 IMAD.IADD R8, R8, 0x1, -R2 ;  /* 0x000000010808e824 */ /* 0x000fe200078e0a02 */
[----:B------:R-:W-:Y:S01]  /*6e20*/  ISETP.GT.U32.AND P6, PT, R2, R10, PT ;  /* 0x0000000a0200720c */ /* 0x000fe20003fc4070 */
[----:B------:R-:W-:Y:S02]  /*6e30*/  IMAD.MOV R16, RZ, RZ, -R16 ;  /* 0x000000ffff107224 */ /* 0x000fe400078e0a10 */
[----:B------:R-:W-:-:S04]  /*6e40*/  IMAD.HI.U32 R14, R4, R0, RZ ;  /* 0x00000000040e7227 */ /* 0x000fc800078e00ff */
[----:B------:R-:W-:Y:S02]  /*6e50*/  IMAD.MOV R15, RZ, RZ, -R15 ;  /* 0x000000ffff0f7224 */ /* 0x000fe400078e0a0f */
[----:B------:R-:W-:Y:S01]  /*6e60*/  @!P1 IMAD.MOV R7, RZ, RZ, -R7 ;  /* 0x000000ffff079224 */ /* 0x000fe200078e0a07 */
[C---:B------:R-:W-:Y:S01]  /*6e70*/  ISETP.GT.U32.AND P1, PT, R2.reuse, R8, PT ;  /* 0x000000080200720c */ /* 0x040fe20003f24070 */
[C---:B------:R-:W-:Y:S02]  /*6e80*/  IMAD R6, R2.reuse, R16, R6 ;  /* 0x0000001002067224 */ /* 0x040fe400078e0206 */
[----:B------:R-:W-:Y:S01]  /*6e90*/  IMAD.MOV R14, RZ, RZ, -R14 ;  /* 0x000000ffff0e7224 */ /* 0x000fe200078e0a0e */
[----:B------:R0:W-:Y:S01]  /*6ea0*/  STL [R1+0x588], R7 ;  /* 0x0005880701007387 */ /* 0x0001e20000100800 */
[C---:B------:R-:W-:Y:S02]  /*6eb0*/  IMAD R5, R2.reuse, R15, R5 ;  /* 0x0000000f02057224 */ /* 0x040fe400078e0205 */
[----:B------:R-:W-:-:S02]  /*6ec0*/  IMAD R0, R2, R14, R0 ;  /* 0x0000000e02007224 */ /* 0x000fc400078e0200 */
[----:B------:R-:W-:Y:S02]  /*6ed0*/  VIADD R245, R3, 0x1ad ;  /* 0x000001ad03f57836 */ /* 0x000fe40000000000 */
[--C-:B------:R-:W-:Y:S01]  /*6ee0*/  @!P2 IMAD.IADD R12, R12, 0x1, -R2.reuse ;  /* 0x000000010c0ca824 */ /* 0x100fe200078e0a02 */
[C---:B------:R-:W-:Y:S01]  /*6ef0*/  ISETP.GT.U32.AND P2, PT, R2.reuse, R6, PT ;  /* 0x000000060200720c */ /* 0x040fe20003f44070 */
[--C-:B------:R-:W-:Y:S01]  /*6f00*/  @!P0 IMAD.IADD R13, R13, 0x1, -R2.reuse ;  /* 0x000000010d0d8824 */ /* 0x100fe200078e0a02 */
[----:B------:R-:W-:Y:S01]  /*6f10*/  ISETP.GT.U32.AND P0, PT, R2, R5, PT ;  /* 0x000000050200720c */ /* 0x000fe20003f04070 */
[--C-:B------:R-:W-:Y:S01]  /*6f20*/  @!P6 IMAD.IADD R10, R10, 0x1, -R2.reuse ;  /* 0x000000010a0ae824 */ /* 0x100fe200078e0a02 */
[----:B------:R-:W-:Y:S01]  /*6f30*/  IABS R9, R245 ;  /* 0x000000f500097213 */ /* 0x000fe20000000000 */
[--C-:B------:R-:W-:Y:S01]  /*6f40*/  @!P3 IMAD.IADD R11, R11, 0x1, -R2.reuse ;  /* 0x000000010b0bb824 */ /* 0x100fe200078e0a02 */
[----:B------:R-:W-:Y:S01]  /*6f50*/  ISETP.GT.U32.AND P6, PT, R2, R0, PT ;  /* 0x000000000200720c */ /* 0x000fe20003fc4070 */
[----:B------:R-:W-:Y:S01]  /*6f60*/  @!P1 IMAD.IADD R8, R8, 0x1, -R2 ;  /* 0x0000000108089824 */ /* 0x000fe200078e0a02 */
[----:B------:R-:W-:Y:S01]  /*6f70*/  ISETP.GE.AND P3, PT, R236, RZ, PT ;  /* 0x000000ffec00720c */ /* 0x000fe20003f66270 */
[----:B------:R-:W-:Y:S01]  /*6f80*/  VIADD R246, R3, 0x1ac ;  /* 0x000001ac03f67836 */ /* 0x000fe20000000000 */
[----:B------:R-:W-:Y:S01]  /*6f90*/  ISETP.GE.AND P1, PT, R237, RZ, PT ;  /* 0x000000ffed00720c */ /* 0x000fe20003f26270 */
[----:B------:R-:W-:-:S03]  /*6fa0*/  IMAD.HI.U32 R15, R4, R9, RZ ;  /* 0x00000009040f7227 */ /* 0x000fc600078e00ff */
[----:B0-----:R-:W-:Y:S01]  /*6fb0*/  IABS R7, R246 ;  /* 0x000000f600077213 */ /* 0x001fe20000000000 */
[--C-:B------:R-:W-:Y:S01]  /*6fc0*/  @!P2 IMAD.IADD R6, R6, 0x1, -R2.reuse ;  /* 0x000000010606a824 */ /* 0x100fe200078e0a02 */
[----:B------:R-:W-:Y:S01]  /*6fd0*/  ISETP.GE.AND P2, PT, R247, RZ, PT ;  /* 0x000000fff700720c */ /* 0x000fe20003f46270 */
[----:B------:R-:W-:Y:S02]  /*6fe0*/  IMAD.MOV R15, RZ, RZ, -R15 ;  /* 0x000000ffff0f7224 */ /* 0x000fe400078e0a0f */
[----:B------:R-:W-:Y:S01]  /*6ff0*/  @!P0 IMAD.IADD R5, R5, 0x1, -R2 ;  /* 0x0000000105058824 */ /* 0x000fe200078e0a02 */
[----:B------:R-:W-:Y:S01]  /*7000*/  ISETP.GE.AND P0, PT, R238, RZ, PT ;  /* 0x000000ffee00720c */ /* 0x000fe20003f06270 */
[----:B------:R-:W-:Y:S02]  /*7010*/  IMAD.MOV.U32 R18, RZ, RZ, R12 ;  /* 0x000000ffff127224 */ /* 0x000fe400078e000c */
[----:B------:R-:W-:Y:S02]  /*7020*/  IMAD.MOV.U32 R17, RZ, RZ, R13 ;  /* 0x000000ffff117224 */ /* 0x000fe400078e000d */
[----:B------:R-:W-:-:S02]  /*7030*/  IMAD R9, R2, R15, R9 ;  /* 0x0000000f02097224 */ /* 0x000fc400078e0209 */
[----:B------:R-:W-:Y:S01]  /*7040*/  @!P6 IMAD.IADD R0, R0, 0x1, -R2 ;  /* 0x000000010000e824 */ /* 0x000fe200078e0a02 */
[C---:B------:R-:W-:Y:S01]  /*7050*/  ISETP.GT.U32.AND P6, PT, R2.reuse, R6, PT ;  /* 0x000000060200720c */ /* 0x040fe20003fc4070 */
[----:B------:R-:W-:Y:S02]  /*7060*/  IMAD.MOV.U32 R13, RZ, RZ, R11 ;  /* 0x000000ffff0d7224 */ /* 0x000fe400078e000b */
[----:B------:R-:W-:Y:S01]  /*7070*/  @!P5 IMAD.MOV R18, RZ, RZ, -R18 ;  /* 0x000000ffff12d224 */ /* 0x000fe200078e0a12 */
[----:B------:R-:W-:Y:S01]  /*7080*/  ISETP.GT.U32.AND P5, PT, R2, R5, PT ;  /* 0x000000050200720c */ /* 0x000fe20003fa4070 */
[----:B------:R-:W-:Y:S02]  /*7090*/  IMAD.MOV.U32 R11, RZ, RZ, R10 ;  /* 0x000000ffff0b7224 */ /* 0x000fe400078e000a */
[----:B------:R-:W-:Y:S01]  /*70a0*/  IMAD.HI.U32 R14, R4, R7, RZ ;  /* 0x00000007040e7227 */ /* 0x000fe200078e00ff */
[----:B------:R-:W-:Y:S03]  /*70b0*/  STL [R1+0x584], R18 ;  /* 0x0005841201007387 */ /* 0x000fe60000100800 */
[----:B------:R-:W-:-:S02]  /*70c0*/  VIADD R247, R3, 0x1ab ;  /* 0x000001ab03f77836 */ /* 0x000fc40000000000 */
[----:B------:R-:W-:Y:S01]  /*70d0*/  @!P4 IMAD.MOV R17, RZ, RZ, -R17 ;  /* 0x000000ffff11c224 */ /* 0x000fe200078e0a11 */
[C---:B------:R-:W-:Y:S01]  /*70e0*/  ISETP.GT.U32.AND P4, PT, R2.reuse, R0, PT ;  /* 0x000000000200720c */ /* 0x040fe20003f84070 */
[----:B------:R-:W-:Y:S01]  /*70f0*/  @!P3 IMAD.MOV R13, RZ, RZ, -R13 ;  /* 0x000000ffff0db224 */ /* 0x000fe200078e0a0d */
[C---:B------:R-:W-:Y:S01]  /*7100*/  ISETP.GT.U32.AND P3, PT, R2.reuse, R9, PT ;  /* 0x000000090200720c */ /* 0x040fe20003f64070 */
[----:B------:R-:W-:Y:S01]  /*7110*/  @!P1 IMAD.MOV R11, RZ, RZ, -R11 ;  /* 0x000000ffff0b9224 */ /* 0x000fe200078e0a0b */
[----:B------:R-:W-:Y:S01]  /*7120*/  ISETP.GE.AND P1, PT, R239, RZ, PT ;  /* 0x000000ffef00720c */ /* 0x000fe20003f26270 */
[----:B------:R-:W-:Y:S01]  /*7130*/  IMAD.MOV R16, RZ, RZ, -R14 ;  /* 0x000000ffff107224 */ /* 0x000fe200078e0a0e */
[----:B------:R-:W-:Y:S01]  /*7140*/  IABS R14, R247 ;  /* 0x000000f7000e7213 */ /* 0x000fe20000000000 */
[----:B------:R-:W-:Y:S01]  /*7150*/  IMAD.MOV.U32 R10, RZ, RZ, R8 ;  /* 0x000000ffff0a7224 */ /* 0x000fe200078e0008 */
[----:B------:R-:W-:Y:S01]  /*7160*/  STL [R1+0x580], R17 ;  /* 0x0005801101007387 */ /* 0x000fe20000100800 */
[----:B------:R-:W-:-:S02]  /*7170*/  IMAD R7, R2, R16, R7 ;  /* 0x0000001002077224 */ /* 0x000fc400078e0207 */
[----:B------:R-:W-:Y:S01]  /*7180*/  IMAD.MOV.U32 R12, RZ, RZ, R14 ;  /* 0x000000ffff0c7224 */ /* 0x000fe200078e000e */
[----:B------:R0:W-:Y:S01]  /*7190*/  STL [R1+0x57c], R13 ;  /* 0x00057c0d01007387 */ /* 0x0001e20000100800 */
[--C-:B------:R-:W-:Y:S01]  /*71a0*/  @!P6 IMAD.IADD R6, R6, 0x1, -R2.reuse ;  /* 0x000000010606e824 */ /* 0x100fe200078e0a02 */
[----:B------:R-:W-:Y:S01]  /*71b0*/  ISETP.GE.AND P6, PT, R244, RZ, PT ;  /* 0x000000fff400720c */ /* 0x000fe20003fc6270 */
[----:B------:R-:W-:Y:S01]  /*71c0*/  @!P5 IMAD.IADD R5, R5, 0x1, -R2 ;  /* 0x000000010505d824 */ /* 0x000fe200078e0a02 */
[----:B------:R-:W-:Y:S01]  /*71d0*/  STL [R1+0x578], R11 ;  /* 0x0005780b01007387 */ /* 0x000fe20000100800 */
[----:B------:R-:W-:Y:S01]  /*71e0*/  IMAD.HI.U32 R8, R4, R12, RZ ;  /* 0x0000000c04087227 */ /* 0x000fe200078e00ff */
[----:B------:R-:W-:-:S03]  /*71f0*/  ISETP.GE.AND P5, PT, R245, RZ, PT ;  /* 0x000000fff500720c */ /* 0x000fc60003fa6270 */
[----:B------:R-:W-:Y:S01]  /*7200*/  @!P2 IMAD.MOV R10, RZ, RZ, -R10 ;  /* 0x000000ffff0aa224 */ /* 0x000fe200078e0a0a */
[----:B------:R-:W-:Y:S01]  /*7210*/  ISETP.GT.U32.AND P2, PT, R2, R7, PT ;  /* 0x000000070200720c */ /* 0x000fe20003f44070 */
[--C-:B------:R-:W-:Y:S01]  /*7220*/  @!P4 IMAD.IADD R0, R0, 0x1, -R2.reuse ;  /* 0x000000010000c824 */ /* 0x100fe200078e0a02 */
[----:B------:R-:W-:Y:S01]  /*7230*/  ISETP.GE.AND P4, PT, R246, RZ, PT ;  /* 0x000000fff600720c */ /* 0x000fe20003f86270 */
[----:B------:R-:W-:Y:S01]  /*7240*/  @!P3 IMAD.IADD R9, R9, 0x1, -R2 ;  /* 0x000000010909b824 */ /* 0x000fe200078e0a02 */
[----:B------:R-:W-:Y:S01]  /*7250*/  ISETP.GE.AND P3, PT, R247, RZ, PT ;  /* 0x000000fff700720c */ /* 0x000fe20003f66270 */
[----:B------:R-:W-:Y:S01]  /*7260*/  @!P0 IMAD.MOV R6, RZ, RZ, -R6 ;  /* 0x000000ffff068224 */ /* 0x000fe200078e0a06 */
[----:B------:R-:W-:Y:S01]  /*7270*/  STL [R1+0x574], R10 ;  /* 0x0005740a01007387 */ /* 0x000fe20000100800 */
[----:B------:R-:W-:Y:S01]  /*7280*/  @!P1 IMAD.MOV R5, RZ, RZ, -R5 ;  /* 0x000000ffff059224 */ /* 0x000fe200078e0a05 */
[----:B------:R-:W-:Y:S01]  /*7290*/  ISETP.GT.U32.AND P0, PT, R2, R9, PT ;  /* 0x000000090200720c */ /* 0x000fe20003f04070 */
[----:B------:R-:W-:Y:S01]  /*72a0*/  IMAD.MOV R8, RZ, RZ, -R8 ;  /* 0x000000ffff087224 */ /* 0x000fe200078e0a08 */
[----:B------:R-:W-:Y:S01]  /*72b0*/  STL [R1+0x570], R6 ;  /* 0x0005700601007387 */ /* 0x000fe20000100800 */
[----:B------:R-:W-:-:S02]  /*72c0*/  VIADD R247, R3, 0x1aa ;  /* 0x000001aa03f77836 */ /* 0x000fc40000000000 */
[----:B------:R-:W-:Y:S01]  /*72d0*/  VIADD R246, R3, 0x1a9 ;  /* 0x000001a903f67836 */ /* 0x000fe20000000000 */
[----:B------:R1:W-:Y:S01]  /*72e0*/  STL [R1+0x56c], R5 ;  /* 0x00056c0501007387 */ /* 0x0003e20000100800 */
[C---:B------:R-:W-:Y:S01]  /*72f0*/  IMAD R12, R2.reuse, R8, R12 ;  /* 0x00000008020c7224 */ /* 0x040fe200078e020c */
[----:B------:R-:W-:Y:S01]  /*7300*/  ISETP.GE.AND P1, PT, R247, RZ, PT ;  /* 0x000000fff700720c */ /* 0x000fe20003f26270 */
[----:B------:R-:W-:Y:S01]  /*7310*/  IMAD.MOV.U32 R8, RZ, RZ, R0 ;  /* 0x000000ffff087224 */ /* 0x000fe200078e0000 */
[----:B0-----:R-:W-:Y:S01]  /*7320*/  IABS R13, R247 ;  /* 0x000000f7000d7213 */ /* 0x001fe20000000000 */
[----:B------:R-:W-:Y:S02]  /*7330*/  VIADD R247, R3, 0x1a8 ;  /* 0x000001a803f77836 */ /* 0x000fe40000000000 */
[----:B------:R-:W-:Y:S01]  /*7340*/  @!P6 IMAD.MOV R8, RZ, RZ, -R8 ;  /* 0x000000ffff08e224 */ /* 0x000fe200078e0a08 */
[C---:B------:R-:W-:Y:S01]  /*7350*/  ISETP.GT.U32.AND P6, PT, R2.reuse, R12, PT ;  /* 0x0000000c0200720c */ /* 0x040fe20003fc4070 */
[--C-:B------:R-:W-:Y:S01]  /*7360*/  @!P2 IMAD.IADD R7, R7, 0x1, -R2.reuse ;  /* 0x000000010707a824 */ /* 0x100fe200078e0a02 */
[----:B-1----:R-:W-:Y:S01]  /*7370*/  IABS R5, R246 ;  /* 0x000000f600057213 */ /* 0x002fe20000000000 */
[----:B------:R-:W-:Y:S01]  /*7380*/  VIADD R237, R3, 0x1a7 ;  /* 0x000001a703ed7836 */ /* 0x000fe20000000000 */
[----:B------:R-:W-:Y:S01]  /*7390*/  IABS R6, R247 ;  /* 0x000000f700067213 */ /* 0x000fe20000000000 */
[----:B------:R-:W-:Y:S01]  /*73a0*/  @!P0 IMAD.IADD R9, R9, 0x1, -R2 ;  /* 0x0000000109098824 */ /* 0x000fe200078e0a02 */
[----:B------:R-:W-:Y:S01]  /*73b0*/  ISETP.GT.U32.AND P2, PT, R2, R7, PT ;  /* 0x000000070200720c */ /* 0x000fe20003f44070 */
[----:B------:R-:W-:Y:S01]  /*73c0*/  IMAD.MOV.U32 R0, RZ, RZ, R5 ;  /* 0x000000ffff007224 */ /* 0x000fe200078e0005 */
[----:B------:R0:W-:Y:S01]  /*73d0*/  STL [R1+0x568], R8 ;  /* 0x0005680801007387 */ /* 0x0001e20000100800 */
[----:B------:R-:W-:Y:S01]  /*73e0*/  IMAD.HI.U32 R5, R4, R13, RZ ;  /* 0x0000000d04057227 */ /* 0x000fe200078e00ff */
[----:B------:R-:W-:-:S02]  /*73f0*/  IABS R10, R237 ;  /* 0x000000ed000a7213 */ /* 0x000fc40000000000 */
[----:B------:R-:W-:Y:S01]  /*7400*/  ISETP.GE.AND P0, PT, R246, RZ, PT ;  /* 0x000000fff600720c */ /* 0x000fe20003f06270 */
[----:B------:R-:W-:Y:S02]  /*7410*/  IMAD.MOV R5, RZ, RZ, -R5 ;  /* 0x000000ffff057224 */ /* 0x000fe400078e0a05 */
[----:B------:R-:W-:-:S04]  /*7420*/  IMAD.HI.U32 R11, R4, R6, RZ ;  /* 0x00000006040b7227 */ /* 0x000fc800078e00ff */
[----:B------:R-:W-:Y:S02]  /*7430*/  IMAD R13, R2, R5, R13 ;  /* 0x00000005020d7224 */ /* 0x000fe400078e020d */
[----:B------:R-:W-:Y:S02]  /*7440*/  IMAD.MOV R5, RZ, RZ, -R11 ;  /* 0x000000ffff057224 */ /* 0x000fe400078e0a0b */
[----:B0-----:R-:W-:-:S04]  /*7450*/  IMAD.HI.U32 R8, R4, R0, RZ ;  /* 0x0000000004087227 */ /* 0x001fc800078e00ff */
[----:B------:R-:W-:Y:S02]  /*7460*/  @!P6 IMAD.IADD R12, R12, 0x1, -R2 ;  /* 0x000000010c0ce824 */ /* 0x000fe400078e0a02 */
[----:B------:R-:W-:Y:S01]  /*7470*/  @!P5 IMAD.MOV R9, RZ, RZ, -R9 ;  /* 0x000000ffff09d224 */ /* 0x000fe200078e0a09 */
[C---:B------:R-:W-:Y:S01]  /*7480*/  ISETP.GT.U32.AND P5, PT, R2.reuse, R13, PT ;  /* 0x0000000d0200720c */ /* 0x040fe20003fa4070 */
[C---:B------:R-:W-:Y:S01]  /*7490*/  IMAD R6, R2.reuse, R5, R6 ;  /* 0x0000000502067224 */ /* 0x040fe200078e0206 */
[----:B------:R-:W-:Y:S01]  /*74a0*/  ISETP.GT.U32.AND P6, PT, R2, R12, PT ;  /* 0x0000000c0200720c */ /* 0x000fe20003fc4070 */
[----:B------:R-:W-:Y:S01]  /*74b0*/  IMAD.MOV R8, RZ, RZ, -R8 ;  /* 0x000000ffff087224 */ /* 0x000fe200078e0a08 */
[----:B------:R-:W-:Y:S01]  /*74c0*/  STL [R1+0x564], R9 ;  /* 0x0005640901007387 */ /* 0x000fe20000100800 */
[----:B------:R-:W-:-:S04]  /*74d0*/  IMAD.HI.U32 R5, R4, R10, RZ ;  /* 0x0000000a04057227 */ /* 0x000fc800078e00ff */
[----:B------:R-:W-:Y:S01]  /*74e0*/  @!P2 IMAD.IADD R7, R7, 0x1, -R2 ;  /* 0x000000010707a824 */ /* 0x000fe200078e0a02 */
[----:B------:R-:W-:Y:S01]  /*74f0*/  ISETP.GE.AND P2, PT, R247, RZ, PT ;  /* 0x000000fff700720c */ /* 0x000fe20003f46270 */
[C---:B------:R-:W-:Y:S02]  /*7500*/  IMAD R0, R2.reuse, R8, R0 ;  /* 0x0000000802007224 */ /* 0x040fe400078e0200 */
[----:B------:R-:W-:Y:S02]  /*7510*/  IMAD.MOV R5, RZ, RZ, -R5 ;  /* 0x000000ffff057224 */ /* 0x000fe400078e0a05 */
[----:B------:R-:W-:Y:S01]  /*7520*/  @!P4 IMAD.MOV R7, RZ, RZ, -R7 ;  /* 0x000000ffff07c224 */ /* 0x000fe200078e0a07 */
[C---:B------:R-:W-:Y:S01]  /*7530*/  ISETP.GT.U32.AND P4, PT, R2.reuse, R0, PT ;  /* 0x000000000200720c */ /* 0x040fe20003f84070 */
[C---:B------:R-:W-:Y:S02]  /*7540*/  IMAD R10, R2.reuse, R5, R10 ;  /* 0x00000005020a7224 */ /* 0x040fe400078e020a */
[--C-:B------:R-:W-:Y:S01]  /*7550*/  @!P5 IMAD.IADD R13, R13, 0x1, -R2.reuse ;  /* 0x000000010d0dd824 */ /* 0x100fe200078e0a02 */
[----:B------:R0:W-:Y:S01]  /*7560*/  STL [R1+0x560], R7 ;  /* 0x0005600701007387 */ /* 0x0001e20000100800 */
[C---:B------:R-:W-:Y:S01]  /*7570*/  VIADD R239, R3.reuse, 0x1a5 ;  /* 0x000001a503ef7836 */ /* 0x040fe20000000000 */
[----:B------:R-:W-:Y:S01]  /*7580*/  ISETP.GT.U32.AND P5, PT, R2, R10, PT ;  /* 0x0000000a0200720c */ /* 0x000fe20003fa4070 */
[----:B------:R-:W-:Y:S01]  /*7590*/  @!P6 IMAD.IADD R12, R12, 0x1, -R2 ;  /* 0x000000010c0ce824 */ /* 0x000fe200078e0a02 */
[----:B------:R-:W-:Y:S01]  /*75a0*/  ISETP.GT.U32.AND P6, PT, R2, R6, PT ;  /* 0x000000060200720c */ /* 0x000fe20003fc4070 */
[----:B------:R-:W-:-:S02]  /*75b0*/  VIADD R245, R3, 0x1a4 ;  /* 0x000001a403f57836 */ /* 0x000fc40000000000 */
[----:B------:R-:W-:Y:S02]  /*75c0*/  IMAD.MOV.U32 R14, RZ, RZ, R12 ;  /* 0x000000ffff0e7224 */ /* 0x000fe400078e000c */
[----:B------:R-:W-:Y:S01]  /*75d0*/  @!P4 IMAD.IADD R0, R0, 0x1, -R2 ;  /* 0x000000010000c824 */ /* 0x000fe200078e0a02 */
[----:B0-----:R-:W-:Y:S01]  /*75e0*/  IABS R7, R239 ;  /* 0x000000ef00077213 */ /* 0x001fe20000000000 */
[----:B------:R-:W-:Y:S01]  /*75f0*/  VIADD R238, R3, 0x1a6 ;  /* 0x000001a603ee7836 */ /* 0x000fe20000000000 */
[----:B------:R-:W-:Y:S01]  /*7600*/  IABS R5, R245 ;  /* 0x000000f500057213 */ /* 0x000fe20000000000 */
[----:B------:R-:W-:Y:S01]  /*7610*/  @!P3 IMAD.MOV R14, RZ, RZ, -R14 ;  /* 0x000000ffff0eb224 */ /* 0x000fe200078e0a0e */
[----:B------:R-:W-:Y:S01]  /*7620*/  ISETP.GT.U32.AND P3, PT, R2, R0, PT ;  /* 0x000000000200720c */ /* 0x000fe20003f64070 */
[----:B------:R-:W-:Y:S01]  /*7630*/  IMAD.HI.U32 R11, R4, R7, RZ ;  /* 0x00000007040b7227 */ /* 0x000fe200078e00ff */
[----:B------:R-:W-:Y:S02]  /*7640*/  ISETP.GT.U32.AND P4, PT, R2, R13, PT ;  /* 0x0000000d0200720c */ /* 0x000fe40003f84070 */
[----:B------:R-:W-:Y:S01]  /*7650*/  IABS R9, R238 ;  /* 0x000000ee00097213 */ /* 0x000fe20000000000 */
[----:B------:R-:W-:Y:S01]  /*7660*/  @!P5 IMAD.IADD R10, R10, 0x1, -R2 ;  /* 0x000000010a0ad824 */ /* 0x000fe200078e0a02 */
[----:B------:R0:W-:Y:S01]  /*7670*/  STL [R1+0x55c], R14 ;  /* 0x00055c0e01007387 */ /* 0x0001e20000100800 */
[----:B------:R-:W-:-:S02]  /*7680*/  IMAD.MOV R11, RZ, RZ, -R11 ;  /* 0x000000ffff0b7224 */ /* 0x000fc400078e0a0b */
[----:B------:R-:W-:Y:S01]  /*7690*/  @!P6 IMAD.IADD R6, R6, 0x1, -R2 ;  /* 0x000000010606e824 */ /* 0x000fe200078e0a02 */
[C---:B------:R-:W-:Y:S01]  /*76a0*/  ISETP.GT.U32.AND P5, PT, R2.reuse, R10, PT ;  /* 0x0000000a0200720c */ /* 0x040fe20003fa4070 */
[----:B------:R-:W-:Y:S02]  /*76b0*/  IMAD R7, R2, R11, R7 ;  /* 0x0000000b02077224 */ /* 0x000fe400078e0207 */
[----:B------:R-:W-:Y:S01]  /*76c0*/  IMAD.HI.U32 R11, R4, R5, RZ ;  /* 0x00000005040b7227 */ /* 0x000fe200078e00ff */
[----:B------:R-:W-:-:S03]  /*76d0*/  ISETP.GT.U32.AND P6, PT, R2, R6, PT ;  /* 0x000000060200720c */ /* 0x000fc60003fc4070 */
[----:B------:R-:W-:-:S04]  /*76e0*/  IMAD.HI.U32 R8, R4, R9, RZ ;  /* 0x0000000904087227 */ /* 0x000fc800078e00ff */
[----:B------:R-:W-:Y:S02]  /*76f0*/  IMAD.MOV R11, RZ, RZ, -R11 ;  /* 0x000000ffff0b7224 */ /* 0x000fe400078e0a0b */
[----:B------:R-:W-:Y:S02]  /*7700*/  IMAD.MOV R8, RZ, RZ, -R8 ;  /* 0x000000ffff087224 */ /* 0x000fe400078e0a08 */
[----:B------:R-:W-:Y:S02]  /*7710*/  VIADD R247, R3, 0x1a3 ;  /* 0x000001a303f77836 */ /* 0x000fe40000000000 */
[--C-:B------:R-:W-:Y:S01]  /*7720*/  @!P3 IMAD.IADD R0, R0, 0x1, -R2.reuse ;  /* 0x000000010000b824 */ /* 0x100fe200078e0a02 */
[C---:B------:R-:W-:Y:S01]  /*7730*/  ISETP.GT.U32.AND P3, PT, R2.reuse, R7, PT ;  /* 0x000000070200720c */ /* 0x040fe20003f64070 */
[----:B------:R-:W-:Y:S02]  /*7740*/  IMAD R5, R2, R11, R5 ;  /* 0x0000000b02057224 */ /* 0x000fe400078e0205 */
[----:B------:R-:W-:-:S02]  /*7750*/  @!P4 IMAD.IADD R13, R13, 0x1, -R2 ;  /* 0x000000010d0dc824 */ /* 0x000fc400078e0a02 */
[----:B------:R-:W-:Y:S01]  /*7760*/  IMAD R9, R2, R8, R9 ;  /* 0x0000000802097224 */ /* 0x000fe200078e0209 */
[----:B------:R-:W-:Y:S01]  /*7770*/  IABS R8, R247 ;  /* 0x000000f700087213 */ /* 0x000fe20000000000 */
[--C-:B------:R-:W-:Y:S01]  /*7780*/  @!P5 IMAD.IADD R10, R10, 0x1, -R2.reuse ;  /* 0x000000010a0ad824 */ /* 0x100fe200078e0a02 */
[C---:B------:R-:W-:Y:S01]  /*7790*/  ISETP.GT.U32.AND P5, PT, R2.reuse, R5, PT ;  /* 0x000000050200720c */ /* 0x040fe20003fa4070 */
[----:B------:R-:W-:Y:S01]  /*77a0*/  IMAD.MOV.U32 R15, RZ, RZ, R13 ;  /* 0x000000ffff0f7224 */ /* 0x000fe200078e000d */
[----:B------:R-:W-:Y:S01]  /*77b0*/  ISETP.GT.U32.AND P4, PT, R2, R9, PT ;  /* 0x000000090200720c */ /* 0x000fe20003f84070 */
[----:B------:R-:W-:Y:S01]  /*77c0*/  @!P6 IMAD.IADD R6, R6, 0x1, -R2 ;  /* 0x000000010606e824 */ /* 0x000fe200078e0a02 */
[----:B------:R-:W-:Y:S01]  /*77d0*/  ISETP.GE.AND P6, PT, R237, RZ, PT ;  /* 0x000000ffed00720c */ /* 0x000fe20003fc6270 */
[----:B------:R-:W-:Y:S02]  /*77e0*/  VIADD R246, R3, 0x1a2 ;  /* 0x000001a203f67836 */ /* 0x000fe40000000000 */
[----:B0-----:R-:W-:-:S03]  /*77f0*/  IMAD.HI.U32 R14, R4, R8, RZ ;  /* 0x00000008040e7227 */ /* 0x001fc600078e00ff */
[----:B------:R-:W-:Y:S01]  /*7800*/  IABS R12, R246 ;  /* 0x000000f6000c7213 */ /* 0x000fe20000000000 */
[----:B------:R-:W-:Y:S02]  /*7810*/  @!P1 IMAD.MOV R15, RZ, RZ, -R15 ;  /* 0x000000ffff0f9224 */ /* 0x000fe400078e0a0f */
[----:B------:R-:W-:Y:S02]  /*7820*/  @!P0 IMAD.MOV R0, RZ, RZ, -R0 ;  /* 0x000000ffff008224 */ /* 0x000fe400078e0a00 */
[----:B------:R-:W-:Y:S01]  /*7830*/  VIADD R244, R3, 0x1a1 ;  /* 0x000001a103f47836 */ /* 0x000fe20000000000 */
[----:B------:R-:W-:Y:S01]  /*7840*/  STL [R1+0x558], R15 ;  /* 0x0005580f01007387 */ /* 0x000fe20000100800 */
[----:B------:R-:W-:Y:S02]  /*7850*/  IMAD.MOV R14, RZ, RZ, -R14 ;  /* 0x000000ffff0e7224 */ /* 0x000fe400078e0a0e */
[----:B------:R-:W-:Y:S01]  /*7860*/  @!P3 IMAD.IADD R7, R7, 0x1, -R2 ;  /* 0x000000010707b824 */ /* 0x000fe200078e0a02 */
[----:B------:R0:W-:Y:S01]  /*7870*/  STL [R1+0x554], R0 ;  /* 0x0005540001007387 */ /* 0x0001e20000100800 */
[C---:B------:R-:W-:Y:S01]  /*7880*/  IMAD R8, R2.reuse, R14, R8 ;  /* 0x0000000e02087224 */ /* 0x040fe200078e0208 */
[----:B------:R-:W-:Y:S01]  /*7890*/  IABS R11, R244 ;  /* 0x000000f4000b7213 */ /* 0x000fe20000000000 */
[----:B------:R-:W-:Y:S01]  /*78a0*/  @!P5 IMAD.IADD R5, R5, 0x1, -R2 ;  /* 0x000000010505d824 */ /* 0x000fe200078e0a02 */
[----:B------:R-:W-:Y:S01]  /*78b0*/  ISETP.GT.U32.AND P5, PT, R2, R7, PT ;  /* 0x000000070200720c */ /* 0x000fe20003fa4070 */
[----:B------:R-:W-:Y:S01]  /*78c0*/  IMAD.HI.U32 R14, R4, R12, RZ ;  /* 0x0000000c040e7227 */ /* 0x000fe200078e00ff */
[----:B------:R-:W-:-:S02]  /*78d0*/  ISETP.GE.AND P3, PT, R239, RZ, PT ;  /* 0x000000ffef00720c */ /* 0x000fc40003f66270 */
[----:B------:R-:W-:Y:S01]  /*78e0*/  ISETP.GT.U32.AND P0, PT, R2, R5, PT ;  /* 0x000000050200720c */ /* 0x000fe20003f04070 */
[----:B------:R-:W-:Y:S01]  /*78f0*/  @!P2 IMAD.MOV R6, RZ, RZ, -R6 ;  /* 0x000000ffff06a224 */ /* 0x000fe200078e0a06 */
[----:B------:R-:W-:Y:S01]  /*7900*/  ISETP.GE.AND P2, PT, R245, RZ, PT ;  /* 0x000000fff500720c */ /* 0x000fe20003f46270 */
[----:B0-----:R-:W-:Y:S02]  /*7910*/  IMAD.MOV.U32 R0, RZ, RZ, R10 ;  /* 0x000000ffff007224 */ /* 0x001fe400078e000a */
[----:B------:R-:W-:Y:S01]  /*7920*/  IMAD.HI.U32 R13, R4, R11, RZ ;  /* 0x0000000b040d7227 */ /* 0x000fe200078e00ff */
[----:B------:R0:W-:Y:S03]  /*7930*/  STL [R1+0x550], R6 ;  /* 0x0005500601007387 */ /* 0x0001e60000100800 */
[----:B------:R-:W-:Y:S01]  /*7940*/  @!P6 IMAD.MOV R0, RZ, RZ, -R0 ;  /* 0x000000ffff00e224 */ /* 0x000fe200078e0a00 */
[----:B------:R-:W-:Y:S01]  /*7950*/  ISETP.GT.U32.AND P6, PT, R2, R8, PT ;  /* 0x000000080200720c */ /* 0x000fe20003fc4070 */
[----:B------:R-:W-:-:S02]  /*7960*/  IMAD.MOV R14, RZ, RZ, -R14 ;  /* 0x000000ffff0e7224 */ /* 0x000fc400078e0a0e */
[----:B------:R-:W-:Y:S01]  /*7970*/  @!P4 IMAD.IADD R9, R9, 0x1, -R2 ;  /* 0x000000010909c824 */ /* 0x000fe200078e0a02 */
[----:B------:R1:W-:Y:S01]  /*7980*/  STL [R1+0x54c], R0 ;  /* 0x00054c0001007387 */ /* 0x0003e20000100800 */
[----:B------:R-:W-:Y:S01]  /*7990*/  IMAD.MOV R13, RZ, RZ, -R13 ;  /* 0x000000ffff0d7224 */ /* 0x000fe200078e0a0d */
[----:B------:R-:W-:Y:S01]  /*79a0*/  ISETP.GE.AND P4, PT, R238, RZ, PT ;  /* 0x000000ffee00720c */ /* 0x000fe20003f86270 */
[C---:B0-----:R-:W-:Y:S01]  /*79b0*/  IMAD R6, R2.reuse, R14, R12 ;  /* 0x0000000e02067224 */ /* 0x041fe200078e020c */
[C---:B------:R-:W-:Y:S01]  /*79c0*/  ISETP.GT.U32.AND P1, PT, R2.reuse, R9, PT ;  /* 0x000000090200720c */ /* 0x040fe20003f24070 */
[--C-:B------:R-:W-:Y:S02]  /*79d0*/  @!P5 IMAD.IADD R7, R7, 0x1, -R2.reuse ;  /* 0x000000010707d824 */ /* 0x100fe400078e0a02 */
[----:B------:R-:W-:Y:S01]  /*79e0*/  VIADD R245, R3, 0x19f ;  /* 0x0000019f03f57836 */ /* 0x000fe20000000000 */
[----:B------:R-:W-:Y:S01]  /*79f0*/  ISETP.GT.U32.AND P5, PT, R2, R6, PT ;  /* 0x000000060200720c */ /* 0x000fe20003fa4070 */
[----:B------:R-:W-:-:S02]  /*7a00*/  @!P6 IMAD.IADD R8, R8, 0x1, -R2 ;  /* 0x000000010808e824 */ /* 0x000fc400078e0a02 */
[C---:B-1----:R-:W-:Y:S01]  /*7a10*/  IMAD R0, R2.reuse, R13, R11 ;  /* 0x0000000d02007224 */ /* 0x042fe200078e020b */
[----:B------:R-:W-:Y:S01]  /*7a20*/  IABS R11, R245 ;  /* 0x000000f5000b7213 */ /* 0x000fe20000000000 */
[----:B------:R-:W-:Y:S02]  /*7a30*/  @!P3 IMAD.MOV R7, RZ, RZ, -R7 ;  /* 0x000000ffff07b224 */ /* 0x000fe400078e0a07 */
[--C-:B------:R-:W-:Y:S01]  /*7a40*/  @!P0 IMAD.IADD R5, R5, 0x1, -R2.reuse ;  /* 0x0000000105058824 */ /* 0x100fe200078e0a02 */
[----:B------:R-:W-:Y:S01]  /*7a50*/  ISETP.GT.U32.AND P6, PT, R2, R0, PT ;  /* 0x000000000200720c */ /* 0x000fe20003fc4070 */
[--C-:B------:R-:W-:Y:S01]  /*7a60*/  @!P1 IMAD.IADD R9, R9, 0x1, -R2.reuse ;  /* 0x0000000109099824 */ /* 0x100fe200078e0a02 */
[----:B------:R-:W-:Y:S01]  /*7a70*/  ISETP.GE.AND P1, PT, R247, RZ, PT ;  /* 0x000000fff700720c */ /* 0x000fe20003f26270 */
[----:B------:R-:W-:Y:S01]  /*7a80*/  VIADD R247, R3, 0x1a0 ;  /* 0x000001a003f77836 */ /* 0x000fe20000000000 */
[----:B------:R-:W-:Y:S01]  /*7a90*/  ISETP.GE.AND P0, PT, R246, RZ, PT ;  /* 0x000000fff600720c */ /* 0x000fe20003f06270 */
[----:B------:R-:W-:Y:S01]  /*7aa0*/  @!P5 IMAD.IADD R6, R6, 0x1, -R2 ;  /* 0x000000010606d824 */ /* 0x000fe200078e0a02 */
[----:B------:R-:W-:Y:S01]  /*7ab0*/  ISETP.GT.U32.AND P5, PT, R2, R8, PT ;  /* 0x000000080200720c */ /* 0x000fe20003fa4070 */
[----:B------:R-:W-:Y:S01]  /*7ac0*/  IMAD.MOV.U32 R13, RZ, RZ, R9 ;  /* 0x000000ffff0d7224 */ /* 0x000fe200078e0009 */
[----:B------:R-:W-:Y:S01]  /*7ad0*/  IABS R15, R247 ;  /* 0x000000f7000f7213 */ /* 0x000fe20000000000 */
[----:B------:R-:W-:-:S04]  /*7ae0*/  IMAD.HI.U32 R12, R4, R11, RZ ;  /* 0x0000000b040c7227 */ /* 0x000fc800078e00ff */
[----:B------:R-:W-:Y:S01]  /*7af0*/  @!P6 IMAD.IADD R0, R0, 0x1, -R2 ;  /* 0x000000010000e824 */ /* 0x000fe200078e0a02 */
[----:B------:R-:W-:Y:S01]  /*7b00*/  ISETP.GT.U32.AND P6, PT, R2, R6, PT ;  /* 0x000000060200720c */ /* 0x000fe20003fc4070 */
[----:B------:R-:W-:Y:S01]  /*7b10*/  @!P4 IMAD.MOV R13, RZ, RZ, -R13 ;  /* 0x000000ffff0dc224 */ /* 0x000fe200078e0a0d */
[----:B------:R-:W-:Y:S01]  /*7b20*/  ISETP.GE.AND P4, PT, R244, RZ, PT ;  /* 0x000000fff400720c */ /* 0x000fe20003f86270 */
[----:B------:R-:W-:Y:S01]  /*7b30*/  IMAD.HI.U32 R9, R4, R15, RZ ;  /* 0x0000000f04097227 */ /* 0x000fe200078e00ff */
[----:B------:R-:W-:Y:S02]  /*7b40*/  ISETP.GT.U32.AND P3, PT, R2, R0, PT ;  /* 0x000000000200720c */ /* 0x000fe40003f64070 */
[----:B------:R-:W-:Y:S01]  /*7b50*/  STL [R1+0x548], R13 ;  /* 0x0005480d01007387 */ /* 0x000fe20000100800 */
[----:B------:R-:W-:Y:S02]  /*7b60*/  IMAD.MOV R12, RZ, RZ, -R12 ;  /* 0x000000ffff0c7224 */ /* 0x000fe400078e0a0c */
[----:B------:R-:W-:Y:S01]  /*7b70*/  VIADD R246, R3, 0x19e ;  /* 0x0000019e03f67836 */ /* 0x000fe20000000000 */
[----:B------:R0:W-:Y:S01]  /*7b80*/  STL [R1+0x544], R7 ;  /* 0x0005440701007387 */ /* 0x0001e20000100800 */
[----:B------:R-:W-:-:S02]  /*7b90*/  IMAD.MOV R9, RZ, RZ, -R9 ;  /* 0x000000ffff097224 */ /* 0x000fc400078e0a09 */
[--C-:B------:R-:W-:Y:S01]  /*7ba0*/  @!P6 IMAD.IADD R6, R6, 0x1, -R2.reuse ;  /* 0x000000010606e824 */ /* 0x100fe200078e0a02 */
[----:B------:R-:W-:Y:S01]  /*7bb0*/  IABS R10, R246 ;  /* 0x000000f6000a7213 */ /* 0x000fe20000000000 */
[----:B------:R-:W-:Y:S02]  /*7bc0*/  IMAD R15, R2, R9, R15 ;  /* 0x00000009020f7224 */ /* 0x000fe400078e020f */
[----:B------:R-:W-:Y:S02]  /*7bd0*/  @!P5 IMAD.IADD R8, R8, 0x1, -R2 ;  /* 0x000000010808d824 */ /* 0x000fe400078e0a02 */
[----:B------:R-:W-:Y:S01]  /*7be0*/  IMAD.HI.U32 R9, R4, R10, RZ ;  /* 0x0000000a04097227 */ /* 0x000fe200078e00ff */
[----:B------:R-:W-:-:S03]  /*7bf0*/  ISETP.GT.U32.AND P5, PT, R2, R15, PT ;  /* 0x0000000f0200720c */ /* 0x000fc60003fa4070 */
[C---:B0-----:R-:W-:Y:S01]  /*7c00*/  IMAD R7, R2.reuse, R12, R11 ;  /* 0x0000000c02077224 */ /* 0x041fe200078e020b */
[----:B------:R-:W-:Y:S01]  /*7c10*/  IABS R12, R231 ;  /* 0x000000e7000c7213 */ /* 0x000fe20000000000 */
[----:B------:R-:W-:Y:S02]  /*7c20*/  IMAD.MOV R9, RZ, RZ, -R9 ;  /* 0x000000ffff097224 */ /* 0x000fe400078e0a09 */
[----:B------:R-:W-:Y:S01]  /*7c30*/  @!P2 IMAD.MOV R5, RZ, RZ, -R5 ;  /* 0x000000ffff05a224 */ /* 0x000fe200078e0a05 */
[C---:B------:R-:W-:Y:S01]  /*7c40*/  ISETP.GT.U32.AND P6, PT, R2.reuse, R7, PT ;  /* 0x000000070200720c */ /* 0x040fe20003fc4070 */
[----:B------:R-:W-:Y:S01]  /*7c50*/  IMAD R10, R2, R9, R10 ;  /* 0x00000009020a7224 */ /* 0x000fe200078e020a */
[----:B------:R-:W-:Y:S01]  /*7c60*/  ISETP.GE.AND P2, PT, R247, RZ, PT ;  /* 0x000000fff700720c */ /* 0x000fe20003f46270 */
[----:B------:R-:W-:Y:S01]  /*7c70*/  VIADD R247, R3, 0x19d ;  /* 0x0000019d03f77836 */ /* 0x000fe20000000000 */
[----:B------:R0:W-:Y:S01]  /*7c80*/  STL [R1+0x540], R5 ;  /* 0x0005400501007387 */ /* 0x0001e20000100800 */
[----:B------:R-:W-:Y:S01]  /*7c90*/  @!P3 IMAD.IADD R0, R0, 0x1, -R2 ;  /* 0x000000010000b824 */ /* 0x000fe200078e0a02 */
[----:B------:R-:W-:Y:S01]  /*7ca0*/  ISETP.GT.U32.AND P3, PT, R2, R10, PT ;  /* 0x0000000a0200720c */ /* 0x000fe20003f64070 */
[----:B------:R-:W-:Y:S01]  /*7cb0*/  IMAD.MOV.U32 R13, RZ, RZ, R8 ;  /* 0x000000ffff0d7224 */ /* 0x000fe200078e0008 */
[----:B------:R-:W-:Y:S01]  /*7cc0*/  IABS R14, R247 ;  /* 0x000000f7000e7213 */ /* 0x000fe20000000000 */
[----:B------:R-:W-:-:S02]  /*7cd0*/  @!P5 IMAD.IADD R15, R15, 0x1, -R2 ;  /* 0x000000010f0fd824 */ /* 0x000fc400078e0a02 */
[----:B------:R-:W-:Y:S01]  /*7ce0*/  @!P1 IMAD.MOV R13, RZ, RZ, -R13 ;  /* 0x000000ffff0d9224 */ /* 0x000fe200078e0a0d */
[----:B------:R-:W-:Y:S01]  /*7cf0*/  ISETP.GE.AND P1, PT, R245, RZ, PT ;  /* 0x000000fff500720c */ /* 0x000fe20003f26270 */
[----:B------:R-:W-:Y:S01]  /*7d00*/  @!P6 IMAD.IADD R7, R7, 0x1, -R2 ;  /* 0x000000010707e824 */ /* 0x000fe200078e0a02 */
[----:B------:R-:W-:Y:S01]  /*7d10*/  ISETP.GT.U32.AND P5, PT, R2, R15, PT ;  /* 0x0000000f0200720c */ /* 0x000fe20003fa4070 */
[----:B0-----:R-:W-:Y:S01]  /*7d20*/  IMAD.MOV.U32 R5, RZ, RZ, R6 ;  /* 0x000000ffff057224 */ /* 0x001fe200078e0006 */
[----:B------:R0:W-:Y:S01]  /*7d30*/  STL [R1+0x53c], R13 ;  /* 0x00053c0d01007387 */ /* 0x0001e20000100800 */
[----:B------:R-:W-:Y:S01]  /*7d40*/  IMAD.HI.U32 R6, R4, R14, RZ ;  /* 0x0000000e04067227 */ /* 0x000fe200078e00ff */
[----:B------:R-:W-:-:S03]  /*7d50*/  ISETP.GT.U32.AND P6, PT, R2, R7, PT ;  /* 0x000000070200720c */ /* 0x000fc60003fc4070 */
[----:B------:R-:W-:Y:S02]  /*7d60*/  VIADD R245, R3, 0x19c ;  /* 0x0000019c03f57836 */ /* 0x000fe40000000000 */
[----:B------:R-:W-:Y:S02]  /*7d70*/  IMAD.MOV R6, RZ, RZ, -R6 ;  /* 0x000000ffff067224 */ /* 0x000fe400078e0a06 */
[----:B------:R-:W-:Y:S01]  /*7d80*/  @!P0 IMAD.MOV R5, RZ, RZ, -R5 ;  /* 0x000000ffff058224 */ /* 0x000fe200078e0a05 */
[----:B0-----:R-:W-:Y:S01]  /*7d90*/  IABS R13, R245 ;  /* 0x000000f5000d7213 */ /* 0x001fe20000000000 */
[----:B------:R-:W-:Y:S01]  /*7da0*/  IMAD R14, R2, R6, R14 ;  /* 0x00000006020e7224 */ /* 0x000fe200078e020e */
[----:B------:R-:W-:Y:S01]  /*7db0*/  ISETP.GE.AND P0, PT, R246, RZ, PT ;  /* 0x000000fff600720c */ /* 0x000fe20003f06270 */
[--C-:B------:R-:W-:Y:S01]  /*7dc0*/  @!P3 IMAD.IADD R10, R10, 0x1, -R2.reuse ;  /* 0x000000010a0ab824 */ /* 0x100fe200078e0a02 */
[----:B------:R0:W-:Y:S01]  /*7dd0*/  STL [R1+0x538], R5 ;  /* 0x0005380501007387 */ /* 0x0001e20000100800 */
[----:B------:R-:W-:Y:S01]  /*7de0*/  @!P6 IMAD.IADD R7, R7, 0x1, -R2 ;  /* 0x000000010707e824 */ /* 0x000fe200078e0a02 */
[----:B------:R-:W-:Y:S01]  /*7df0*/  ISETP.GT.U32.AND P6, PT, R2, R14, PT ;  /* 0x0000000e0200720c */ /* 0x000fe20003fc4070 */
[----:B------:R-:W-:Y:S01]  /*7e00*/  IMAD.HI.U32 R6, R4, R12, RZ ;  /* 0x0000000c04067227 */ /* 0x000fe200078e00ff */
[----:B------:R-:W-:-:S03]  /*7e10*/  ISETP.GT.U32.AND P3, PT, R2, R10, PT ;  /* 0x0000000a0200720c */ /* 0x000fc60003f64070 */
[----:B------:R-:W-:Y:S01]  /*7e20*/  @!P5 IMAD.IADD R15, R15, 0x1, -R2 ;  /* 0x000000010f0fd824 */ /* 0x000fe200078e0a02 */
[----:B------:R-:W-:Y:S01]  /*7e30*/  ISETP.GE.AND P5, PT, R247, RZ, PT ;  /* 0x000000fff700720c */ /* 0x000fe20003fa6270 */
[----:B------:R-:W-:Y:S02]  /*7e40*/  VIADD R247, R3, 0x199 ;  /* 0x0000019903f77836 */ /* 0x000fe40000000000 */
[----:B0-----:R-:W-:-:S04]  /*7e50*/  IMAD.HI.U32 R5, R4, R13, RZ ;  /* 0x0000000d04057227 */ /* 0x001fc800078e00ff */
[----:B------:R-:W-:Y:S02]  /*7e60*/  IMAD.MOV R8, RZ, RZ, -R5 ;  /* 0x000000ffff087224 */ /* 0x000fe400078e0a05 */
[----:B------:R-:W-:Y:S02]  /*7e70*/  IMAD.MOV R6, RZ, RZ, -R6 ;  /* 0x000000ffff067224 */ /* 0x000fe400078e0a06 */
[----:B------:R-:W-:Y:S02]  /*7e80*/  VIADD R236, R3, 0x19a ;  /* 0x0000019a03ec7836 */ /* 0x000fe40000000000 */
[C---:B------:R-:W-:Y:S01]  /*7e90*/  IMAD R13, R2.reuse, R8, R13 ;  /* 0x00000008020d7224 */ /* 0x040fe200078e020d */
[----:B------:R-:W-:Y:S01]  /*7ea0*/  IABS R8, R247 ;  /* 0x000000f700087213 */ /* 0x000fe20000000000 */
[----:B------:R-:W-:Y:S01]  /*7eb0*/  IMAD R12, R2, R6, R12 ;  /* 0x00000006020c7224 */ /* 0x000fe200078e020c */
[----:B------:R-:W-:Y:S01]  /*7ec0*/  IABS R11, R236 ;  /* 0x000000ec000b7213 */ /* 0x000fe20000000000 */
[----:B------:R-:W-:-:S02]  /*7ed0*/  @!P6 IMAD.IADD R14, R14, 0x1, -R2 ;  /* 0x000000010e0ee824 */ /* 0x000fc400078e0a02 */
[----:B------:R-:W-:Y:S01]  /*7ee0*/  @!P3 IMAD.IADD R10, R10, 0x1, -R2 ;  /* 0x000000010a0ab824 */ /* 0x000fe200078e0a02 */
[----:B------:R-:W-:Y:S01]  /*7ef0*/  ISETP.GT.U32.AND P6, PT, R2, R12, PT ;  /* 0x0000000c0200720c */ /* 0x000fe20003fc4070 */
[----:B------:R-:W-:Y:S01]  /*7f00*/  IMAD.HI.U32 R16, R4, R8, RZ ;  /* 0x0000000804107227 */ /* 0x000fe200078e00ff */
[----:B------:R-:W-:-:S03]  /*7f10*/  ISETP.GT.U32.AND P3, PT, R2, R13, PT ;  /* 0x0000000d0200720c */ /* 0x000fc60003f64070 */
[----:B------:R-:W-:-:S04]  /*7f20*/  IMAD.HI.U32 R5, R4, R11, RZ ;  /* 0x0000000b04057227 */ /* 0x000fc800078e00ff */
[----:B------:R-:W-:Y:S02]  /*7f30*/  IMAD.MOV R16, RZ, RZ, -R16 ;  /* 0x000000ffff107224 */ /* 0x000fe400078e0a10 */
[----:B------:R-:W-:Y:S02]  /*7f40*/  IMAD.MOV R5, RZ, RZ, -R5 ;  /* 0x000000ffff057224 */ /* 0x000fe400078e0a05 */
[----:B------:R-:W-:Y:S02]  /*7f50*/  VIADD R237, R3, 0x198 ;  /* 0x0000019803ed7836 */ /* 0x000fe40000000000 */
[C---:B------:R-:W-:Y:S02]  /*7f60*/  IMAD R8, R2.reuse, R16, R8 ;  /* 0x0000001002087224 */ /* 0x040fe400078e0208 */
[----:B------:R-:W-:Y:S01]  /*7f70*/  IMAD R11, R2, R5, R11 ;  /* 0x00000005020b7224 */ /* 0x000fe200078e020b */
[----:B------:R-:W-:Y:S01]  /*7f80*/  IABS R9, R237 ;  /* 0x000000ed00097213 */ /* 0x000fe20000000000 */
[--C-:B------:R-:W-:Y:S01]  /*7f90*/  @!P6 IMAD.IADD R12, R12, 0x1, -R2.reuse ;  /* 0x000000010c0ce824 */ /* 0x100fe200078e0a02 */
[C---:B------:R-:W-:Y:S01]  /*7fa0*/  ISETP.GT.U32.AND P6, PT, R2.reuse, R8, PT ;  /* 0x000000080200720c */ /* 0x040fe20003fc4070 */
[----:B------:R-:W-:Y:S01]  /*7fb0*/  @!P3 IMAD.IADD R13, R13, 0x1, -R2 ;  /* 0x000000010d0db824 */ /* 0x000fe200078e0a02 */
[C---:B------:R-:W-:Y:S01]  /*7fc0*/  ISETP.GT.U32.AND P3, PT, R2.reuse, R11, PT ;  /* 0x0000000b0200720c */ /* 0x040fe20003f64070 */
[----:B------:R-:W-:Y:S01]  /*7fd0*/  @!P4 IMAD.MOV R0, RZ, RZ, -R0 ;  /* 0x000000ffff00c224 */ /* 0x000fe200078e0a00 */
[----:B------:R-:W-:Y:S01]  /*7fe0*/  ISETP.GT.U32.AND P4, PT, R2, R14, PT ;  /* 0x0000000e0200720c */ /* 0x000fe20003f84070 */
[----:B------:R-:W-:-:S03]  /*7ff0*/  IMAD.HI.U32 R20, R4, R9, RZ ;  /* 0x0000000904147227 */ /* 0x000fc600078e00ff */
[----:B------:R0:W-:Y:S01]  /*8000*/  STL [R1+0x534], R0 ;  /* 0x0005340001007387 */ /* 0x0001e20000100800 */
[C---:B------:R-:W-:Y:S02]  /*8010*/  VIADD R238, R3.reuse, 0x197 ;  /* 0x0000019703ee7836 */ /* 0x040fe40000000000 */
[C---:B------:R-:W-:Y:S02]  /*8020*/  VIADD R239, R3.reuse, 0x196 ;  /* 0x0000019603ef7836 */ /* 0x040fe40000000000 */
[----:B------:R-:W-:Y:S01]  /*8030*/  VIADD R246, R3, 0x195 ;  /* 0x0000019503f67836 */ /* 0x000fe20000000000 */
[----:B------:R-:W-:Y:S01]  /*8040*/  IABS R6, R238 ;  /* 0x000000ee00067213 */ /* 0x000fe20000000000 */
[----:B------:R-:W-:Y:S01]  /*8050*/  IMAD.MOV R20, RZ, RZ, -R20 ;  /* 0x000000ffff147224 */ /* 0x000fe200078e0a14 */
[----:B------:R-:W-:Y:S01]  /*8060*/  IABS R5, R239 ;  /* 0x000000ef00057213 */ /* 0x000fe20000000000 */
[----:B------:R-:W-:Y:S01]  /*8070*/  @!P6 IMAD.IADD R8, R8, 0x1, -R2 ;  /* 0x000000010808e824 */ /* 0x000fe200078e0a02 */
[----:B------:R-:W-:Y:S01]  /*8080*/  IABS R16, R246 ;  /* 0x000000f600107213 */ /* 0x000fe20000000000 */
[----:B------:R-:W-:-:S02]  /*8090*/  IMAD R9, R2, R20, R9 ;  /* 0x0000001402097224 */ /* 0x000fc400078e0209 */
[----:B------:R-:W-:Y:S01]  /*80a0*/  @!P2 IMAD.MOV R15, RZ, RZ, -R15 ;  /* 0x000000ffff0fa224 */ /* 0x000fe200078e0a0f */
[C---:B------:R-:W-:Y:S01]  /*80b0*/  ISETP.GT.U32.AND P2, PT, R2.reuse, R13, PT ;  /* 0x0000000d0200720c */ /* 0x040fe20003f44070 */
[----:B------:R-:W-:Y:S01]  /*80c0*/  @!P3 IMAD.IADD R11, R11, 0x1, -R2 ;  /* 0x000000010b0bb824 */ /* 0x000fe200078e0a02 */
[C---:B------:R-:W-:Y:S01]  /*80d0*/  ISETP.GT.U32.AND P6, PT, R2.reuse, R8, PT ;  /* 0x000000080200720c */ /* 0x040fe20003fc4070 */
[----:B0-----:R-:W-:Y:S01]  /*80e0*/  IMAD.MOV.U32 R0, RZ, RZ, R10 ;  /* 0x000000ffff007224 */ /* 0x001fe200078e000a */
[----:B------:R-:W-:Y:S01]  /*80f0*/  STL [R1+0x530], R15 ;  /* 0x0005300f01007387 */ /* 0x000fe20000100800 */
[----:B------:R-:W-:Y:S01]  /*8100*/  @!P1 IMAD.MOV R7, RZ, RZ, -R7 ;  /* 0x000000ffff079224 */ /* 0x000fe200078e0a07 */
[----:B------:R-:W-:Y:S01]  /*8110*/  ISETP.GT.U32.AND P1, PT, R2, R12, PT ;  /* 0x0000000c0200720c */ /* 0x000fe20003f24070 */
[C---:B------:R-:W-:Y:S01]  /*8120*/  IMAD.HI.U32 R19, R4.reuse, R6, RZ ;  /* 0x0000000604137227 */ /* 0x040fe200078e00ff */
[----:B------:R-:W-:Y:S02]  /*8130*/  ISETP.GE.AND P3, PT, R245, RZ, PT ;  /* 0x000000fff500720c */ /* 0x000fe40003f66270 */
[----:B------:R-:W-:Y:S01]  /*8140*/  STL [R1+0x52c], R7 ;  /* 0x00052c0701007387 */ /* 0x000fe20000100800 */
[----:B------:R-:W-:-:S04]  /*8150*/  IMAD.HI.U32 R18, R4, R5, RZ ;  /* 0x0000000504127227 */ /* 0x000fc800078e00ff */
[----:B------:R-:W-:Y:S01]  /*8160*/  @!P4 IMAD.IADD R14, R14, 0x1, -R2 ;  /* 0x000000010e0ec824 */ /* 0x000fe200078e0a02 */
[----:B------:R-:W-:Y:S01]  /*8170*/  ISETP.GT.U32.AND P4, PT, R2, R9, PT ;  /* 0x000000090200720c */ /* 0x000fe20003f84070 */
[----:B------:R-:W-:-:S04]  /*8180*/  IMAD.HI.U32 R17, R4, R16, RZ ;  /* 0x0000001004117227 */ /* 0x000fc800078e00ff */
[----:B------:R-:W-:Y:S01]  /*8190*/  @!P0 IMAD.MOV R0, RZ, RZ, -R0 ;  /* 0x000000ffff008224 */ /* 0x000fe200078e0a00 */
[C---:B------:R-:W-:Y:S01]  /*81a0*/  ISETP.GT.U32.AND P0, PT, R2.reuse, R11, PT ;  /* 0x0000000b0200720c */ /* 0x040fe20003f04070 */
[----:B------:R-:W-:Y:S02]  /*81b0*/  IMAD.MOV R19, RZ, RZ, -R19 ;  /* 0x000000ffff137224 */ /* 0x000fe400078e0a13 */
[----:B------:R-:W-:Y:S01]  /*81c0*/  IMAD.MOV R18, RZ, RZ, -R18 ;  /* 0x000000ffff127224 */ /* 0x000fe200078e0a12 */
[----:B------:R0:W-:Y:S01]  /*81d0*/  STL [R1+0x528], R0 ;  /* 0x0005280001007387 */ /* 0x0001e20000100800 */
[----:B------:R-:W-:Y:S02]  /*81e0*/  IMAD.MOV R17, RZ, RZ, -R17 ;  /* 0x000000ffff117224 */ /* 0x000fe400078e0a11 */
[----:B------:R-:W-:Y:S02]  /*81f0*/  VIADD R244, R3, 0x194 ;  /* 0x0000019403f47836 */ /* 0x000fe40000000000 */
[----:B------:R-:W-:-:S02]  /*8200*/  IMAD R6, R2, R19, R6 ;  /* 0x0000001302067224 */ /* 0x000fc400078e0206 */
[C---:B------:R-:W-:Y:S01]  /*8210*/  IMAD R5, R2.reuse, R18, R5 ;  /* 0x0000001202057224 */ /* 0x040fe200078e0205 */
[----:B------:R-:W-:Y:S01]  /*8220*/  IABS R10, R244 ;  /* 0x000000f4000a7213 */ /* 0x000fe20000000000 */
[----:B------:R-:W-:Y:S01]  /*8230*/  @!P2 IMAD.IADD R13, R13, 0x1, -R2 ;  /* 0x000000010d0da824 */ /* 0x000fe200078e0a02 */
[C---:B------:R-:W-:Y:S01]  /*8240*/  ISETP.GT.U32.AND P2, PT, R2.reuse, R6, PT ;  /* 0x000000060200720c */ /* 0x040fe20003f44070 */
[----:B0-----:R-:W-:Y:S02]  /*8250*/  IMAD R0, R2, R17, R16 ;  /* 0x0000001102007224 */ /* 0x001fe400078e0210 */
[--C-:B------:R-:W-:Y:S01]  /*8260*/  @!P1 IMAD.IADD R12, R12, 0x1, -R2.reuse ;  /* 0x000000010c0c9824 */ /* 0x100fe200078e0a02 */
[----:B------:R-:W-:Y:S01]  /*8270*/  ISETP.GT.U32.AND P1, PT, R2, R5, PT ;  /* 0x000000050200720c */ /* 0x000fe20003f24070 */
[--C-:B------:R-:W-:Y:S01]  /*8280*/  @!P6 IMAD.IADD R8, R8, 0x1, -R2.reuse ;  /* 0x000000010808e824 */ /* 0x100fe200078e0a02 */
[----:B------:R-:W-:Y:S01]  /*8290*/  ISETP.GT.U32.AND P6, PT, R2, R0, PT ;  /* 0x000000000200720c */ /* 0x000fe20003fc4070 */
[--C-:B------:R-:W-:Y:S01]  /*82a0*/  @!P4 IMAD.IADD R9, R9, 0x1, -R2.reuse ;  /* 0x000000010909c824 */ /* 0x100fe200078e0a02 */
[----:B------:R-:W-:Y:S01]  /*82b0*/  ISETP.GE.AND P4, PT, R236, RZ, PT ;  /* 0x000000ffec00720c */ /* 0x000fe20003f86270 */
[----:B------:R-:W-:Y:S01]  /*82c0*/  @!P0 IMAD.IADD R11, R11, 0x1, -R2 ;  /* 0x000000010b0b8824 */ /* 0x000fe200078e0a02 */
[----:B------:R-:W-:Y:S01]  /*82d0*/  ISETP.GE.AND P0, PT, R231, RZ, PT ;  /* 0x000000ffe700720c */ /* 0x000fe20003f06270 */
[----:B------:R-:W-:-:S04]  /*82e0*/  IMAD.HI.U32 R16, R4, R10, RZ ;  /* 0x0000000a04107227 */ /* 0x000fc800078e00ff */
[----:B------:R-:W-:Y:S02]  /*82f0*/  IMAD.MOV R16, RZ, RZ, -R16 ;  /* 0x000000ffff107224 */ /* 0x000fe400078e0a10 */
[----:B------:R-:W-:Y:S01]  /*8300*/  @!P2 IMAD.IADD R6, R6, 0x1, -R2 ;  /* 0x000000010606a824 */ /* 0x000fe200078e0a02 */
[----:B------:R-:W-:Y:S01]  /*8310*/  ISETP.GE.AND P2, PT, R247, RZ, PT ;  /* 0x000000fff700720c */ /* 0x000fe20003f46270 */
[----:B------:R-:W-:Y:S02]  /*8320*/  IMAD R10, R2, R16, R10 ;  /* 0x00000010020a7224 */ /* 0x000fe400078e020a */
[--C-:B------:R-:W-:Y:S01]  /*8330*/  @!P1 IMAD.IADD R5, R5, 0x1, -R2.reuse ;  /* 0x0000000105059824 */ /* 0x100fe200078e0a02 */
[----:B------:R-:W-:Y:S01]  /*8340*/  ISETP.GE.AND P1, PT, R237, RZ, PT ;  /* 0x000000ffed00720c */ /* 0x000fe20003f26270 */
[C---:B------:R-:W-:Y:S02]  /*8350*/  VIADD R245, R3.reuse, 0x193 ;  /* 0x0000019303f57836 */ /* 0x040fe40000000000 */
[----:B------:R-:W-:Y:S01]  /*8360*/  @!P6 IMAD.IADD R0, R0, 0x1, -R2 ;  /* 0x000000010000e824 */ /* 0x000fe200078e0a02 */
[C---:B------:R-:W-:Y:S01]  /*8370*/  ISETP.GT.U32.AND P6, PT, R2.reuse, R9, PT ;  /* 0x000000090200720c */ /* 0x040fe20003fc4070 */
[----:B------:R-:W-:Y:S01]  /*8380*/  @!P4 IMAD.MOV R11, RZ, RZ, -R11 ;  /* 0x000000ffff0bc224 */ /* 0x000fe200078e0a0b */
[C---:B------:R-:W-:Y:S01]  /*8390*/  ISETP.GT.U32.AND P4, PT, R2.reuse, R10, PT ;  /* 0x0000000a0200720c */ /* 0x040fe20003f84070 */
[----:B------:R-:W-:Y:S01]  /*83a0*/  @!P3 IMAD.MOV R13, RZ, RZ, -R13 ;  /* 0x000000ffff0db224 */ /* 0x000fe200078e0a0d */
[C---:B------:R-:W-:Y:S01]  /*83b0*/  ISETP.GT.U32.AND P3, PT, R2.reuse, R6, PT ;  /* 0x000000060200720c */ /* 0x040fe20003f64070 */
[----:B------:R-:W-:Y:S01]  /*83c0*/  @!P0 IMAD.MOV R12, RZ, RZ, -R12 ;  /* 0x000000ffff0c8224 */ /* 0x000fe200078e0a0c */
[C---:B------:R-:W-:Y:S01]  /*83d0*/  ISETP.GT.U32.AND P0, PT, R2.reuse, R5, PT ;  /* 0x000000050200720c */ /* 0x040fe20003f04070 */
[----:B------:R-:W-:Y:S01]  /*83e0*/  @!P5 IMAD.MOV R14, RZ, RZ, -R14 ;  /* 0x000000ffff0ed224 */ /* 0x000fe200078e0a0e */
[----:B------:R-:W-:Y:S01]  /*83f0*/  IABS R7, R245 ;  /* 0x000000f500077213 */ /* 0x000fe20000000000 */
[----:B------:R-:W-:Y:S01]  /*8400*/  VIADD R247, R3, 0x192 ;  /* 0x0000019203f77836 */ /* 0x000fe20000000000 */
[----:B------:R-:W-:Y:S01]  /*8410*/  ISETP.GT.U32.AND P5, PT, R2, R0, PT ;  /* 0x000000000200720c */ /* 0x000fe20003fa4070 */
[----:B------:R-:W-:Y:S01]  /*8420*/  @!P2 IMAD.MOV R8, RZ, RZ, -R8 ;  /* 0x000000ffff08a224 */ /* 0x000fe200078e0a08 */
[----:B------:R-:W-:Y:S01]  /*8430*/  ISETP.GE.AND P2, PT, R238, RZ, PT ;  /* 0x000000ffee00720c */ /* 0x000fe20003f46270 */
[----:B------:R-:W-:Y:S01]  /*8440*/  IMAD.HI.U32 R15, R4, R7, RZ ;  /* 0x00000007040f7227 */ /* 0x000fe200078e00ff */
[----:B------:R-:W-:Y:S03]  /*8450*/  STL [R1+0x524], R14 ;  /* 0x0005240e01007387 */ /* 0x000fe60000100800 */
[----:B------:R-:W-:Y:S01]  /*8460*/  IMAD.MOV R15, RZ, RZ, -R15 ;  /* 0x000000ffff0f7224 */ /* 0x000fe200078e0a0f */
[----:B------:R-:W-:Y:S01]  /*8470*/  STL [R1+0x520], R13 ;  /* 0x0005200d01007387 */ /* 0x000fe20000100800 */
[----:B------:R-:W-:-:S02]  /*8480*/  @!P6 IMAD.IADD R9, R9, 0x1, -R2 ;  /* 0x000000010909e824 */ /* 0x000fc400078e0a02 */
[--C-:B------:R-:W-:Y:S01]  /*8490*/  @!P4 IMAD.IADD R10, R10, 0x1, -R2.reuse ;  /* 0x000000010a0ac824 */ /* 0x100fe200078e0a02 */
[----:B------:R0:W-:Y:S01]  /*84a0*/  STL [R1+0x51c], R12 ;  /* 0x00051c0c01007387 */ /* 0x0001e20000100800 */
[--C-:B------:R-:W-:Y:S01]  /*84b0*/  @!P3 IMAD.IADD R6, R6, 0x1, -R2.reuse ;  /* 0x000000010606b824 */ /* 0x100fe200078e0a02 */
[----:B------:R-:W-:Y:S01]  /*84c0*/  ISETP.GE.AND P3, PT, R239, RZ, PT ;  /* 0x000000ffef00720c */ /* 0x000fe20003f66270 */
[----:B------:R-:W-:Y:S01]  /*84d0*/  @!P0 IMAD.IADD R5, R5, 0x1, -R2 ;  /* 0x0000000105058824 */ /* 0x000fe200078e0a02 */
[----:B------:R-:W-:Y:S01]  /*84e0*/  ISETP.GE.AND P0, PT, R246, RZ, PT ;  /* 0x000000fff600720c */ /* 0x000fe20003f06270 */
[C---:B------:R-:W-:Y:S01]  /*84f0*/  IMAD R7, R2.reuse, R15, R7 ;  /* 0x0000000f02077224 */ /* 0x040fe200078e0207 */
[----:B------:R-:W-:Y:S01]  /*8500*/  IABS R15, R247 ;  /* 0x000000f7000f7213 */ /* 0x000fe20000000000 */
[----:B------:R-:W-:Y:S01]  /*8510*/  VIADD R246, R3, 0x191 ;  /* 0x0000019103f67836 */ /* 0x000fe20000000000 */
[----:B------:R1:W-:Y:S01]  /*8520*/  STL [R1+0x518], R11 ;  /* 0x0005180b01007387 */ /* 0x0003e20000100800 */
[----:B------:R-:W-:Y:S01]  /*8530*/  @!P1 IMAD.MOV R9, RZ, RZ, -R9 ;  /* 0x000000ffff099224 */ /* 0x000fe200078e0a09 */
[C---:B------:R-:W-:Y:S01]  /*8540*/  ISETP.GT.U32.AND P1, PT, R2.reuse, R10, PT ;  /* 0x0000000a0200720c */ /* 0x040fe20003f24070 */
[----:B0-----:R-:W-:Y:S01]  /*8550*/  IMAD.MOV.U32 R12, RZ, RZ, R6 ;  /* 0x000000ffff0c7224 */ /* 0x001fe200078e0006 */
[----:B------:R0:W-:Y:S01]  /*8560*/  STL [R1+0x514], R8 ;  /* 0x0005140801007387 */ /* 0x0001e20000100800 */
[----:B------:R-:W-:Y:S01]  /*8570*/  ISETP.GT.U32.AND P6, PT, R2, R7, PT ;  /* 0x000000070200720c */ /* 0x000fe20003fc4070 */
[----:B------:R-:W-:Y:S01]  /*8580*/  @!P5 IMAD.IADD R0, R0, 0x1, -R2 ;  /* 0x000000010000d824 */ /* 0x000fe200078e0a02 */
[----:B------:R-:W-:Y:S01]  /*8590*/  ISETP.GE.AND P5, PT, R244, RZ, PT ;  /* 0x000000fff400720c */ /* 0x000fe20003fa6270 */
[----:B------:R-:W-:Y:S01]  /*85a0*/  @!P2 IMAD.MOV R12, RZ, RZ, -R12 ;  /* 0x000000ffff0ca224 */ /* 0x000fe200078e0a0c */
[----:B------:R-:W-:Y:S01]  /*85b0*/  STL [R1+0x50c], R9 ;  /* 0x00050c0901007387 */ /* 0x000fe20000100800 */
[----:B-1----:R-:W-:Y:S01]  /*85c0*/  IABS R11, R246 ;  /* 0x000000f6000b7213 */ /* 0x002fe20000000000 */
[----:B------:R-:W-:Y:S01]  /*85d0*/  @!P3 IMAD.MOV R5, RZ, RZ, -R5 ;  /* 0x000000ffff05b224 */ /* 0x000fe200078e0a05 */
[----:B------:R-:W-:Y:S01]  /*85e0*/  ISETP.GE.AND P3, PT, R247, RZ, PT ;  /* 0x000000fff700720c */ /* 0x000fe20003f66270 */
[----:B------:R-:W-:Y:S01]  /*85f0*/  @!P0 IMAD.MOV R0, RZ, RZ, -R0 ;  /* 0x000000ffff008224 */ /* 0x000fe200078e0a00 */
[----:B------:R-:W-:Y:S01]  /*8600*/  STL [R1+0x508], R12 ;  /* 0x0005080c01007387 */ /* 0x000fe20000100800 */
[----:B0-----:R-:W-:Y:S01]  /*8610*/  IMAD.HI.U32 R8, R4, R15, RZ ;  /* 0x0000000f04087227 */ /* 0x001fe200078e00ff */
[----:B------:R-:W-:-:S02]  /*8620*/  ISETP.GE.AND P0, PT, R246, RZ, PT ;  /* 0x000000fff600720c */ /* 0x000fc40003f06270 */
[----:B------:R-:W-:Y:S01]  /*8630*/  STL [R1+0x504], R5 ;  /* 0x0005040501007387 */ /* 0x000fe20000100800 */
[----:B------:R-:W-:Y:S01]  /*8640*/  IMAD.MOV R8, RZ, RZ, -R8 ;  /* 0x000000ffff087224 */ /* 0x000fe200078e0a08 */
[----:B------:R-:W-:Y:S01]  /*8650*/  ISETP.GE.AND P4, PT, R245, RZ, PT ;  /* 0x000000fff500720c */ /* 0x000fe20003f86270 */
[----:B------:R-:W-:Y:S01]  /*8660*/  IMAD.HI.U32 R6, R4, R11, RZ ;  /* 0x0000000b04067227 */ /* 0x000fe200078e00ff */
[----:B------:R0:W-:Y:S03]  /*8670*/  STL [R1+0x500], R0 ;  /* 0x0005000001007387 */ /* 0x0001e60000100800 */
[----:B------:R-:W-:Y:S02]  /*8680*/  IMAD R8, R2, R8, R15 ;  /* 0x0000000802087224 */ /* 0x000fe400078e020f */
[----:B------:R-:W-:Y:S02]  /*8690*/  IMAD.MOV R6, RZ, RZ, -R6 ;  /* 0x000000ffff067224 */ /* 0x000fe400078e0a06 */
[----:B------:R-:W-:-:S02]  /*86a0*/  @!P1 IMAD.IADD R10, R10, 0x1, -R2 ;  /* 0x000000010a0a9824 */ /* 0x000fc400078e0a02 */
[----:B------:R-:W-:Y:S01]  /*86b0*/  @!P6 IMAD.IADD R7, R7, 0x1, -R2 ;  /* 0x000000010707e824 */ /* 0x000fe200078e0a02 */
[C---:B------:R-:W-:Y:S01]  /*86c0*/  ISETP.GT.U32.AND P6, PT, R2.reuse, R8, PT ;  /* 0x000000080200720c */ /* 0x040fe20003fc4070 */
[C---:B0-----:R-:W-:Y:S02]  /*86d0*/  IMAD R0, R2.reuse, R6, R11 ;  /* 0x0000000602007224 */ /* 0x041fe400078e020b */
[----:B------:R-:W-:Y:S01]  /*86e0*/  IMAD.MOV.U32 R9, RZ, RZ, R10 ;  /* 0x000000ffff097224 */ /* 0x000fe200078e000a */
[C---:B------:R-:W-:Y:S01]  /*86f0*/  ISETP.GT.U32.AND P2, PT, R2.reuse, R7, PT ;  /* 0x000000070200720c */ /* 0x040fe20003f44070 */
[C---:B------:R-:W-:Y:S02]  /*8700*/  VIADD R247, R3.reuse, 0x190 ;  /* 0x0000019003f77836 */ /* 0x040fe40000000000 */
[----:B------:R-:W-:Y:S01]  /*8710*/  @!P5 IMAD.MOV R9, RZ, RZ, -R9 ;  /* 0x000000ffff09d224 */ /* 0x000fe200078e0a09 */
[----:B------:R-:W-:Y:S01]  /*8720*/  ISETP.GT.U32.AND P5, PT, R2, R0, PT ;  /* 0x000000000200720c */ /* 0x000fe20003fa4070 */
[C---:B------:R-:W-:Y:S01]  /*8730*/  VIADD R246, R3.reuse, 0x18e ;  /* 0x0000018e03f67836 */ /* 0x040fe20000000000 */
[----:B------:R-:W-:Y:S01]  /*8740*/  IABS R12, R247 ;  /* 0x000000f7000c7213 */ /* 0x000fe20000000000 */
[----:B------:R-:W-:Y:S01]  /*8750*/  VIADD R238, R3, 0x18c ;  /* 0x0000018c03ee7836 */ /* 0x000fe20000000000 */
[----:B------:R-:W-:Y:S01]  /*8760*/  ISETP.GE.AND P1, PT, R247, RZ, PT ;  /* 0x000000fff700720c */ /* 0x000fe20003f26270 */
[----:B------:R-:W-:Y:S01]  /*8770*/  @!P6 IMAD.IADD R8, R8, 0x1, -R2 ;  /* 0x000000010808e824 */ /* 0x000fe200078e0a02 */
[----:B------:R-:W-:Y:S01]  /*8780*/  IABS R10, R246 ;  /* 0x000000f6000a7213 */ /* 0x000fe20000000000 */
[----:B------:R-:W-:Y:S01]  /*8790*/  VIADD R247, R3, 0x18f ;  /* 0x0000018f03f77836 */ /* 0x000fe20000000000 */
[----:B------:R0:W-:Y:S01]  /*87a0*/  STL [R1+0x4fc], R9 ;  /* 0x0004fc0901007387 */ /* 0x0001e20000100800 */
[----:B------:R-:W-:Y:S01]  /*87b0*/  IMAD.HI.U32 R5, R4, R12, RZ ;  /* 0x0000000c04057227 */ /* 0x000fe200078e00ff */
[----:B------:R-:W-:-:S02]  /*87c0*/  ISETP.GT.U32.AND P6, PT, R2, R8, PT ;  /* 0x000000080200720c */ /* 0x000fc40003fc4070 */
[----:B------:R-:W-:Y:S01]  /*87d0*/  IABS R11, R247 ;  /* 0x000000f7000b7213 */ /* 0x000fe20000000000 */
[--C-:B------:R-:W-:Y:S02]  /*87e0*/  @!P5 IMAD.IADD R0, R0, 0x1, -R2.reuse ;  /* 0x000000010000d824 */ /* 0x100fe400078e0a02 */
[----:B------:R-:W-:Y:S02]  /*87f0*/  IMAD.MOV R5, RZ, RZ, -R5 ;  /* 0x000000ffff057224 */ /* 0x000fe400078e0a05 */
[----:B------:R-:W-:Y:S01]  /*8800*/  @!P2 IMAD.IADD R7, R7, 0x1, -R2 ;  /* 0x000000010707a824 */ /* 0x000fe200078e0a02 */
[C---:B------:R-:W-:Y:S01]  /*8810*/  ISETP.GT.U32.AND P5, PT, R2.reuse, R0, PT ;  /* 0x000000000200720c */ /* 0x040fe20003fa4070 */
[----:B------:R-:W-:Y:S01]  /*8820*/  IMAD R12, R2, R5, R12 ;  /* 0x00000005020c7224 */ /* 0x000fe200078e020c */
[----:B------:R-:W-:Y:S01]  /*8830*/  ISETP.GE.AND P2, PT, R247, RZ, PT ;  /* 0x000000fff700720c */ /* 0x000fe20003f46270 */
[----:B------:R-:W-:Y:S01]  /*8840*/  IMAD.HI.U32 R5, R4, R11, RZ ;  /* 0x0000000b04057227 */ /* 0x000fe200078e00ff */
[----:B0-----:R-:W-:-:S03]  /*8850*/  IABS R9, R238 ;  /* 0x000000ee00097213 */ /* 0x001fc60000000000 */
[----:B------:R-:W-:Y:S02]  /*8860*/  VIADD R247, R3, 0x18d ;  /* 0x0000018d03f77836 */ /* 0x000fe40000000000 */
[----:B------:R-:W-:Y:S02]  /*8870*/  IMAD.MOV R5, RZ, RZ, -R5 ;  /* 0x000000ffff057224 */ /* 0x000fe400078e0a05 */
[----:B------:R-:W-:Y:S01]  /*8880*/  IMAD.HI.U32 R14, R4, R10, RZ ;  /* 0x0000000a040e7227 */ /* 0x000fe200078e00ff */
[----:B------:R-:W-:-:S03]  /*8890*/  IABS R6, R247 ;  /* 0x000000f700067213 */ /* 0x000fc60000000000 */
[----:B------:R-:W-:Y:S01]  /*88a0*/  @!P6 IMAD.IADD R8, R8, 0x1, -R2 ;  /* 0x000000010808e824 */ /* 0x000fe200078e0a02 */
[C---:B------:R-:W-:Y:S01]  /*88b0*/  ISETP.GT.U32.AND P6, PT, R2.reuse, R12, PT ;  /* 0x0000000c0200720c */ /* 0x040fe20003fc4070 */
[----:B------:R-:W-:Y:S02]  /*88c0*/  IMAD R11, R2, R5, R11 ;  /* 0x00000005020b7224 */ /* 0x000fe400078e020b */
[----:B------:R-:W-:Y:S02]  /*88d0*/  IMAD.MOV R14, RZ, RZ, -R14 ;  /* 0x000000ffff0e7224 */ /* 0x000fe400078e0a0e */
[----:B------:R-:W-:Y:S01]  /*88e0*/  @!P4 IMAD.MOV R7, RZ, RZ, -R7 ;  /* 0x000000ffff07c224 */ /* 0x000fe200078e0a07 */
[----:B------:R-:W-:Y:S01]  /*88f0*/  ISETP.GE.AND P4, PT, R246, RZ, PT ;  /* 0x000000fff600720c */ /* 0x000fe20003f86270 */
[----:B------:R-:W-:-:S03]  /*8900*/  IMAD.HI.U32 R13, R4, R6, RZ ;  /* 0x00000006040d7227 */ /* 0x000fc600078e00ff */
[----:B------:R0:W-:Y:S01]  /*8910*/  STL [R1+0x4f8], R7 ;  /* 0x0004f80701007387 */ /* 0x0001e20000100800 */
[----:B------:R-:W-:Y:S02]  /*8920*/  IMAD R10, R2, R14, R10 ;  /* 0x0000000e020a7224 */ /* 0x000fe400078e020a */
[----:B------:R-:W-:Y:S01]  /*8930*/  @!P5 IMAD.IADD R0, R0, 0x1, -R2 ;  /* 0x000000010000d824 */ /* 0x000fe200078e0a02 */
[C---:B------:R-:W-:Y:S01]  /*8940*/  ISETP.GT.U32.AND P5, PT, R2.reuse, R11, PT ;  /* 0x0000000b0200720c */ /* 0x040fe20003fa4070 */
[----:B------:R-:W-:Y:S02]  /*8950*/  IMAD.MOV.U32 R16, RZ, RZ, R8 ;  /* 0x000000ffff107224 */ /* 0x000fe400078e0008 */
[----:B------:R-:W-:Y:S02]  /*8960*/  IMAD.MOV R13, RZ, RZ, -R13 ;  /* 0x000000ffff0d7224 */ /* 0x000fe400078e0a0d */
[----:B------:R-:W-:Y:S01]  /*8970*/  @!P3 IMAD.MOV R16, RZ, RZ, -R16 ;  /* 0x000000ffff10b224 */ /* 0x000fe200078e0a10 */
[----:B------:R-:W-:Y:S01]  /*8980*/  ISETP.GT.U32.AND P3, PT, R2, R10, PT ;  /* 0x0000000a0200720c */ /* 0x000fe20003f64070 */
[----:B0-----:R-:W-:-:S03]  /*8990*/  IMAD.HI.U32 R7, R4, R9, RZ ;  /* 0x0000000904077227 */ /* 0x001fc600078e00ff */
[----:B------:R-:W-:Y:S01]  /*89a0*/  STL [R1+0x4f4], R16 ;  /* 0x0004f41001007387 */ /* 0x000fe20000100800 */
[----:B------:R-:W-:Y:S02]  /*89b0*/  IMAD R6, R2, R13, R6 ;  /* 0x0000000d02067224 */ /* 0x000fe400078e0206 */
[----:B------:R-:W-:Y:S02]  /*89c0*/  @!P6 IMAD.IADD R12, R12, 0x1, -R2 ;  /* 0x000000010c0ce824 */ /* 0x000fe400078e0a02 */
[----:B------:R-:W-:Y:S02]  /*89d0*/  IMAD.MOV R13, RZ, RZ, -R7 ;  /* 0x000000ffff0d7224 */ /* 0x000fe400078e0a07 */
[----:B------:R-:W-:Y:S01]  /*89e0*/  IMAD.MOV.U32 R15, RZ, RZ, R0 ;  /* 0x000000ffff0f7224 */ /* 0x000fe200078e0000 */
[C---:B------:R-:W-:Y:S01]  /*89f0*/  ISETP.GT.U32.AND P6, PT, R2.reuse, R12, PT ;  /* 0x0000000c0200720c */ /* 0x040fe20003fc4070 */
[----:B------:R-:W-:Y:S02]  /*8a00*/  VIADD R244, R3, 0x18b ;  /* 0x0000018b03f47836 */ /* 0x000fe40000000000 */
[----:B------:R-:W-:-:S02]  /*8a10*/  IMAD R9, R2, R13, R9 ;  /* 0x0000000d02097224 */ /* 0x000fc400078e0209 */
[----:B------:R-:W-:Y:S01]  /*8a20*/  @!P0 IMAD.MOV R15, RZ, RZ, -R15 ;  /* 0x000000ffff0f8224 */ /* 0x000fe200078e0a0f */
[----:B------:R-:W-:Y:S01]  /*8a30*/  ISETP.GT.U32.AND P0, PT, R2, R6, PT ;  /* 0x000000060200720c */ /* 0x000fe20003f04070 */
[--C-:B------:R-:W-:Y:S01]  /*8a40*/  @!P5 IMAD.IADD R11, R11, 0x1, -R2.reuse ;  /* 0x000000010b0bd824 */ /* 0x100fe200078e0a02 */
[----:B------:R-:W-:Y:S01]  /*8a50*/  IABS R5, R244 ;  /* 0x000000f400057213 */ /* 0x000fe20000000000 */
[----:B------:R-:W-:Y:S01]  /*8a60*/  @!P3 IMAD.IADD R10, R10, 0x1, -R2 ;  /* 0x000000010a0ab824 */ /* 0x000fe200078e0a02 */
[C---:B------:R-:W-:Y:S01]  /*8a70*/  ISETP.GT.U32.AND P5, PT, R2.reuse, R9, PT ;  /* 0x000000090200720c */ /* 0x040fe20003fa4070 */
[C---:B------:R-:W-:Y:S01]  /*8a80*/  VIADD R239, R3.reuse, 0x189 ;  /* 0x0000018903ef7836 */ /* 0x040fe20000000000 */
[----:B------:R-:W-:Y:S01]  /*8a90*/  ISETP.GT.U32.AND P3, PT, R2, R11, PT ;  /* 0x0000000b0200720c */ /* 0x000fe20003f64070 */
[----:B------:R-:W-:Y:S01]  /*8aa0*/  IMAD.HI.U32 R7, R4, R5, RZ ;  /* 0x0000000504077227 */ /* 0x000fe200078e00ff */
[----:B------:R0:W-:Y:S02]  /*8ab0*/  STL [R1+0x4e8], R15 ;  /* 0x0004e80f01007387 */ /* 0x0001e40000100800 */
[----:B------:R-:W-:Y:S01]  /*8ac0*/  IABS R13, R239 ;  /* 0x000000ef000d7213 */ /* 0x000fe20000000000 */
[----:B------:R-:W-:-:S02]  /*8ad0*/  VIADD R245, R3, 0x18a ;  /* 0x0000018a03f57836 */ /* 0x000fc40000000000 */
[----:B------:R-:W-:Y:S02]  /*8ae0*/  IMAD.MOV R7, RZ, RZ, -R7 ;  /* 0x000000ffff077224 */ /* 0x000fe400078e0a07 */
[--C-:B------:R-:W-:Y:S01]  /*8af0*/  @!P6 IMAD.IADD R12, R12, 0x1, -R2.reuse ;  /* 0x000000010c0ce824 */ /* 0x100fe200078e0a02 */
[----:B------:R-:W-:Y:S01]  /*8b00*/  IABS R8, R245 ;  /* 0x000000f500087213 */ /* 0x000fe20000000000 */
[----:B------:R-:W-:Y:S01]  /*8b10*/  @!P0 IMAD.IADD R6, R6, 0x1, -R2 ;  /* 0x0000000106068824 */ /* 0x000fe200078e0a02 */
[C---:B------:R-:W-:Y:S01]  /*8b20*/  ISETP.GT.U32.AND P0, PT, R2.reuse, R10, PT ;  /* 0x0000000a0200720c */ /* 0x040fe20003f04070 */
[C---:B------:R-:W-:Y:S01]  /*8b30*/  IMAD R0, R2.reuse, R7, R5 ;  /* 0x0000000702007224 */ /* 0x040fe200078e0205 */
[----:B------:R-:W-:Y:S01]  /*8b40*/  ISETP.GE.AND P6, PT, R247, RZ, PT ;  /* 0x000000fff700720c */ /* 0x000fe20003fc6270 */
[----:B------:R-:W-:Y:S02]  /*8b50*/  IMAD.MOV.U32 R14, RZ, RZ, R12 ;  /* 0x000000ffff0e7224 */ /* 0x000fe400078e000c */
[----:B------:R-:W-:Y:S01]  /*8b60*/  @!P5 IMAD.IADD R9, R9, 0x1, -R2 ;  /* 0x000000010909d824 */ /* 0x000fe200078e0a02 */
[----:B------:R-:W-:Y:S01]  /*8b70*/  ISETP.GT.U32.AND P5, PT, R2, R6, PT ;  /* 0x000000060200720c */ /* 0x000fe20003fa4070 */
[----:B------:R-:W-:-:S02]  /*8b80*/  IMAD.MOV.U32 R12, RZ, RZ, R13 ;  /* 0x000000ffff0c7224 */ /* 0x000fc400078e000d */
[----:B------:R-:W-:Y:S01]  /*8b90*/  @!P3 IMAD.IADD R11, R11, 0x1, -R2 ;  /* 0x000000010b0bb824 */ /* 0x000fe200078e0a02 */
[----:B------:R-:W-:Y:S01]  /*8ba0*/  ISETP.GT.U32.AND P3, PT, R2, R0, PT ;  /* 0x000000000200720c */ /* 0x000fe20003f64070 */
[----:B------:R-:W-:-:S04]  /*8bb0*/  IMAD.HI.U32 R13, R4, R8, RZ ;  /* 0x00000008040d7227 */ /* 0x000fc800078e00ff */
[----:B------:R-:W-:Y:S02]  /*8bc0*/  IMAD.MOV R13, RZ, RZ, -R13 ;  /* 0x000000ffff0d7224 */ /* 0x000fe400078e0a0d */
[----:B------:R-:W-:Y:S02]  /*8bd0*/  VIADD R246, R3, 0x188 ;  /* 0x0000018803f67836 */ /* 0x000fe40000000000 */
[----:B------:R-:W-:Y:S02]  /*8be0*/  IMAD R8, R2, R13, R8 ;  /* 0x0000000d02087224 */ /* 0x000fe400078e0208 */
[----:B------:R-:W-:Y:S01]  /*8bf0*/  @!P1 IMAD.MOV R14, RZ, RZ, -R14 ;  /* 0x000000ffff0e9224 */ /* 0x000fe200078e0a0e */
[----:B------:R-:W-:Y:S01]  /*8c00*/  IABS R7, R246 ;  /* 0x000000f600077213 */ /* 0x000fe20000000000 */
[--C-:B------:R-:W-:Y:S01]  /*8c10*/  @!P5 IMAD.IADD R6, R6, 0x1, -R2.reuse ;  /* 0x000000010606d824 */ /* 0x100fe200078e0a02 */
[----:B------:R-:W-:Y:S01]  /*8c20*/  ISETP.GT.U32.AND P5, PT, R2, R8, PT ;  /* 0x000000080200720c */ /* 0x000fe20003fa4070 */
[----:B------:R-:W-:Y:S01]  /*8c30*/  @!P3 IMAD.IADD R0, R0, 0x1, -R2 ;  /* 0x000000010000b824 */ /* 0x000fe200078e0a02 */
[----:B------:R-:W-:Y:S01]  /*8c40*/  ISETP.GE.AND P3, PT, R245, RZ, PT ;  /* 0x000000fff500720c */ /* 0x000fe20003f66270 */
[----:B0-----:R-:W-:Y:S01]  /*8c50*/  IMAD.HI.U32 R15, R4, R12, RZ ;  /* 0x0000000c040f7227 */ /* 0x001fe200078e00ff */
[----:B------:R0:W-:Y:S01]  /*8c60*/  STL [R1+0x4e4], R14 ;  /* 0x0004e40e01007387 */ /* 0x0001e20000100800 */
[----:B------:R-:W-:-:S02]  /*8c70*/  ISETP.GT.U32.AND P1, PT, R2, R9, PT ;  /* 0x000000090200720c */ /* 0x000fc40003f24070 */
[C---:B------:R-:W-:Y:S02]  /*8c80*/  VIADD R245, R3.reuse, 0x185 ;  /* 0x0000018503f57836 */ /* 0x040fe40000000000 */
[----:B------:R-:W-:Y:S02]  /*8c90*/  VIADD R247, R3, 0x187 ;  /* 0x0000018703f77836 */ /* 0x000fe40000000000 */
[----:B------:R-:W-:Y:S02]  /*8ca0*/  IMAD.MOV R15, RZ, RZ, -R15 ;  /* 0x000000ffff0f7224 */ /* 0x000fe400078e0a0f */
[----:B------:R-:W-:Y:S01]  /*8cb0*/  IMAD.MOV.U32 R17, RZ, RZ, R11 ;  /* 0x000000ffff117224 */ /* 0x000fe200078e000b */
[----:B------:R-:W-:Y:S01]  /*8cc0*/  IABS R11, R245 ;  /* 0x000000f5000b7213 */ /* 0x000fe20000000000 */
[----:B0-----:R-:W-:Y:S01]  /*8cd0*/  IMAD.HI.U32 R14, R4, R7, RZ ;  /* 0x00000007040e7227 */ /* 0x001fe200078e00ff */
[----:B------:R-:W-:-:S03]  /*8ce0*/  IABS R5, R247 ;  /* 0x000000f700057213 */ /* 0x000fc60000000000 */
[----:B------:R-:W-:Y:S01]  /*8cf0*/  @!P0 IMAD.IADD R10, R10, 0x1, -R2 ;  /* 0x000000010a0a8824 */ /* 0x000fe200078e0a02 */
[----:B------:R-:W-:Y:S01]  /*8d00*/  ISETP.GE.AND P0, PT, R238, RZ, PT ;  /* 0x000000ffee00720c */ /* 0x000fe20003f06270 */
[----:B------:R-:W-:Y:S02]  /*8d10*/  IMAD.MOV R14, RZ, RZ, -R14 ;  /* 0x000000ffff0e7224 */ /* 0x000fe400078e0a0e */
[C---:B------:R-:W-:Y:S02]  /*8d20*/  IMAD R12, R2.reuse, R15, R12 ;  /* 0x0000000f020c7224 */ /* 0x040fe400078e020c */
[----:B------:R-:W-:Y:S02]  /*8d30*/  IMAD.MOV.U32 R16, RZ, RZ, R10 ;  /* 0x000000ffff107224 */ /* 0x000fe400078e000a */
[----:B------:R-:W-:Y:S02]  /*8d40*/  IMAD.MOV.U32 R10, RZ, RZ, R11 ;  /* 0x000000ffff0a7224 */ /* 0x000fe400078e000b */
[----:B------:R-:W-:-:S02]  /*8d50*/  IMAD R7, R2, R14, R7 ;  /* 0x0000000e02077224 */ /* 0x000fc400078e0207 */
[----:B------:R-:W-:Y:S01]  /*8d60*/  @!P5 IMAD.IADD R8, R8, 0x1, -R2 ;  /* 0x000000010808d824 */ /* 0x000fe200078e0a02 */
[C---:B------:R-:W-:Y:S01]  /*8d70*/  ISETP.GT.U32.AND P5, PT, R2.reuse, R12, PT ;  /* 0x0000000c0200720c */ /* 0x040fe20003fa4070 */
[----:B------:R-:W-:Y:S01]  /*8d80*/  @!P2 IMAD.MOV R17, RZ, RZ, -R17 ;  /* 0x000000ffff11a224 */ /* 0x000fe200078e0a11 */
[----:B------:R-:W-:Y:S01]  /*8d90*/  ISETP.GT.U32.AND P2, PT, R2, R0, PT ;  /* 0x000000000200720c */ /* 0x000fe20003f44070 */
[----:B------:R-:W-:Y:S02]  /*8da0*/  IMAD.MOV.U32 R11, RZ, RZ, R6 ;  /* 0x000000ffff0b7224 */ /* 0x000fe400078e0006 */
[----:B------:R-:W-:Y:S01]  /*8db0*/  IMAD.HI.U32 R13, R4, R5, RZ ;  /* 0x00000005040d7227 */ /* 0x000fe200078e00ff */
[----:B------:R-:W-:Y:S03]  /*8dc0*/  STL [R1+0x4dc], R17 ;  /* 0x0004dc1101007387 */ /* 0x000fe60000100800 */
[----:B------:R-:W-:Y:S01]  /*8dd0*/  @!P6 IMAD.MOV R11, RZ, RZ, -R11 ;  /* 0x000000ffff0be224 */ /* 0x000fe200078e0a0b */
[----:B------:R-:W-:Y:S01]  /*8de0*/  ISETP.GT.U32.AND P6, PT, R2, R7, PT ;  /* 0x000000070200720c */ /* 0x000fe20003fc4070 */
[----:B------:R-:W-:-:S02]  /*8df0*/  IMAD.MOV R13, RZ, RZ, -R13 ;  /* 0x000000ffff0d7224 */ /* 0x000fc400078e0a0d */
[----:B------:R-:W-:Y:S01]  /*8e00*/  @!P1 IMAD.IADD R9, R9, 0x1, -R2 ;  /* 0x0000000109099824 */ /* 0x000fe200078e0a02 */
[----:B------:R-:W-:Y:S01]  /*8e10*/  ISETP.GE.AND P1, PT, R244, RZ, PT ;  /* 0x000000fff400720c */ /* 0x000fe20003f26270 */
[----:B------:R-:W-:Y:S02]  /*8e20*/  VIADD R244, R3, 0x186 ;  /* 0x0000018603f47836 */ /* 0x000fe40000000000 */
[----:B------:R-:W-:Y:S02]  /*8e30*/  IMAD R5, R2, R13, R5 ;  /* 0x0000000d02057224 */ /* 0x000fe400078e0205 */
[----:B------:R-:W-:Y:S01]  /*8e40*/  @!P4 IMAD.MOV R16, RZ, RZ, -R16 ;  /* 0x000000ffff10c224 */ /* 0x000fe200078e0a10 */
[----:B------:R-:W-:Y:S01]  /*8e50*/  IABS R13, R244 ;  /* 0x000000f4000d7213 */ /* 0x000fe20000000000 */
[--C-:B------:R-:W-:Y:S01]  /*8e60*/  @!P2 IMAD.IADD R0, R0, 0x1, -R2.reuse ;  /* 0x000000010000a824 */ /* 0x100fe200078e0a02 */
[----:B------:R-:W-:Y:S01]  /*8e70*/  ISETP.GT.U32.AND P2, PT, R2, R5, PT ;  /* 0x000000050200720c */ /* 0x000fe20003f44070 */
[--C-:B------:R-:W-:Y:S01]  /*8e80*/  @!P5 IMAD.IADD R12, R12, 0x1, -R2.reuse ;  /* 0x000000010c0cd824 */ /* 0x100fe200078e0a02 */
[----:B------:R-:W-:Y:S01]  /*8e90*/  STL [R1+0x4d8], R16 ;  /* 0x0004d81001007387 */ /* 0x000fe20000100800 */
[----:B------:R-:W-:Y:S01]  /*8ea0*/  @!P0 IMAD.MOV R9, RZ, RZ, -R9 ;  /* 0x000000ffff098224 */ /* 0x000fe200078e0a09 */
[C---:B------:R-:W-:Y:S01]  /*8eb0*/  ISETP.GT.U32.AND P4, PT, R2.reuse, R8, PT ;  /* 0x000000080200720c */ /* 0x040fe20003f84070 */
[----:B------:R-:W-:Y:S01]  /*8ec0*/  @!P6 IMAD.IADD R7, R7, 0x1, -R2 ;  /* 0x000000010707e824 */ /* 0x000fe200078e0a02 */
[----:B------:R0:W-:Y:S01]  /*8ed0*/  STL [R1+0x4d4], R11 ;  /* 0x0004d40b01007387 */ /* 0x0001e20000100800 */
[----:B------:R-:W-:Y:S01]  /*8ee0*/  ISETP.GT.U32.AND P6, PT, R2, R12, PT ;  /* 0x0000000c0200720c */ /* 0x000fe20003fc4070 */
[----:B------:R-:W-:Y:S01]  /*8ef0*/  IMAD.HI.U32 R6, R4, R13, RZ ;  /* 0x0000000d04067227 */ /* 0x000fe200078e00ff */
[----:B------:R-:W-:Y:S01]  /*8f00*/  ISETP.GE.AND P0, PT, R239, RZ, PT ;  /* 0x000000ffef00720c */ /* 0x000fe20003f06270 */
[----:B------:R1:W-:Y:S01]  /*8f10*/  STL [R1+0x4d0], R9 ;  /* 0x0004d00901007387 */ /* 0x0003e20000100800 */
[----:B------:R-:W-:Y:S01]  /*8f20*/  ISETP.GE.AND P5, PT, R247, RZ, PT ;  /* 0x000000fff700720c */ /* 0x000fe20003fa6270 */
[----:B------:R-:W-:-:S02]  /*8f30*/  VIADD R238, R3, 0x184 ;  /* 0x0000018403ee7836 */ /* 0x000fc40000000000 */
[----:B------:R-:W-:Y:S02]  /*8f40*/  IMAD.MOV R6, RZ, RZ, -R6 ;  /* 0x000000ffff067224 */ /* 0x000fe400078e0a06 */
[----:B0-----:R-:W-:Y:S01]  /*8f50*/  IMAD.MOV.U32 R11, RZ, RZ, R0 ;  /* 0x000000ffff0b7224 */ /* 0x001fe200078e0000 */
[----:B------:R-:W-:Y:S01]  /*8f60*/  IABS R0, R238 ;  /* 0x000000ee00007213 */ /* 0x000fe20000000000 */
[----:B------:R-:W-:Y:S02]  /*8f70*/  IMAD R13, R2, R6, R13 ;  /* 0x00000006020d7224 */ /* 0x000fe400078e020d */
[----:B-1----:R-:W-:-:S04]  /*8f80*/  IMAD.HI.U32 R9, R4, R10, RZ ;  /* 0x0000000a04097227 */ /* 0x002fc800078e00ff */
[----:B------:R-:W-:Y:S02]  /*8f90*/  IMAD.MOV R9, RZ, RZ, -R9 ;  /* 0x000000ffff097224 */ /* 0x000fe400078e0a09 */
[----:B------:R-:W-:Y:S01]  /*8fa0*/  @!P2 IMAD.IADD R5, R5, 0x1, -R2 ;  /* 0x000000010505a824 */ /* 0x000fe200078e0a02 */
[C---:B------:R-:W-:Y:S01]  /*8fb0*/  ISETP.GT.U32.AND P2, PT, R2.reuse, R7, PT ;  /* 0x000000070200720c */ /* 0x040fe20003f44070 */
[----:B------:R-:W-:Y:S02]  /*8fc0*/  @!P1 IMAD.MOV R11, RZ, RZ, -R11 ;  /* 0x000000ffff0b9224 */ /* 0x000fe400078e0a0b */
[C---:B------:R-:W-:Y:S01]  /*8fd0*/  IMAD R9, R2.reuse, R9, R10 ;  /* 0x0000000902097224 */ /* 0x040fe200078e020a */
[----:B------:R-:W-:Y:S01]  /*8fe0*/  ISETP.GT.U32.AND P1, PT, R2, R5, PT ;  /* 0x000000050200720c */ /* 0x000fe20003f24070 */
[----:B------:R-:W-:Y:S01]  /*8ff0*/  VIADD R239, R3, 0x183 ;  /* 0x0000018303ef7836 */ /* 0x000fe20000000000 */
[----:B------:R0:W-:Y:S01]  /*9000*/  STL [R1+0x4c8], R11 ;  /* 0x0004c80b01007387 */ /* 0x0001e20000100800 */
[----:B------:R-:W-:-:S02]  /*9010*/  IMAD.MOV.U32 R10, RZ, RZ, R0 ;  /* 0x000000ffff0a7224 */ /* 0x000fc400078e0000 */
[----:B------:R-:W-:Y:S01]  /*9020*/  @!P6 IMAD.IADD R12, R12, 0x1, -R2 ;  /* 0x000000010c0ce824 */ /* 0x000fe200078e0a02 */
[----:B------:R-:W-:Y:S01]  /*9030*/  ISETP.GT.U32.AND P6, PT, R2, R13, PT ;  /* 0x0000000d0200720c */ /* 0x000fe20003fc4070 */
[----:B------:R-:W-:Y:S02]  /*9040*/  VIADD R247, R3, 0x182 ;  /* 0x0000018203f77836 */ /* 0x000fe40000000000 */
[----:B------:R-:W-:Y:S01]  /*9050*/  IMAD.HI.U32 R14, R4, R10, RZ ;  /* 0x0000000a040e7227 */ /* 0x000fe200078e00ff */
[----:B0-----:R-:W-:-:S03]  /*9060*/  IABS R11, R239 ;  /* 0x000000ef000b7213 */ /* 0x001fc60000000000 */
[----:B------:R-:W-:Y:S01]  /*9070*/  @!P4 IMAD.IADD R8, R8, 0x1, -R2 ;  /* 0x000000010808c824 */ /* 0x000fe200078e0a02 */
[----:B------:R-:W-:Y:S01]  /*9080*/  ISETP.GE.AND P4, PT, R246, RZ, PT ;  /* 0x000000fff600720c */ /* 0x000fe20003f86270 */
[----:B------:R-:W-:Y:S01]  /*9090*/  IMAD.MOV R14, RZ, RZ, -R14 ;  /* 0x000000ffff0e7224 */ /* 0x000fe200078e0a0e */
[----:B------:R-:W-:Y:S01]  /*90a0*/  IABS R6, R247 ;  /* 0x000000f700067213 */ /* 0x000fe20000000000 */
[----:B------:R-:W-:-:S04]  /*90b0*/  IMAD.HI.U32 R16, R4, R11, RZ ;  /* 0x0000000b04107227 */ /* 0x000fc800078e00ff */
[----:B------:R-:W-:Y:S01]  /*90c0*/  @!P2 IMAD.IADD R7, R7, 0x1, -R2 ;  /* 0x000000010707a824 */ /* 0x000fe200078e0a02 */
[C---:B------:R-:W-:Y:S01]  /*90d0*/  ISETP.GT.U32.AND P2, PT, R2.reuse, R9, PT ;  /* 0x000000090200720c */ /* 0x040fe20003f44070 */
[----:B------:R-:W-:Y:S02]  /*90e0*/  IMAD R10, R2, R14, R10 ;  /* 0x0000000e020a7224 */ /* 0x000fe400078e020a */
[----:B------:R-:W-:-:S04]  /*90f0*/  IMAD.HI.U32 R15, R4, R6, RZ ;  /* 0x00000006040f7227 */ /* 0x000fc800078e00ff */
[----:B------:R-:W-:Y:S02]  /*9100*/  IMAD.MOV R16, RZ, RZ, -R16 ;  /* 0x000000ffff107224 */ /* 0x000fe400078e0a10 */
[----:B------:R-:W-:Y:S02]  /*9110*/  @!P3 IMAD.MOV R8, RZ, RZ, -R8 ;  /* 0x000000ffff08b224 */ /* 0x000fe400078e0a08 */
[--C-:B------:R-:W-:Y:S01]  /*9120*/  @!P6 IMAD.IADD R13, R13, 0x1, -R2.reuse ;  /* 0x000000010d0de824 */ /* 0x100fe200078e0a02 */
[----:B------:R-:W-:Y:S01]  /*9130*/  ISETP.GT.U32.AND P6, PT, R2, R10, PT ;  /* 0x0000000a0200720c */ /* 0x000fe20003fc4070 */
[----:B------:R-:W-:Y:S01]  /*9140*/  VIADD R246, R3, 0x181 ;  /* 0x0000018103f67836 */ /* 0x000fe20000000000 */
[----:B------:R0:W-:Y:S01]  /*9150*/  STL [R1+0x4c4], R8 ;  /* 0x0004c40801007387 */ /* 0x0001e20000100800 */
[----:B------:R-:W-:Y:S01]  /*9160*/  @!P1 IMAD.IADD R5, R5, 0x1, -R2 ;  /* 0x0000000105059824 */ /* 0x000fe200078e0a02 */
[----:B------:R-:W-:Y:S01]  /*9170*/  ISETP.GE.AND P1, PT, R244, RZ, PT ;  /* 0x000000fff400720c */ /* 0x000fe20003f26270 */
[----:B------:R-:W-:Y:S01]  /*9180*/  IMAD.MOV R15, RZ, RZ, -R15 ;  /* 0x000000ffff0f7224 */ /* 0x000fe200078e0a0f */
[----:B------:R-:W-:Y:S01]  /*9190*/  IABS R0, R246 ;  /* 0x000000f600007213 */ /* 0x000fe20000000000 */
[C---:B------:R-:W-:Y:S01]  /*91a0*/  IMAD R11, R2.reuse, R16, R11 ;  /* 0x00000010020b7224 */ /* 0x040fe200078e020b */
[C---:B------:R-:W-:Y:S01]  /*91b0*/  ISETP.GT.U32.AND P3, PT, R2.reuse, R13, PT ;  /* 0x0000000d0200720c */ /* 0x040fe20003f64070 */
[----:B------:R-:W-:-:S02]  /*91c0*/  IMAD R6, R2, R15, R6 ;  /* 0x0000000f02067224 */ /* 0x000fc400078e0206 */
[----:B------:R-:W-:Y:S01]  /*91d0*/  @!P4 IMAD.MOV R7, RZ, RZ, -R7 ;  /* 0x000000ffff07c224 */ /* 0x000fe200078e0a07 */
[C---:B------:R-:W-:Y:S01]  /*91e0*/  ISETP.GT.U32.AND P4, PT, R2.reuse, R11, PT ;  /* 0x0000000b0200720c */ /* 0x040fe20003f84070 */
[----:B0-----:R-:W-:Y:S02]  /*91f0*/  IMAD.MOV.U32 R8, RZ, RZ, R5 ;  /* 0x000000ffff087224 */ /* 0x001fe400078e0005 */
[----:B------:R-:W-:Y:S01]  /*9200*/  @!P2 IMAD.IADD R9, R9, 0x1, -R2 ;  /* 0x000000010909a824 */ /* 0x000fe200078e0a02 */
[----:B------:R-:W-:Y:S01]  /*9210*/  ISETP.GE.AND P2, PT, R245, RZ, PT ;  /* 0x000000fff500720c */ /* 0x000fe20003f46270 */
[----:B------:R-:W-:Y:S01]  /*9220*/  @!P5 IMAD.MOV R8, RZ, RZ, -R8 ;  /* 0x000000ffff08d224 */ /* 0x000fe200078e0a08 */
[----:B------:R-:W-:Y:S01]  /*9230*/  ISETP.GT.U32.AND P5, PT, R2, R6, PT ;  /* 0x000000060200720c */ /* 0x000fe20003fa4070 */
[----:B------:R-:W-:Y:S02]  /*9240*/  VIADD R244, R3, 0x180 ;  /* 0x0000018003f47836 */ /* 0x000fe40000000000 */
[----:B------:R-:W-:-:S03]  /*9250*/  IMAD.HI.U32 R14, R4, R0, RZ ;  /* 0x00000000040e7227 */ /* 0x000fc600078e00ff */
[----:B------:R-:W-:Y:S01]  /*9260*/  IABS R15, R244 ;  /* 0x000000f4000f7213 */ /* 0x000fe20000000000 */
[----:B------:R-:W-:Y:S02]  /*9270*/  @!P0 IMAD.MOV R12, RZ, RZ, -R12 ;  /* 0x000000ffff0c8224 */ /* 0x000fe400078e0a0c */
[----:B------:R-:W-:Y:S01]  /*9280*/  @!P6 IMAD.IADD R10, R10, 0x1, -R2 ;  /* 0x000000010a0ae824 */ /* 0x000fe200078e0a02 */
[C---:B------:R-:W-:Y:S01]  /*9290*/  ISETP.GT.U32.AND P6, PT, R2.reuse, R9, PT ;  /* 0x000000090200720c */ /* 0x040fe20003fc4070 */
[----:B------:R-:W-:Y:S01]  /*92a0*/  IMAD.MOV R14, RZ, RZ, -R14 ;  /* 0x000000ffff0e7224 */ /* 0x000fe200078e0a0e */
[----:B------:R-:W-:Y:S01]  /*92b0*/  STL [R1+0x4c0], R12 ;  /* 0x0004c00c01007387 */ /* 0x000fe20000100800 */
[----:B------:R-:W-:Y:S01]  /*92c0*/  VIADD R245, R3, 0x17f ;  /* 0x0000017f03f57836 */ /* 0x000fe20000000000 */
[C---:B------:R-:W-:Y:S01]  /*92d0*/  ISETP.GT.U32.AND P0, PT, R2.reuse, R10, PT ;  /* 0x0000000a0200720c */ /* 0x040fe20003f04070 */
[----:B------:R-:W-:Y:S01]  /*92e0*/  IMAD R0, R2, R14, R0 ;  /* 0x0000000e02007224 */ /* 0x000fe200078e0200 */
[----:B------:R0:W-:Y:S01]  /*92f0*/  STL [R1+0x4bc], R7 ;  /* 0x0004bc0701007387 */ /* 0x0001e20000100800 */
[--C-:B------:R-:W-:Y:S01]  /*9300*/  @!P4 IMAD.IADD R11, R11, 0x1, -R2.reuse ;  /* 0x000000010b0bc824 */ /* 0x100fe200078e0a02 */
[----:B------:R-:W-:Y:S01]  /*9310*/  IABS R14, R245 ;  /* 0x000000f5000e7213 */ /* 0x000fe20000000000 */
[--C-:B------:R-:W-:Y:S01]  /*9320*/  @!P5 IMAD.IADD R6, R6, 0x1, -R2.reuse ;  /* 0x000000010606d824 */ /* 0x100fe200078e0a02 */
[----:B------:R1:W-:Y:S01]  /*9330*/  STL [R1+0x4b4], R8 ;  /* 0x0004b40801007387 */ /* 0x0003e20000100800 */
[----:B------:R-:W-:Y:S01]  /*9340*/  @!P3 IMAD.IADD R13, R13, 0x1, -R2 ;  /* 0x000000010d0db824 */ /* 0x000fe200078e0a02 */
[----:B------:R-:W-:Y:S01]  /*9350*/  ISETP.GT.U32.AND P5, PT, R2, R11, PT ;  /* 0x0000000b0200720c */ /* 0x000fe20003fa4070 */
[----:B------:R-:W-:Y:S01]  /*9360*/  IMAD.HI.U32 R5, R4, R14, RZ ;  /* 0x0000000e04057227 */ /* 0x000fe200078e00ff */
[----:B------:R-:W-:-:S02]  /*9370*/  ISETP.GT.U32.AND P3, PT, R2, R0, PT ;  /* 0x000000000200720c */ /* 0x000fc40003f64070 */
[----:B------:R-:W-:Y:S01]  /*9380*/  ISETP.GE.AND P4, PT, R247, RZ, PT ;  /* 0x000000fff700720c */ /* 0x000fe20003f86270 */
[----:B0-----:R-:W-:-:S04]  /*9390*/  IMAD.HI.U32 R7, R4, R15, RZ ;  /* 0x0000000f04077227 */ /* 0x001fc800078e00ff */
[----:B------:R-:W-:Y:S02]  /*93a0*/  IMAD.MOV R7, RZ, RZ, -R7 ;  /* 0x000000ffff077224 */ /* 0x000fe400078e0a07 */
[----:B------:R-:W-:Y:S01]  /*93b0*/  @!P6 IMAD.IADD R9, R9, 0x1, -R2 ;  /* 0x000000010909e824 */ /* 0x000fe200078e0a02 */
[----:B------:R-:W-:Y:S01]  /*93c0*/  ISETP.GE.AND P6, PT, R238, RZ, PT ;  /* 0x000000ffee00720c */ /* 0x000fe20003fc6270 */
[C---:B------:R-:W-:Y:S02]  /*93d0*/  IMAD R7, R2.reuse, R7, R15 ;  /* 0x0000000702077224 */ /* 0x040fe400078e020f */
[----:B------:R-:W-:Y:S02]  /*93e0*/  IMAD.MOV R5, RZ, RZ, -R5 ;  /* 0x000000ffff057224 */ /* 0x000fe400078e0a05 */
[----:B------:R-:W-:Y:S01]  /*93f0*/  @!P2 IMAD.MOV R9, RZ, RZ, -R9 ;  /* 0x000000ffff09a224 */ /* 0x000fe200078e0a09 */
[C---:B------:R-:W-:Y:S01]  /*9400*/  ISETP.GT.U32.AND P2, PT, R2.reuse, R7, PT ;  /* 0x000000070200720c */ /* 0x040fe20003f44070 */
[----:B------:R-:W-:-:S02]  /*9410*/  IMAD R5, R2, R5, R14 ;  /* 0x0000000502057224 */ /* 0x000fc400078e020e */
[----:B-1----:R-:W-:Y:S02]  /*9420*/  IMAD.MOV.U32 R8, RZ, RZ, R13 ;  /* 0x000000ffff087224 */ /* 0x002fe400078e000d */
[----:B------:R-:W-:Y:S01]  /*9430*/  @!P0 IMAD.IADD R10, R10, 0x1, -R2 ;  /* 0x000000010a0a8824 */ /* 0x000fe200078e0a02 */
[----:B------:R-:W-:Y:S01]  /*9440*/  ISETP.GE.AND P0, PT, R239, RZ, PT ;  /* 0x000000ffef00720c */ /* 0x000fe20003f06270 */
[----:B------:R-:W-:Y:S01]  /*9450*/  @!P1 IMAD.MOV R8, RZ, RZ, -R8 ;  /* 0x000000ffff089224 */ /* 0x000fe200078e0a08 */
[C---:B------:R-:W-:Y:S01]  /*9460*/  ISETP.GT.U32.AND P1, PT, R2.reuse, R6, PT ;  /* 0x000000060200720c */ /* 0x040fe20003f24070 */
[----:B------:R-:W-:Y:S01]  /*9470*/  @!P5 IMAD.IADD R11, R11, 0x1, -R2 ;  /* 0x000000010b0bd824 */ /* 0x000fe200078e0a02 */
[----:B------:R-:W-:Y:S01]  /*9480*/  ISETP.GT.U32.AND P5, PT, R2, R5, PT ;  /* 0x000000050200720c */ /* 0x000fe20003fa4070 */
[C---:B------:R-:W-:Y:S01]  /*9490*/  VIADD R247, R3.reuse, 0x17e ;  /* 0x0000017e03f77836 */ /* 0x040fe20000000000 */
[----:B------:R0:W-:Y:S01]  /*94a0*/  STL [R1+0x498], R8 ;  /* 0x0004980801007387 */ /* 0x0001e20000100800 */
[----:B------:R-:W-:Y:S01]  /*94b0*/  @!P6 IMAD.MOV R10, RZ, RZ, -R10 ;  /* 0x000000ffff0ae224 */ /* 0x000fe200078e0a0a */
[----:B------:R-:W-:Y:S01]  /*94c0*/  ISETP.GE.AND P6, PT, R246, RZ, PT ;  /* 0x000000fff600720c */ /* 0x000fe20003fc6270 */
[----:B------:R-:W-:Y:S01]  /*94d0*/  @!P3 IMAD.IADD R0, R0, 0x1, -R2 ;  /* 0x000000010000b824 */ /* 0x000fe200078e0a02 */
[----:B------:R1:W-:Y:S01]  /*94e0*/  STL [R1+0x490], R9 ;  /* 0x0004900901007387 */ /* 0x0003e20000100800 */
[----:B------:R-:W-:-:S02]  /*94f0*/  VIADD R246, R3, 0x17d ;  /* 0x0000017d03f67836 */ /* 0x000fc40000000000 */
[--C-:B------:R-:W-:Y:S01]  /*9500*/  @!P2 IMAD.IADD R7, R7, 0x1, -R2.reuse ;  /* 0x000000010707a824 */ /* 0x100fe200078e0a02 */
[----:B------:R-:W-:Y:S01]  /*9510*/  ISETP.GT.U32.AND P3, PT, R2, R0, PT ;  /* 0x000000000200720c */ /* 0x000fe20003f64070 */
[----:B------:R-:W-:Y:S01]  /*9520*/  @!P0 IMAD.MOV R11, RZ, RZ, -R11 ;  /* 0x000000ffff0b8224 */ /* 0x000fe200078e0a0b */
[----:B0-----:R-:W-:Y:S01]  /*9530*/  IABS R8, R247 ;  /* 0x000000f700087213 */ /* 0x001fe20000000000 */
[----:B------:R0:W-:Y:S01]  /*9540*/  STL [R1+0x48c], R10 ;  /* 0x00048c0a01007387 */ /* 0x0001e20000100800 */
[--C-:B------:R-:W-:Y:S01]  /*9550*/  @!P1 IMAD.IADD R6, R6, 0x1, -R2.reuse ;  /* 0x0000000106069824 */ /* 0x100fe200078e0a02 */
[----:B------:R-:W-:Y:S01]  /*9560*/  ISETP.GT.U32.AND P0, PT, R2, R7, PT ;  /* 0x000000070200720c */ /* 0x000fe20003f04070 */
[----:B------:R-:W-:Y:S01]  /*9570*/  @!P5 IMAD.IADD R5, R5, 0x1, -R2 ;  /* 0x000000010505d824 */ /* 0x000fe200078e0a02 */
[----:B------:R-:W-:Y:S01]  /*9580*/  ISETP.GE.AND P2, PT, R247, RZ, PT ;  /* 0x000000fff700720c */ /* 0x000fe20003f46270 */
[----:B-1----:R-:W-:Y:S01]  /*9590*/  IMAD.HI.U32 R9, R4, R8, RZ ;  /* 0x0000000804097227 */ /* 0x002fe200078e00ff */
[----:B------:R1:W-:Y:S01]  /*95a0*/  STL [R1+0x488], R11 ;  /* 0x0004880b01007387 */ /* 0x0003e20000100800 */
[----:B------:R-:W-:-:S02]  /*95b0*/  ISETP.GE.AND P1, PT, R244, RZ, PT ;  /* 0x000000fff400720c */ /* 0x000fc40003f26270 */
[----:B------:R-:W-:Y:S01]  /*95c0*/  IMAD.MOV R12, RZ, RZ, -R9 ;  /* 0x000000ffff0c7224 */ /* 0x000fe200078e0a09 */
[----:B0-----:R-:W-:Y:S01]  /*95d0*/  IABS R10, R246 ;  /* 0x000000f6000a7213 */ /* 0x001fe20000000000 */
[----:B------:R-:W-:Y:S01]  /*95e0*/  VIADD R247, R3, 0x17c ;  /* 0x0000017c03f77836 */ /* 0x000fe20000000000 */
[C---:B------:R-:W-:Y:S01]  /*95f0*/  ISETP.GT.U32.AND P5, PT, R2.reuse, R5, PT ;  /* 0x000000050200720c */ /* 0x040fe20003fa4070 */
[----:B------:R-:W-:Y:S02]  /*9600*/  IMAD R8, R2, R12, R8 ;  /* 0x0000000c02087224 */ /* 0x000fe400078e0208 */
[----:B------:R-:W-:Y:S02]  /*9610*/  IMAD.MOV.U32 R9, RZ, RZ, R10 ;  /* 0x000000ffff097224 */ /* 0x000fe400078e000a */
[----:B-1----:R-:W-:Y:S01]  /*9620*/  IMAD.MOV.U32 R11, RZ, RZ, R6 ;  /* 0x000000ffff0b7224 */ /* 0x002fe200078e0006 */
[----:B------:R-:W-:Y:S01]  /*9630*/  IABS R6, R247 ;  /* 0x000000f700067213 */ /* 0x000fe20000000000 */
[----:B------:R-:W-:-:S04]  /*9640*/  IMAD.HI.U32 R10, R4, R9, RZ ;  /* 0x00000009040a7227 */ /* 0x000fc800078e00ff */
[----:B------:R-:W-:Y:S01]  /*9650*/  @!P4 IMAD.MOV R11, RZ, RZ, -R11 ;  /* 0x000000ffff0bc224 */ /* 0x000fe200078e0a0b */
[----:B------:R-:W-:Y:S01]  /*9660*/  ISETP.GT.U32.AND P4, PT, R2, R8, PT ;  /* 0x000000080200720c */ /* 0x000fe20003f84070 */
[----:B------:R-:W-:Y:S01]  /*9670*/  @!P3 IMAD.IADD R0, R0, 0x1, -R2 ;  /* 0x000000010000b824 */ /* 0x000fe200078e0a02 */
[----:B------:R-:W-:Y:S01]  /*9680*/  ISETP.GE.AND P3, PT, R245, RZ, PT ;  /* 0x000000fff500720c */ /* 0x000fe20003f66270 */
[----:B------:R-:W-:Y:S01]  /*9690*/  IMAD.MOV R10, RZ, RZ, -R10 ;  /* 0x000000ffff0a7224 */ /* 0x000fe200078e0a0a */
[----:B------:R0:W-:Y:S01]  /*96a0*/  STL [R1+0x484], R11 ;  /* 0x0004840b01007387 */ /* 0x0001e20000100800 */
[----:B------:R-:W-:Y:S01]  /*96b0*/  @!P0 IMAD.IADD R7, R7, 0x1, -R2 ;  /* 0x0000000107078824 */ /* 0x000fe200078e0a02 */
[----:B------:R-:W-:Y:S01]  /*96c0*/  ISETP.GE.AND P0, PT, R247, RZ, PT ;  /* 0x000000fff700720c */ /* 0x000fe20003f06270 */
[----:B------:R-:W-:Y:S02]  /*96d0*/  IMAD R9, R2, R10, R9 ;  /* 0x0000000a02097224 */ /* 0x000fe400078e0209 */
[----:B------:R-:W-:-:S02]  /*96e0*/  IMAD.MOV.U32 R12, RZ, RZ, R7 ;  /* 0x000000ffff0c7224 */ /* 0x000fc400078e0007 */
[--C-:B------:R-:W-:Y:S01]  /*96f0*/  @!P5 IMAD.IADD R5, R5, 0x1, -R2.reuse ;  /* 0x000000010505d824 */ /* 0x100fe200078e0a02 */
[----:B------:R-:W-:Y:S01]  /*9700*/  ISETP.GT.U32.AND P5, PT, R2, R9, PT ;  /* 0x000000090200720c */ /* 0x000fe20003fa4070 */
[----:B------:R-:W-:Y:S02]  /*9710*/  @!P4 IMAD.IADD R8, R8, 0x1, -R2 ;  /* 0x000000010808c824 */ /* 0x000fe400078e0a02 */
[----:B0-----:R-:W-:-:S04]  /*9720*/  IMAD.HI.U32 R11, R4, R6, RZ ;  /* 0x00000006040b7227 */ /* 0x001fc800078e00ff */
[----:B------:R-:W-:Y:S02]  /*9730*/  IMAD.MOV R7, RZ, RZ, -R11 ;  /* 0x000000ffff077224 */ /* 0x000fe400078e0a0b */
[----:B------:R-:W-:Y:S02]  /*9740*/  IMAD.MOV.U32 R11, RZ, RZ, R5 ;  /* 0x000000ffff0b7224 */ /* 0x000fe400078e0005 */
[----:B------:R-:W-:Y:S02]  /*9750*/  IMAD R6, R2, R7, R6 ;  /* 0x0000000702067224 */ /* 0x000fe400078e0206 */
[----:B------:R-:W-:Y:S01]  /*9760*/  @!P6 IMAD.MOV R0, RZ, RZ, -R0 ;  /* 0x000000ffff00e224 */ /* 0x000fe200078e0a00 */
[----:B------:R-:W-:Y:S01]  /*9770*/  ISETP.GE.AND P6, PT, R246, RZ, PT ;  /* 0x000000fff600720c */ /* 0x000fe20003fc6270 */
[----:B------:R-:W-:Y:S01]  /*9780*/  @!P3 IMAD.MOV R11, RZ, RZ, -R11 ;  /* 0x000000ffff0bb224 */ /* 0x000fe200078e0a0b */
[C---:B------:R-:W-:Y:S01]  /*9790*/  ISETP.GT.U32.AND P3, PT, R2.reuse, R6, PT ;  /* 0x000000060200720c */ /* 0x040fe20003f64070 */
[C---:B------:R-:W-:Y:S01]  /*97a0*/  VIADD R246, R3.reuse, 0x17a ;  /* 0x0000017a03f67836 */ /* 0x040fe20000000000 */
[----:B------:R0:W-:Y:S01]  /*97b0*/  STL [R1+0x480], R0 ;  /* 0x0004800001007387 */ /* 0x0001e20000100800 */
[----:B------:R-:W-:Y:S01]  /*97c0*/  @!P1 IMAD.MOV R12, RZ, RZ, -R12 ;  /* 0x000000ffff0c9224 */ /* 0x000fe200078e0a0c */
[----:B------:R-:W-:Y:S01]  /*97d0*/  ISETP.GT.U32.AND P1, PT, R2, R8, PT ;  /* 0x000000080200720c */ /* 0x000fe20003f24070 */
[----:B------:R-:W-:-:S02]  /*97e0*/  VIADD R247, R3, 0x17b ;  /* 0x0000017b03f77836 */ /* 0x000fc40000000000 */
[--C-:B------:R-:W-:Y:S01]  /*97f0*/  @!P5 IMAD.IADD R9, R9, 0x1, -R2.reuse ;  /* 0x000000010909d824 */ /* 0x100fe200078e0a02 */
[----:B------:R1:W-:Y:S01]  /*9800*/  STL [R1+0x47c], R12 ;  /* 0x00047c0c01007387 */ /* 0x0003e20000100800 */
[C---:B------:R-:W-:Y:S01]  /*9810*/  VIADD R244, R3.reuse, 0x178 ;  /* 0x0000017803f47836 */ /* 0x040fe20000000000 */
[----:B------:R-:W-:Y:S01]  /*9820*/  IABS R10, R247 ;  /* 0x000000f7000a7213 */ /* 0x000fe20000000000 */
[----:B------:R-:W-:Y:S01]  /*9830*/  VIADD R245, R3, 0x177 ;  /* 0x0000017703f57836 */ /* 0x000fe20000000000 */
[----:B0-----:R-:W-:Y:S01]  /*9840*/  IABS R0, R246 ;  /* 0x000000f600007213 */ /* 0x001fe20000000000 */
[----:B------:R-:W-:Y:S01]  /*9850*/  @!P3 IMAD.IADD R6, R6, 0x1, -R2 ;  /* 0x000000010606b824 */ /* 0x000fe200078e0a02 */
[----:B------:R-:W-:Y:S01]  /*9860*/  ISETP.GE.AND P4, PT, R247, RZ, PT ;  /* 0x000000fff700720c */ /* 0x000fe20003f86270 */
[----:B------:R-:W-:Y:S01]  /*9870*/  VIADD R247, R3, 0x179 ;  /* 0x0000017903f77836 */ /* 0x000fe20000000000 */
[----:B------:R-:W-:Y:S01]  /*9880*/  ISETP.GT.U32.AND P5, PT, R2, R9, PT ;  /* 0x000000090200720c */ /* 0x000fe20003fa4070 */
[----:B------:R-:W-:Y:S01]  /*9890*/  IMAD.HI.U32 R5, R4, R0, RZ ;  /* 0x0000000004057227 */ /* 0x000fe200078e00ff */
[----:B------:R0:W-:Y:S01]  /*98a0*/  STL [R1+0x3fc], R11 ;  /* 0x0003fc0b01007387 */ /* 0x0001e20000100800 */
[----:B------:R-:W-:-:S02]  /*98b0*/  ISETP.GT.U32.AND P3, PT, R2, R6, PT ;  /* 0x000000060200720c */ /* 0x000fc40003f64070 */
[----:B------:R-:W-:Y:S01]  /*98c0*/  IMAD.MOV R5, RZ, RZ, -R5 ;  /* 0x000000ffff057224 */ /* 0x000fe200078e0a05 */
[----:B------:R-:W-:Y:S01]  /*98d0*/  IABS R7, R244 ;  /* 0x000000f400077213 */ /* 0x000fe20000000000 */
[----:B------:R-:W-:Y:S01]  /*98e0*/  @!P1 IMAD.IADD R8, R8, 0x1, -R2 ;  /* 0x0000000108089824 */ /* 0x000fe200078e0a02 */
[----:B------:R-:W-:Y:S01]  /*98f0*/  ISETP.GE.AND P1, PT, R246, RZ, PT ;  /* 0x000000fff600720c */ /* 0x000fe20003f26270 */
[----:B-1----:R-:W-:Y:S01]  /*9900*/  IMAD.HI.U32 R12, R4, R10, RZ ;  /* 0x0000000a040c7227 */ /* 0x002fe200078e00ff */
[----:B0-----:R-:W-:-:S03]  /*9910*/  IABS R11, R247 ;  /* 0x000000f7000b7213 */ /* 0x001fc60000000000 */
[C---:B------:R-:W-:Y:S02]  /*9920*/  IMAD R0, R2.reuse, R5, R0 ;  /* 0x0000000502007224 */ /* 0x040fe400078e0200 */
[----:B------:R-:W-:Y:S02]  /*9930*/  IMAD.MOV.U32 R14, RZ, RZ, R8 ;  /* 0x000000ffff0e7224 */ /* 0x000fe400078e0008 */
[----:B------:R-:W-:Y:S02]  /*9940*/  IMAD.MOV R12, RZ, RZ, -R12 ;  /* 0x000000ffff0c7224 */ /* 0x000fe400078e0a0c */
[----:B------:R-:W-:Y:S01]  /*9950*/  @!P2 IMAD.MOV R14, RZ, RZ, -R14 ;  /* 0x000000ffff0ea224 */ /* 0x000fe200078e0a0e */
[C---:B------:R-:W-:Y:S01]  /*9960*/  ISETP.GT.U32.AND P2, PT, R2.reuse, R0, PT ;  /* 0x000000000200720c */ /* 0x040fe20003f44070 */
[----:B------:R-:W-:Y:S02]  /*9970*/  IMAD.MOV.U32 R5, RZ, RZ, R11 ;  /* 0x000000ffff057224 */ /* 0x000fe400078e000b */
[----:B------:R-:W-:Y:S01]  /*9980*/  IMAD R10, R2, R12, R10 ;  /* 0x0000000c020a7224 */ /* 0x000fe200078e020a */
[----:B------:R-:W-:Y:S01]  /*9990*/  STL [R1+0x3f8], R14 ;  /* 0x0003f80e01007387 */ /* 0x000fe20000100800 */
[----:B------:R-:W-:-:S02]  /*99a0*/  @!P5 IMAD.IADD R9, R9, 0x1, -R2 ;  /* 0x000000010909d824 */ /* 0x000fc400078e0a02 */
[----:B------:R-:W-:Y:S01]  /*99b0*/  IMAD.HI.U32 R8, R4, R7, RZ ;  /* 0x0000000704087227 */ /* 0x000fe200078e00ff */
[----:B------:R-:W-:-:S03]  /*99c0*/  ISETP.GT.U32.AND P5, PT, R2, R10, PT ;  /* 0x0000000a0200720c */ /* 0x000fc60003fa4070 */
[----:B------:R-:W-:-:S04]  /*99d0*/  IMAD.HI.U32 R11, R4, R5, RZ ;  /* 0x00000005040b7227 */ /* 0x000fc800078e00ff */
[----:B------:R-:W-:Y:S02]  /*99e0*/  IMAD.MOV.U32 R13, RZ, RZ, R9 ;  /* 0x000000ffff0d7224 */ /* 0x000fe400078e0009 */
[----:B------:R-:W-:Y:S02]  /*99f0*/  IMAD.MOV R9, RZ, RZ, -R8 ;  /* 0x000000ffff097224 */ /* 0x000fe400078e0a08 */
[----:B------:R-:W-:Y:S02]  /*9a00*/  @!P3 IMAD.IADD R6, R6, 0x1, -R2 ;  /* 0x000000010606b824 */ /* 0x000fe400078e0a02 */
[----:B------:R-:W-:Y:S02]  /*9a10*/  IMAD.MOV R11, RZ, RZ, -R11 ;  /* 0x000000ffff0b7224 */ /* 0x000fe400078e0a0b */
[----:B------:R-:W-:Y:S02]  /*9a20*/  IMAD R7, R2, R9, R7 ;  /* 0x0000000902077224 */ /* 0x000fe400078e0207 */
[----:B------:R-:W-:-:S02]  /*9a30*/  IMAD.MOV.U32 R12, RZ, RZ, R6 ;  /* 0x000000ffff0c7224 */ /* 0x000fc400078e0006 */
[----:B------:R-:W-:Y:S01]  /*9a40*/  IMAD R8, R2, R11, R5 ;  /* 0x0000000b02087224 */ /* 0x000fe200078e0205 */
[----:B------:R-:W-:Y:S01]  /*9a50*/  IABS R11, R245 ;  /* 0x000000f5000b7213 */ /* 0x000fe20000000000 */
[----:B------:R-:W-:Y:S02]  /*9a60*/  @!P2 IMAD.IADD R0, R0, 0x1, -R2 ;  /* 0x000000010000a824 */ /* 0x000fe400078e0a02 */
[----:B------:R-:W-:Y:S01]  /*9a70*/  @!P0 IMAD.MOV R12, RZ, RZ, -R12 ;  /* 0x000000ffff0c8224 */ /* 0x000fe200078e0a0c */
[----:B------:R-:W-:Y:S01]  /*9a80*/  ISETP.GT.U32.AND P0, PT, R2, R7, PT ;  /* 0x000000070200720c */ /* 0x000fe20003f04070 */
[----:B------:R-:W-:Y:S01]  /*9a90*/  IMAD.HI.U32 R6, R4, R11, RZ ;  /* 0x0000000b04067227 */ /* 0x000fe200078e00ff */
[C---:B------:R-:W-:Y:S02]  /*9aa0*/  ISETP.GT.U32.AND P2, PT, R2.reuse, R0, PT ;  /* 0x000000000200720c */ /* 0x040fe40003f44070 */
[----:B------:R-:W-:Y:S01]  /*9ab0*/  ISETP.GT.U32.AND P3, PT, R2, R8, PT ;  /* 0x000000080200720c */ /* 0x000fe20003f64070 */
[----:B------:R-:W-:-:S02]  /*9ac0*/  @!P5 IMAD.IADD R10, R10, 0x1, -R2 ;  /* 0x000000010a0ad824 */ /* 0x000fc400078e0a02 */
[----:B------:R-:W-:Y:S02]  /*9ad0*/  IMAD.MOV R6, RZ, RZ, -R6 ;  /* 0x000000ffff067224 */ /* 0x000fe400078e0a06 */
[----:B------:R-:W-:Y:S01]  /*9ae0*/  VIADD R246, R3, 0x176 ;  /* 0x0000017603f67836 */ /* 0x000fe20000000000 */
[C---:B------:R-:W-:Y:S01]  /*9af0*/  ISETP.GT.U32.AND P5, PT, R2.reuse, R10, PT ;  /* 0x0000000a0200720c */ /* 0x040fe20003fa4070 */
[----:B------:R-:W-:Y:S02]  /*9b00*/  IMAD R6, R2, R6, R11 ;  /* 0x0000000602067224 */ /* 0x000fe400078e020b */
[--C-:B------:R-:W-:Y:S01]  /*9b10*/  @!P0 IMAD.IADD R7, R7, 0x1, -R2.reuse ;  /* 0x0000000107078824 */ /* 0x100fe200078e0a02 */
[----:B------:R-:W-:Y:S01]  /*9b20*/  IABS R9, R246 ;  /* 0x000000f600097213 */ /* 0x000fe20000000000 */
[----:B------:R-:W-:Y:S01]  /*9b30*/  @!P2 IMAD.IADD R0, R0, 0x1, -R2 ;  /* 0x000000010000a824 */ /* 0x000fe200078e0a02 */
[C---:B------:R-:W-:Y:S01]  /*9b40*/  ISETP.GT.U32.AND P2, PT, R2.reuse, R6, PT ;  /* 0x000000060200720c */ /* 0x040fe20003f44070 */
[----:B------:R-:W-:Y:S01]  /*9b50*/  @!P6 IMAD.MOV R13, RZ, RZ, -R13 ;  /* 0x000000ffff0de224 */ /* 0x000fe200078e0a0d */
[----:B------:R-:W-:Y:S01]  /*9b60*/  ISETP.GT.U32.AND P0, PT, R2, R7, PT ;  /* 0x000000070200720c */ /* 0x000fe20003f04070 */
[----:B------:R-:W-:Y:S01]  /*9b70*/  IMAD.HI.U32 R11, R4, R9, RZ ;  /* 0x00000009040b7227 */ /* 0x000fe200078e00ff */
[----:B------:R-:W-:-:S02]  /*9b80*/  ISETP.GE.AND P6, PT, R247, RZ, PT ;  /* 0x000000fff700720c */ /* 0x000fc40003fc6270 */
[----:B------:R0:W-:Y:S01]  /*9b90*/  STL [R1+0x3f4], R13 ;  /* 0x0003f40d01007387 */ /* 0x0001e20000100800 */
[----:B------:R-:W-:Y:S02]  /*9ba0*/  VIADD R247, R3, 0x175 ;  /* 0x0000017503f77836 */ /* 0x000fe40000000000 */
[--C-:B------:R-:W-:Y:S01]  /*9bb0*/  @!P5 IMAD.IADD R10, R10, 0x1, -R2.reuse ;  /* 0x000000010a0ad824 */ /* 0x100fe200078e0a02 */
[----:B------:R1:W-:Y:S01]  /*9bc0*/  STL [R1+0x3f0], R12 ;  /* 0x0003f00c01007387 */ /* 0x0003e20000100800 */
[----:B------:R-:W-:Y:S01]  /*9bd0*/  IMAD.MOV R11, RZ, RZ, -R11 ;  /* 0x000000ffff0b7224 */ /* 0x000fe200078e0a0b */
[----:B------:R-:W-:Y:S01]  /*9be0*/  IABS R5, R247 ;  /* 0x000000f700057213 */ /* 0x000fe20000000000 */
[--C-:B------:R-:W-:Y:S01]  /*9bf0*/  @!P2 IMAD.IADD R6, R6, 0x1, -R2.reuse ;  /* 0x000000010606a824 */ /* 0x100fe200078e0a02 */
[----:B------:R-:W-:Y:S01]  /*9c00*/  ISETP.GE.AND P5, PT, R244, RZ, PT ;  /* 0x000000fff400720c */ /* 0x000fe20003fa6270 */
[----:B------:R-:W-:Y:S02]  /*9c10*/  @!P3 IMAD.IADD R8, R8, 0x1, -R2 ;  /* 0x000000010808b824 */ /* 0x000fe400078e0a02 */
[----:B0-----:R-:W-:Y:S01]  /*9c20*/  IMAD.MOV.U32 R13, RZ, RZ, R10 ;  /* 0x000000ffff0d7224 */ /* 0x001fe200078e000a */
[C---:B------:R-:W-:Y:S01]  /*9c30*/  ISETP.GT.U32.AND P2, PT, R2.reuse, R6, PT ;  /* 0x000000060200720c */ /* 0x040fe20003f44070 */
[----:B------:R-:W-:Y:S01]  /*9c40*/  @!P0 IMAD.IADD R7, R7, 0x1, -R2 ;  /* 0x0000000107078824 */ /* 0x000fe200078e0a02 */
[----:B------:R-:W-:Y:S01]  /*9c50*/  ISETP.GT.U32.AND P3, PT, R2, R8, PT ;  /* 0x000000080200720c */ /* 0x000fe20003f64070 */
[----:B-1----:R-:W-:-:S02]  /*9c60*/  IMAD.MOV.U32 R12, RZ, RZ, R0 ;  /* 0x000000ffff0c7224 */ /* 0x002fc400078e0000 */
[----:B------:R-:W-:Y:S02]  /*9c70*/  IMAD R0, R2, R11, R9 ;  /* 0x0000000b02007224 */ /* 0x000fe400078e0209 */
[----:B------:R-:W-:Y:S01]  /*9c80*/  @!P1 IMAD.MOV R12, RZ, RZ, -R12 ;  /* 0x000000ffff0c9224 */ /* 0x000fe200078e0a0c */
[----:B------:R-:W-:Y:S01]  /*9c90*/  ISETP.GE.AND P1, PT, R246, RZ, PT ;  /* 0x000000fff600720c */ /* 0x000fe20003f26270 */
[----:B------:R-:W-:Y:S01]  /*9ca0*/  VIADD R246, R3, 0x174 ;  /* 0x0000017403f67836 */ /* 0x000fe20000000000 */
[----:B------:R-:W-:Y:S01]  /*9cb0*/  ISETP.GT.U32.AND P0, PT, R2, R0, PT ;  /* 0x000000000200720c */ /* 0x000fe20003f04070 */
[----:B------:R-:W-:Y:S01]  /*9cc0*/  @!P4 IMAD.MOV R13, RZ, RZ, -R13 ;  /* 0x000000ffff0dc224 */ /* 0x000fe200078e0a0d */
[----:B------:R-:W-:Y:S01]  /*9cd0*/  ISETP.GE.AND P4, PT, R245, RZ, PT ;  /* 0x000000fff500720c */ /* 0x000fe20003f86270 */
[----:B------:R-:W-:Y:S01]  /*9ce0*/  IMAD.HI.U32 R10, R4, R5, RZ ;  /* 0x00000005040a7227 */ /* 0x000fe200078e00ff */
[----:B------:R-:W-:Y:S02]  /*9cf0*/  IABS R9, R246 ;  /* 0x000000f600097213 */ /* 0x000fe40000000000 */
[----:B------:R-:W-:Y:S01]  /*9d00*/  STL [R1+0x3ec], R13 ;  /* 0x0003ec0d01007387 */ /* 0x000fe20000100800 */
[----:B------:R-:W-:-:S02]  /*9d10*/  IMAD.MOV R10, RZ, RZ, -R10 ;  /* 0x000000ffff0a7224 */ /* 0x000fc400078e0a0a */
[--C-:B------:R-:W-:Y:S01]  /*9d20*/  @!P2 IMAD.IADD R6, R6, 0x1, -R2.reuse ;  /* 0x000000010606a824 */ /* 0x100fe200078e0a02 */
[----:B------:R0:W-:Y:S01]  /*9d30*/  STL [R1+0x3e8], R12 ;  /* 0x0003e80c01007387 */ /* 0x0001e20000100800 */
[----:B------:R-:W-:Y:S02]  /*9d40*/  IMAD R5, R2, R10, R5 ;  /* 0x0000000a02057224 */ /* 0x000fe400078e0205 */
[--C-:B------:R-:W-:Y:S02]  /*9d50*/  @!P0 IMAD.IADD R0, R0, 0x1, -R2.reuse ;  /* 0x0000000100008824 */ /* 0x100fe400078e0a02 */
[----:B------:R-:W-:Y:S01]  /*9d60*/  @!P3 IMAD.IADD R8, R8, 0x1, -R2 ;  /* 0x000000010808b824 */ /* 0x000fe200078e0a02 */
[----:B------:R-:W-:Y:S01]  /*9d70*/  ISETP.GE.AND P3, PT, R247, RZ, PT ;  /* 0x000000fff700720c */ /* 0x000fe20003f66270 */
[----:B------:R-:W-:Y:S01]  /*9d80*/  @!P4 IMAD.MOV R6, RZ, RZ, -R6 ;  /* 0x000000ffff06c224 */ /* 0x000fe200078e0a06 */
[----:B------:R-:W-:Y:S01]  /*9d90*/  ISETP.GT.U32.AND P0, PT, R2, R0, PT ;  /* 0x000000000200720c */ /* 0x000fe20003f04070 */
[----:B------:R-:W-:Y:S01]  /*9da0*/  @!P6 IMAD.MOV R8, RZ, RZ, -R8 ;  /* 0x000000ffff08e224 */ /* 0x000fe200078e0a08 */
[----:B------:R-:W-:Y:S01]  /*9db0*/  ISETP.GE.AND P6, PT, R246, RZ, PT ;  /* 0x000000fff600720c */ /* 0x000fe20003fc6270 */
[----:B0-----:R-:W-:-:S02]  /*9dc0*/  IMAD.MOV.U32 R12, RZ, RZ, R7 ;  /* 0x000000ffff0c7224 */ /* 0x001fc400078e0007 */
[----:B------:R-:W-:Y:S01]  /*9dd0*/  IMAD.HI.U32 R7, R4, R9, RZ ;  /* 0x0000000904077227 */ /* 0x000fe200078e00ff */
[----:B------:R0:W-:Y:S03]  /*9de0*/  STL [R1+0x3e4], R8 ;  /* 0x0003e40801007387 */ /* 0x0001e60000100800 */
[----:B------:R-:W-:Y:S02]  /*9df0*/  IMAD.MOV R7, RZ, RZ, -R7 ;  /* 0x000000ffff077224 */ /* 0x000fe400078e0a07 */
[----:B------:R-:W-:Y:S01]  /*9e00*/  @!P5 IMAD.MOV R12, RZ, RZ, -R12 ;  /* 0x000000ffff0cd224 */ /* 0x000fe200078e0a0c */
[C---:B------:R-:W-:Y:S01]  /*9e10*/  ISETP.GT.U32.AND P5, PT, R2.reuse, R5, PT ;  /* 0x000000050200720c */ /* 0x040fe20003fa4070 */
[C---:B------:R-:W-:Y:S02]  /*9e20*/  IMAD R9, R2.reuse, R7, R9 ;  /* 0x0000000702097224 */ /* 0x040fe400078e0209 */
[C---:B------:R-:W-:Y:S01]  /*9e30*/  VIADD R247, R3.reuse, 0x173 ;  /* 0x0000017303f77836 */ /* 0x040fe20000000000 */
[----:B------:R1:W-:Y:S01]  /*9e40*/  STL [R1+0x3e0], R12 ;  /* 0x0003e00c01007387 */ /* 0x0003e20000100800 */
[C---:B------:R-:W-:Y:S01]  /*9e50*/  VIADD R244, R3.reuse, 0x172 ;  /* 0x0000017203f47836 */ /* 0x040fe20000000000 */
[----:B------:R-:W-:Y:S01]  /*9e60*/  ISETP.GT.U32.AND P4, PT, R2, R9, PT ;  /* 0x000000090200720c */ /* 0x000fe20003f84070 */
[----:B------:R-:W-:Y:S01]  /*9e70*/  @!P0 IMAD.IADD R0, R0, 0x1, -R2 ;  /* 0x0000000100008824 */ /* 0x000fe200078e0a02 */
[----:B0-----:R-:W-:Y:S01]  /*9e80*/  IABS R8, R247 ;  /* 0x000000f700087213 */ /* 0x001fe20000000000 */
[----:B------:R-:W-:Y:S01]  /*9e90*/  VIADD R245, R3, 0x170 ;  /* 0x0000017003f57836 */ /* 0x000fe20000000000 */
[----:B------:R-:W-:Y:S01]  /*9ea0*/  IABS R10, R244 ;  /* 0x000000f4000a7213 */ /* 0x000fe20000000000 */
[----:B------:R-:W-:Y:S01]  /*9eb0*/  IMAD.MOV.U32 R13, RZ, RZ, R0 ;  /* 0x000000ffff0d7224 */ /* 0x000fe200078e0000 */
[----:B------:R-:W-:Y:S01]  /*9ec0*/  ISETP.GE.AND P2, PT, R247, RZ, PT ;  /* 0x000000fff700720c */ /* 0x000fe20003f46270 */
[----:B------:R-:W-:Y:S01]  /*9ed0*/  @!P5 IMAD.IADD R5, R5, 0x1, -R2 ;  /* 0x000000010505d824 */ /* 0x000fe200078e0a02 */
[----:B------:R0:W-:Y:S01]  /*9ee0*/  STL [R1+0x218], R6 ;  /* 0x0002180601007387 */ /* 0x0001e20000100800 */
[----:B-1----:R-:W-:-:S03]  /*9ef0*/  IMAD.HI.U32 R12, R4, R8, RZ ;  /* 0x00000008040c7227 */ /* 0x002fc600078e00ff */
[----:B------:R-:W-:Y:S01]  /*9f00*/  ISETP.GT.U32.AND P5, PT, R2, R5, PT ;  /* 0x000000050200720c */ /* 0x000fe20003fa4070 */
[----:B------:R-:W-:Y:S02]  /*9f10*/  VIADD R247, R3, 0x171 ;  /* 0x0000017103f77836 */ /* 0x000fe40000000000 */
[----:B------:R-:W-:-:S03]  /*9f20*/  IMAD.HI.U32 R11, R4, R10, RZ ;  /* 0x0000000a040b7227 */ /* 0x000fc600078e00ff */
[----:B------:R-:W-:Y:S01]  /*9f30*/  IABS R7, R247 ;  /* 0x000000f700077213 */ /* 0x000fe20000000000 */
[----:B------:R-:W-:Y:S02]  /*9f40*/  @!P4 IMAD.IADD R9, R9, 0x1, -R2 ;  /* 0x000000010909c824 */ /* 0x000fe400078e0a02 */
[----:B------:R-:W-:Y:S02]  /*9f50*/  IMAD.MOV R12, RZ, RZ, -R12 ;  /* 0x000000ffff0c7224 */ /* 0x000fe400078e0a0c */
[----:B------:R-:W-:Y:S01]  /*9f60*/  IMAD.MOV R11, RZ, RZ, -R11 ;  /* 0x000000ffff0b7224 */ /* 0x000fe200078e0a0b */
[C---:B------:R-:W-:Y:S01]  /*9f70*/  ISETP.GT.U32.AND P4, PT, R2.reuse, R9, PT ;  /* 0x000000090200720c */ /* 0x040fe20003f84070 */
[----:B------:R-:W-:Y:S02]  /*9f80*/  IMAD R8, R2, R12, R8 ;  /* 0x0000000c02087224 */ /* 0x000fe400078e0208 */
[----:B------:R-:W-:Y:S01]  /*9f90*/  @!P1 IMAD.MOV R13, RZ, RZ, -R13 ;  /* 0x000000ffff0d9224 */ /* 0x000fe200078e0a0d */
[----:B------:R-:W-:Y:S01]  /*9fa0*/  ISETP.GE.AND P1, PT, R244, RZ, PT ;  /* 0x000000fff400720c */ /* 0x000fe20003f26270 */
[----:B0-----:R-:W-:Y:S01]  /*9fb0*/  IMAD R6, R2, R11, R10 ;  /* 0x0000000b02067224 */ /* 0x001fe200078e020a */
[----:B------:R-:W-:Y:S01]  /*9fc0*/  IABS R10, R245 ;  /* 0x000000f5000a7213 */ /* 0x000fe20000000000 */
[----:B------:R-:W-:Y:S01]  /*9fd0*/  IMAD.HI.U32 R11, R4, R7, RZ ;  /* 0x00000007040b7227 */ /* 0x000fe200078e00ff */
[C---:B------:R-:W-:Y:S01]  /*9fe0*/  ISETP.GT.U32.AND P0, PT, R2.reuse, R8, PT ;  /* 0x000000080200720c */ /* 0x040fe20003f04070 */
[----:B------:R0:W-:Y:S02]  /*9ff0*/  STL [R1+0x214], R13 ;  /* 0x0002140d01007387 */ /* 0x0001e40000100800 */
[--C-:B------:R-:W-:Y:S01]  /*a000*/  @!P5 IMAD.IADD R5, R5, 0x1, -R2.reuse ;  /* 0x000000010505d824 */ /* 0x100fe200078e0a02 */
[----:B------:R-:W-:Y:S01]  /*a010*/  ISETP.GT.U32.AND P5, PT, R2, R6, PT ;  /* 0x000000060200720c */ /* 0x000fe20003fa4070 */
[----:B------:R-:W-:-:S02]  /*a020*/  @!P4 IMAD.IADD R9, R9, 0x1, -R2 ;  /* 0x000000010909c824 */ /* 0x000fc400078e0a02 */
[----:B------:R-:W-:Y:S02]  /*a030*/  @!P3 IMAD.MOV R5, RZ, RZ, -R5 ;  /* 0x000000ffff05b224 */ /* 0x000fe400078e0a05 */
[----:B------:R-:W-:Y:S02]  /*a040*/  VIADD R246, R3, 0x16f ;  /* 0x0000016f03f67836 */ /* 0x000fe40000000000 */
[----:B0-----:R-:W-:Y:S01]  /*a050*/  IMAD.MOV R13, RZ, RZ, -R11 ;  /* 0x000000ffff0d7224 */ /* 0x001fe200078e0a0b */
[----:B------:R0:W-:Y:S01]  /*a060*/  STL [R1+0x210], R5 ;  /* 0x0002100501007387 */ /* 0x0001e20000100800 */
[----:B------:R-:W-:Y:S01]  /*a070*/  IMAD.HI.U32 R11, R4, R10, RZ ;  /* 0x0000000a040b7227 */ /* 0x000fe200078e00ff */
[----:B------:R-:W-:-:S03]  /*a080*/  IABS R12, R246 ;  /* 0x000000f6000c7213 */ /* 0x000fc60000000000 */
[C---:B------:R-:W-:Y:S02]  /*a090*/  IMAD R7, R2.reuse, R13, R7 ;  /* 0x0000000d02077224 */ /* 0x040fe400078e0207 */
[----:B------:R-:W-:Y:S02]  /*a0a0*/  IMAD.MOV R11, RZ, RZ, -R11 ;  /* 0x000000ffff0b7224 */ /* 0x000fe400078e0a0b */
[----:B------:R-:W-:Y:S01]  /*a0b0*/  IMAD.MOV.U32 R13, RZ, RZ, R9 ;  /* 0x000000ffff0d7224 */ /* 0x000fe200078e0009 */
[C---:B------:R-:W-:Y:S01]  /*a0c0*/  ISETP.GT.U32.AND P4, PT, R2.reuse, R7, PT ;  /* 0x000000070200720c */ /* 0x040fe20003f84070 */
[----:B0-----:R-:W-:Y:S02]  /*a0d0*/  IMAD R5, R2, R11, R10 ;  /* 0x0000000b02057224 */ /* 0x001fe400078e020a */
[----:B------:R-:W-:Y:S01]  /*a0e0*/  @!P0 IMAD.IADD R8, R8, 0x1, -R2 ;  /* 0x0000000108088824 */ /* 0x000fe200078e0a02 */
[----:B------:R-:W-:Y:S01]  /*a0f0*/  ISETP.GE.AND P0, PT, R247, RZ, PT ;  /* 0x000000fff700720c */ /* 0x000fe20003f06270 */
[----:B------:R-:W-:Y:S01]  /*a100*/  @!P6 IMAD.MOV R13, RZ, RZ, -R13 ;  /* 0x000000ffff0de224 */ /* 0x000fe200078e0a0d */
[C---:B------:R-:W-:Y:S01]  /*a110*/  ISETP.GT.U32.AND P6, PT, R2.reuse, R5, PT ;  /* 0x000000050200720c */ /* 0x040fe20003fc4070 */
[----:B------:R-:W-:Y:S01]  /*a120*/  IMAD.MOV.U32 R0, RZ, RZ, R12 ;  /* 0x000000ffff007224 */ /* 0x000fe200078e000c */
[----:B------:R-:W-:Y:S01]  /*a130*/  ISETP.GT.U32.AND P3, PT, R2, R8, PT ;  /* 0x000000080200720c */ /* 0x000fe20003f64070 */
[----:B------:R-:W-:Y:S01]  /*a140*/  VIADD R247, R3, 0x16e ;  /* 0x0000016e03f77836 */ /* 0x000fe20000000000 */
[----:B------:R0:W-:Y:S01]  /*a150*/  STL [R1+0x20c], R13 ;  /* 0x00020c0d01007387 */ /* 0x0001e20000100800 */
[----:B------:R-:W-:-:S03]  /*a160*/  IMAD.HI.U32 R12, R4, R0, RZ ;  /* 0x00000000040c7227 */ /* 0x000fc600078e00ff */
[----:B------:R-:W-:Y:S01]  /*a170*/  IABS R10, R247 ;  /* 0x000000f7000a7213 */ /* 0x000fe20000000000 */
[----:B------:R-:W-:Y:S01]  /*a180*/  @!P4 IMAD.IADD R7, R7, 0x1, -R2 ;  /* 0x000000010707c824 */ /* 0x000fe200078e0a02 */
[----:B------:R-:W-:Y:S01]  /*a190*/  ISETP.GE.AND P4, PT, R246, RZ, PT ;  /* 0x000000fff600720c */ /* 0x000fe20003f86270 */
[----:B------:R-:W-:Y:S02]  /*a1a0*/  IMAD.MOV R12, RZ, RZ, -R12 ;  /* 0x000000ffff0c7224 */ /* 0x000fe400078e0a0c */
[----:B------:R-:W-:Y:S02]  /*a1b0*/  VIADD R239, R3, 0x16d ;  /* 0x0000016d03ef7836 */ /* 0x000fe40000000000 */
[----:B------:R-:W-:Y:S01]  /*a1c0*/  @!P6 IMAD.IADD R5, R5, 0x1, -R2 ;  /* 0x000000010505e824 */ /* 0x000fe200078e0a02 */
[C---:B------:R-:W-:Y:S01]  /*a1d0*/  ISETP.GT.U32.AND P6, PT, R2.reuse, R7, PT ;  /* 0x000000070200720c */ /* 0x040fe20003fc4070 */
[----:B------:R-:W-:Y:S01]  /*a1e0*/  IMAD R0, R2, R12, R0 ;  /* 0x0000000c02007224 */ /* 0x000fe200078e0200 */
[----:B------:R-:W-:Y:S01]  /*a1f0*/  IABS R9, R239 ;  /* 0x000000ef00097213 */ /* 0x000fe20000000000 */
[----:B------:R-:W-:-:S02]  /*a200*/  @!P3 IMAD.IADD R8, R8, 0x1, -R2 ;  /* 0x000000010808b824 */ /* 0x000fc400078e0a02 */
[----:B------:R-:W-:Y:S01]  /*a210*/  IMAD.HI.U32 R12, R4, R10, RZ ;  /* 0x0000000a040c7227 */ /* 0x000fe200078e00ff */
[----:B------:R-:W-:-:S03]  /*a220*/  ISETP.GT.U32.AND P3, PT, R2, R0, PT ;  /* 0x000000000200720c */ /* 0x000fc60003f64070 */
[----:B------:R-:W-:Y:S02]  /*a230*/  VIADD R244, R3, 0x16c ;  /* 0x0000016c03f47836 */ /* 0x000fe40000000000 */
[----:B------:R-:W-:Y:S02]  /*a240*/  IMAD.MOV R12, RZ, RZ, -R12 ;  /* 0x000000ffff0c7224 */ /* 0x000fe400078e0a0c */
[----:B------:R-:W-:Y:S01]  /*a250*/  @!P2 IMAD.MOV R8, RZ, RZ, -R8 ;  /* 0x000000ffff08a224 */ /* 0x000fe200078e0a08 */
[----:B0-----:R-:W-:Y:S01]  /*a260*/  IABS R13, R244 ;  /* 0x000000f4000d7213 */ /* 0x001fe20000000000 */
[----:B------:R-:W-:Y:S01]  /*a270*/  IMAD.HI.U32 R11, R4, R9, RZ ;  /* 0x00000009040b7227 */ /* 0x000fe200078e00ff */
[----:B------:R-:W-:Y:S02]  /*a280*/  ISETP.GT.U32.AND P2, PT, R2, R5, PT ;  /* 0x000000050200720c */ /* 0x000fe40003f44070 */
[----:B------:R0:W-:Y:S01]  /*a290*/  STL [R1+0x208], R8 ;  /* 0x0002080801007387 */ /* 0x0001e20000100800 */
[----:B------:R-:W-:-:S02]  /*a2a0*/  @!P5 IMAD.IADD R6, R6, 0x1, -R2 ;  /* 0x000000010606d824 */ /* 0x000fc400078e0a02 */
[C---:B------:R-:W-:Y:S02]  /*a2b0*/  IMAD R10, R2.reuse, R12, R10 ;  /* 0x0000000c020a7224 */ /* 0x040fe400078e020a */
[----:B------:R-:W-:Y:S01]  /*a2c0*/  IMAD.MOV R11, RZ, RZ, -R11 ;  /* 0x000000ffff0b7224 */ /* 0x000fe200078e0a0b */
[C---:B------:R-:W-:Y:S01]  /*a2d0*/  ISETP.GT.U32.AND P5, PT, R2.reuse, R6, PT ;  /* 0x000000060200720c */ /* 0x040fe20003fa4070 */
[--C-:B------:R-:W-:Y:S01]  /*a2e0*/  @!P6 IMAD.IADD R7, R7, 0x1, -R2.reuse ;  /* 0x000000010707e824 */ /* 0x100fe200078e0a02 */
[C---:B------:R-:W-:Y:S01]  /*a2f0*/  ISETP.GT.U32.AND P6, PT, R2.reuse, R10, PT ;  /* 0x0000000a0200720c */ /* 0x040fe20003fc4070 */
[C---:B------:R-:W-:Y:S02]  /*a300*/  IMAD R9, R2.reuse, R11, R9 ;  /* 0x0000000b02097224 */ /* 0x040fe400078e0209 */
[----:B0-----:R-:W-:Y:S02]  /*a310*/  IMAD.MOV.U32 R8, RZ, RZ, R13 ;  /* 0x000000ffff087224 */ /* 0x001fe400078e000d */
[----:B------:R-:W-:Y:S01]  /*a320*/  @!P2 IMAD.IADD R5, R5, 0x1, -R2 ;  /* 0x000000010505a824 */ /* 0x000fe200078e0a02 */
[----:B------:R-:W-:Y:S01]  /*a330*/  ISETP.GT.U32.AND P2, PT, R2, R9, PT ;  /* 0x000000090200720c */ /* 0x000fe20003f44070 */
[----:B------:R-:W-:-:S04]  /*a340*/  IMAD.HI.U32 R11, R4, R8, RZ ;  /* 0x00000008040b7227 */ /* 0x000fc800078e00ff */
[----:B------:R-:W-:Y:S02]  /*a350*/  IMAD.MOV R11, RZ, RZ, -R11 ;  /* 0x000000ffff0b7224 */ /* 0x000fe400078e0a0b */
[----:B------:R-:W-:Y:S01]  /*a360*/  @!P5 IMAD.IADD R6, R6, 0x1, -R2 ;  /* 0x000000010606d824 */ /* 0x000fe200078e0a02 */
[----:B------:R-:W-:Y:S01]  /*a370*/  ISETP.GE.AND P5, PT, R245, RZ, PT ;  /* 0x000000fff500720c */ /* 0x000fe20003fa6270 */
[----:B------:R-:W-:Y:S02]  /*a380*/  IMAD R8, R2, R11, R8 ;  /* 0x0000000b02087224 */ /* 0x000fe400078e0208 */
[----:B------:R-:W-:Y:S02]  /*a390*/  @!P6 IMAD.IADD R10, R10, 0x1, -R2 ;  /* 0x000000010a0ae824 */ /* 0x000fe400078e0a02 */
[----:B------:R-:W-:Y:S01]  /*a3a0*/  @!P1 IMAD.MOV R6, RZ, RZ, -R6 ;  /* 0x000000ffff069224 */ /* 0x000fe200078e0a06 */
[----:B------:R-:W-:Y:S01]  /*a3b0*/  ISETP.GT.U32.AND P6, PT, R2, R8, PT ;  /* 0x000000080200720c */ /* 0x000fe20003fc4070 */
[----:B------:R-:W-:-:S02]  /*a3c0*/  VIADD R246, R3, 0x16a ;  /* 0x0000016a03f67836 */ /* 0x000fc40000000000 */
[--C-:B------:R-:W-:Y:S01]  /*a3d0*/  @!P2 IMAD.IADD R9, R9, 0x1, -R2.reuse ;  /* 0x000000010909a824 */ /* 0x100fe200078e0a02 */
[----:B------:R-:W-:Y:S01]  /*a3e0*/  ISETP.GT.U32.AND P2, PT, R2, R10, PT ;  /* 0x0000000a0200720c */ /* 0x000fe20003f44070 */
[--C-:B------:R-:W-:Y:S01]  /*a3f0*/  @!P3 IMAD.IADD R0, R0, 0x1, -R2.reuse ;  /* 0x000000010000b824 */ /* 0x100fe200078e0a02 */
[----:B------:R-:W-:Y:S01]  /*a400*/  ISETP.GE.AND P3, PT, R247, RZ, PT ;  /* 0x000000fff700720c */ /* 0x000fe20003f66270 */
[----:B------:R0:W-:Y:S01]  /*a410*/  STL [R1+0x204], R6 ;  /* 0x0002040601007387 */ /* 0x0001e20000100800 */
[C---:B------:R-:W-:Y:S02]  /*a420*/  VIADD R247, R3.reuse, 0x169 ;  /* 0x0000016903f77836 */ /* 0x040fe40000000000 */
[----:B------:R-:W-:Y:S01]  /*a430*/  IMAD.MOV.U32 R15, RZ, RZ, R5 ;  /* 0x000000ffff0f7224 */ /* 0x000fe200078e0005 */
[----:B------:R-:W-:Y:S01]  /*a440*/  ISETP.GT.U32.AND P1, PT, R2, R0, PT ;  /* 0x000000000200720c */ /* 0x000fe20003f24070 */
[----:B------:R-:W-:Y:S01]  /*a450*/  VIADD R245, R3, 0x16b ;  /* 0x0000016b03f57836 */ /* 0x000fe20000000000 */
[----:B------:R-:W-:Y:S01]  /*a460*/  IABS R11, R247 ;  /* 0x000000f7000b7213 */ /* 0x000fe20000000000 */
[----:B------:R-:W-:-:S02]  /*a470*/  @!P6 IMAD.IADD R8, R8, 0x1, -R2 ;  /* 0x000000010808e824 */ /* 0x000fc400078e0a02 */
[----:B------:R-:W-:Y:S01]  /*a480*/  @!P0 IMAD.MOV R7, RZ, RZ, -R7 ;  /* 0x000000ffff078224 */ /* 0x000fe200078e0a07 */
[----:B0-----:R-:W-:Y:S01]  /*a490*/  IABS R6, R246 ;  /* 0x000000f600067213 */ /* 0x001fe20000000000 */
[----:B------:R-:W-:Y:S01]  /*a4a0*/  IMAD.HI.U32 R5, R4, R11, RZ ;  /* 0x0000000b04057227 */ /* 0x000fe200078e00ff */
[----:B------:R-:W-:Y:S02]  /*a4b0*/  ISETP.GT.U32.AND P6, PT, R2, R8, PT ;  /* 0x000000080200720c */ /* 0x000fe40003fc4070 */
[----:B------:R-:W-:Y:S01]  /*a4c0*/  IABS R12, R245 ;  /* 0x000000f5000c7213 */ /* 0x000fe20000000000 */
[----:B------:R-:W-:Y:S01]  /*a4d0*/  IMAD.HI.U32 R13, R4, R6, RZ ;  /* 0x00000006040d7227 */ /* 0x000fe200078e00ff */
[----:B------:R-:W-:Y:S01]  /*a4e0*/  ISETP.GE.AND P0, PT, R244, RZ, PT ;  /* 0x000000fff400720c */ /* 0x000fe20003f06270 */
[----:B------:R0:W-:Y:S02]  /*a4f0*/  STL [R1+0x200], R7 ;  /* 0x0002000701007387 */ /* 0x0001e40000100800 */
[----:B------:R-:W-:-:S02]  /*a500*/  IMAD.MOV R13, RZ, RZ, -R13 ;  /* 0x000000ffff0d7224 */ /* 0x000fc400078e0a0d */
[----:B------:R-:W-:Y:S02]  /*a510*/  @!P2 IMAD.IADD R10, R10, 0x1, -R2 ;  /* 0x000000010a0aa824 */ /* 0x000fe400078e0a02 */
[C---:B------:R-:W-:Y:S02]  /*a520*/  IMAD R6, R2.reuse, R13, R6 ;  /* 0x0000000d02067224 */ /* 0x040fe400078e0206 */
[----:B------:R-:W-:Y:S02]  /*a530*/  IMAD.MOV R5, RZ, RZ, -R5 ;  /* 0x000000ffff057224 */ /* 0x000fe400078e0a05 */
[----:B------:R-:W-:Y:S02]  /*a540*/  IMAD.MOV.U32 R13, RZ, RZ, R10 ;  /* 0x000000ffff0d7224 */ /* 0x000fe400078e000a */
[C---:B------:R-:W-:Y:S02]  /*a550*/  IMAD R5, R2.reuse, R5, R11 ;  /* 0x0000000502057224 */ /* 0x040fe400078e020b */
[----:B------:R-:W-:Y:S01]  /*a560*/  @!P3 IMAD.MOV R13, RZ, RZ, -R13 ;  /* 0x000000ffff0db224 */ /* 0x000fe200078e0a0d */
[----:B------:R-:W-:Y:S01]  /*a570*/  ISETP.GT.U32.AND P3, PT, R2, R6, PT ;  /* 0x000000060200720c */ /* 0x000fe20003f64070 */
[----:B------:R-:W-:Y:S01]  /*a580*/  @!P6 IMAD.IADD R8, R8, 0x1, -R2 ;  /* 0x000000010808e824 */ /* 0x000fe200078e0a02 */
[----:B------:R-:W-:Y:S01]  /*a590*/  ISETP.GT.U32.AND P6, PT, R2, R5, PT ;  /* 0x000000050200720c */ /* 0x000fe20003fc4070 */
[----:B------:R-:W-:-:S04]  /*a5a0*/  IMAD.HI.U32 R14, R4, R12, RZ ;  /* 0x0000000c040e7227 */ /* 0x000fc800078e00ff */
[----:B------:R-:W-:Y:S01]  /*a5b0*/  @!P1 IMAD.IADD R0, R0, 0x1, -R2 ;  /* 0x0000000100009824 */ /* 0x000fe200078e0a02 */
[----:B------:R-:W-:Y:S01]  /*a5c0*/  ISETP.GE.AND P1, PT, R239, RZ, PT ;  /* 0x000000ffef00720c */ /* 0x000fe20003f26270 */
[----:B------:R-:W-:Y:S02]  /*a5d0*/  IMAD.MOV R14, RZ, RZ, -R14 ;  /* 0x000000ffff0e7224 */ /* 0x000fe400078e0a0e */
[C---:B------:R-:W-:Y:S02]  /*a5e0*/  VIADD R239, R3.reuse, 0x168 ;  /* 0x0000016803ef7836 */ /* 0x040fe40000000000 */
[----:B------:R-:W-:Y:S02]  /*a5f0*/  VIADD R244, R3, 0x167 ;  /* 0x0000016703f47836 */ /* 0x000fe40000000000 */
[C---:B0-----:R-:W-:Y:S01]  /*a600*/  IMAD R7, R2.reuse, R14, R12 ;  /* 0x0000000e02077224 */ /* 0x041fe200078e020c */
[----:B------:R-:W-:Y:S01]  /*a610*/  IABS R12, R239 ;  /* 0x000000ef000c7213 */ /* 0x000fe20000000000 */
[----:B------:R-:W-:Y:S01]  /*a620*/  @!P5 IMAD.MOV R15, RZ, RZ, -R15 ;  /* 0x000000ffff0fd224 */ /* 0x000fe200078e0a0f */
[----:B------:R-:W-:Y:S01]  /*a630*/  IABS R11, R244 ;  /* 0x000000f4000b7213 */ /* 0x000fe20000000000 */
[----:B------:R-:W-:Y:S01]  /*a640*/  @!P4 IMAD.MOV R0, RZ, RZ, -R0 ;  /* 0x000000ffff00c224 */ /* 0x000fe200078e0a00 */
[----:B------:R-:W-:Y:S01]  /*a650*/  ISETP.GT.U32.AND P2, PT, R2, R7, PT ;  /* 0x000000070200720c */ /* 0x000fe20003f44070 */
[--C-:B------:R-:W-:Y:S01]  /*a660*/  @!P3 IMAD.IADD R6, R6, 0x1, -R2.reuse ;  /* 0x000000010606b824 */ /* 0x100fe200078e0a02 */
[----:B------:R-:W-:Y:S01]  /*a670*/  STL [R1+0x1fc], R15 ;  /* 0x0001fc0f01007387 */ /* 0x000fe20000100800 */
[----:B------:R-:W-:Y:S01]  /*a680*/  @!P6 IMAD.IADD R5, R5, 0x1, -R2 ;  /* 0x000000010505e824 */ /* 0x000fe200078e0a02 */
[----:B------:R-:W-:Y:S01]  /*a690*/  ISETP.GT.U32.AND P5, PT, R2, R9, PT ;  /* 0x000000090200720c */ /* 0x000fe20003fa4070 */
[----:B------:R-:W-:Y:S01]  /*a6a0*/  IMAD.HI.U32 R14, R4, R11, RZ ;  /* 0x0000000b040e7227 */ /* 0x000fe200078e00ff */
[----:B------:R0:W-:Y:S01]  /*a6b0*/  STL [R1+0x1f8], R0 ;  /* 0x0001f80001007387 */ /* 0x0001e20000100800 */
[----:B------:R-:W-:-:S02]  /*a6c0*/  ISETP.GT.U32.AND P6, PT, R2, R6, PT ;  /* 0x000000060200720c */ /* 0x000fc40003fc4070 */
[----:B------:R-:W-:Y:S01]  /*a6d0*/  ISETP.GE.AND P4, PT, R245, RZ, PT ;  /* 0x000000fff500720c */ /* 0x000fe20003f86270 */
[----:B------:R-:W-:Y:S01]  /*a6e0*/  VIADD R245, R3, 0x166 ;  /* 0x0000016603f57836 */ /* 0x000fe20000000000 */
[----:B------:R1:W-:Y:S01]  /*a6f0*/  STL [R1+0x1f4], R13 ;  /* 0x0001f40d01007387 */ /* 0x0003e20000100800 */
[----:B------:R-:W-:Y:S02]  /*a700*/  IMAD.MOV R14, RZ, RZ, -R14 ;  /* 0x000000ffff0e7224 */ /* 0x000fe400078e0a0e */
[----:B------:R-:W-:Y:S01]  /*a710*/  @!P2 IMAD.IADD R7, R7, 0x1, -R2 ;  /* 0x000000010707a824 */ /* 0x000fe200078e0a02 */
[----:B------:R-:W-:Y:S01]  /*a720*/  ISETP.GE.AND P2, PT, R247, RZ, PT ;  /* 0x000000fff700720c */ /* 0x000fe20003f46270 */
[----:B0-----:R-:W-:-:S03]  /*a730*/  IMAD.HI.U32 R0, R4, R12, RZ ;  /* 0x0000000c04007227 */ /* 0x001fc600078e00ff */
[C---:B------:R-:W-:Y:S01]  /*a740*/  ISETP.GT.U32.AND P3, PT, R2.reuse, R7, PT ;  /* 0x000000070200720c */ /* 0x040fe20003f64070 */
[----:B------:R-:W-:Y:S02]  /*a750*/  IMAD.MOV R0, RZ, RZ, -R0 ;  /* 0x000000ffff007224 */ /* 0x000fe400078e0a00 */
[C---:B------:R-:W-:Y:S02]  /*a760*/  IMAD R11, R2.reuse, R14, R11 ;  /* 0x0000000e020b7224 */ /* 0x040fe400078e020b */
[----:B------:R-:W-:Y:S01]  /*a770*/  IMAD R0, R2, R0, R12 ;  /* 0x0000000002007224 */ /* 0x000fe200078e020c */
[----:B------:R-:W-:Y:S01]  /*a780*/  IABS R12, R245 ;  /* 0x000000f5000c7213 */ /* 0x000fe20000000000 */
[--C-:B------:R-:W-:Y:S01]  /*a790*/  @!P6 IMAD.IADD R6, R6, 0x1, -R2.reuse ;  /* 0x000000010606e824 */ /* 0x100fe200078e0a02 */
[----:B------:R-:W-:Y:S01]  /*a7a0*/  ISETP.GT.U32.AND P6, PT, R2, R11, PT ;  /* 0x0000000b0200720c */ /* 0x000fe20003fc4070 */
[----:B------:R-:W-:Y:S01]  /*a7b0*/  @!P5 IMAD.IADD R9, R9, 0x1, -R2 ;  /* 0x000000010909d824 */ /* 0x000fe200078e0a02 */
[----:B------:R-:W-:Y:S01]  /*a7c0*/  ISETP.GE.AND P5, PT, R246, RZ, PT ;  /* 0x000000fff600720c */ /* 0x000fe20003fa6270 */
[----:B------:R-:W-:-:S04]  /*a7d0*/  IMAD.HI.U32 R14, R4, R12, RZ ;  /* 0x0000000c040e7227 */ /* 0x000fc800078e00ff */
[----:B------:R-:W-:Y:S01]  /*a7e0*/  @!P0 IMAD.MOV R8, RZ, RZ, -R8 ;  /* 0x000000ffff088224 */ /* 0x000fe200078e0a08 */
[C---:B------:R-:W-:Y:S01]  /*a7f0*/  ISETP.GT.U32.AND P0, PT, R2.reuse, R0, PT ;  /* 0x000000000200720c */ /* 0x040fe20003f04070 */
[C---:B------:R-:W-:Y:S02]  /*a800*/  VIADD R247, R3.reuse, 0x164 ;  /* 0x0000016403f77836 */ /* 0x040fe40000000000 */
[----:B------:R-:W-:Y:S02]  /*a810*/  IMAD.MOV R14, RZ, RZ, -R14 ;  /* 0x000000ffff0e7224 */ /* 0x000fe400078e0a0e */
[----:B------:R-:W-:Y:S01]  /*a820*/  @!P1 IMAD.MOV R9, RZ, RZ, -R9 ;  /* 0x000000ffff099224 */ /* 0x000fe200078e0a09 */
[C---:B------:R-:W-:Y:S01]  /*a830*/  ISETP.GT.U32.AND P1, PT, R2.reuse, R5, PT ;  /* 0x000000050200720c */ /* 0x040fe20003f24070 */
[----:B------:R-:W-:Y:S01]  /*a840*/  VIADD R246, R3, 0x165 ;  /* 0x0000016503f67836 */ /* 0x000fe20000000000 */
[----:B------:R-:W-:Y:S01]  /*a850*/  IABS R10, R247 ;  /* 0x000000f7000a7213 */ /* 0x000fe20000000000 */
[C---:B------:R-:W-:Y:S01]  /*a860*/  IMAD R12, R2.reuse, R14, R12 ;  /* 0x0000000e020c7224 */ /* 0x040fe200078e020c */
[----:B------:R0:W-:Y:S01]  /*a870*/  STL [R1+0x1f0], R9 ;  /* 0x0001f00901007387 */ /* 0x0001e20000100800 */
[--C-:B------:R-:W-:Y:S01]  /*a880*/  @!P6 IMAD.IADD R11, R11, 0x1, -R2.reuse ;  /* 0x000000010b0be824 */ /* 0x100fe200078e0a02 */
[----:B-1----:R-:W-:Y:S01]  /*a890*/  IABS R13, R246 ;  /* 0x000000f6000d7213 */ /* 0x002fe20000000000 */
[--C-:B------:R-:W-:Y:S01]  /*a8a0*/  @!P3 IMAD.IADD R7, R7, 0x1, -R2.reuse ;  /* 0x000000010707b824 */ /* 0x100fe200078e0a02 */
[----:B------:R1:W-:Y:S01]  /*a8b0*/  STL [R1+0x1ec], R8 ;  /* 0x0001ec0801007387 */ /* 0x0003e20000100800 */
[----:B------:R-:W-:Y:S01]  /*a8c0*/  ISETP.GT.U32.AND P6, PT, R2, R12, PT ;  /* 0x0000000c0200720c */ /* 0x000fe20003fc4070 */
[--C-:B------:R-:W-:Y:S01]  /*a8d0*/  @!P0 IMAD.IADD R0, R0, 0x1, -R2.reuse ;  /* 0x0000000100008824 */ /* 0x100fe200078e0a02 */
[----:B------:R-:W-:Y:S01]  /*a8e0*/  ISETP.GE.AND P3, PT, R239, RZ, PT ;  /* 0x000000ffef00720c */ /* 0x000fe20003f66270 */
[----:B------:R-:W-:Y:S01]  /*a8f0*/  @!P4 IMAD.MOV R7, RZ, RZ, -R7 ;  /* 0x000000ffff07c224 */ /* 0x000fe200078e0a07 */
[----:B------:R-:W-:Y:S01]  /*a900*/  ISETP.GE.AND P0, PT, R245, RZ, PT ;  /* 0x000000fff500720c */ /* 0x000fe20003f06270 */
[----:B0-----:R-:W-:Y:S01]  /*a910*/  IMAD.MOV.U32 R9, RZ, RZ, R13 ;  /* 0x000000ffff097224 */ /* 0x001fe200078e000d */
[----:B------:R-:W-:Y:S01]  /*a920*/  ISETP.GT.U32.AND P4, PT, R2, R0, PT ;  /* 0x000000000200720c */ /* 0x000fe20003f84070 */
[----:B------:R-:W-:Y:S01]  /*a930*/  @!P1 IMAD.IADD R5, R5, 0x1, -R2 ;  /* 0x0000000105059824 */ /* 0x000fe200078e0a02 */
[----:B------:R-:W-:Y:S01]  /*a940*/  ISETP.GE.AND P1, PT, R244, RZ, PT ;  /* 0x000000fff400720c */ /* 0x000fe20003f26270 */
[----:B-1----:R-:W-:Y:S01]  /*a950*/  IMAD.MOV.U32 R8, RZ, RZ, R10 ;  /* 0x000000ffff087224 */ /* 0x002fe200078e000a */
[----:B------:R-:W-:Y:S01]  /*a960*/  STL [R1+0x1e8], R7 ;  /* 0x0001e80701007387 */ /* 0x000fe20000100800 */
[----:B------:R-:W-:Y:S01]  /*a970*/  @!P5 IMAD.MOV R6, RZ, RZ, -R6 ;  /* 0x000000ffff06d224 */ /* 0x000fe200078e0a06 */
[----:B------:R-:W-:Y:S01]  /*a980*/  ISETP.GT.U32.AND P5, PT, R2, R11, PT ;  /* 0x0000000b0200720c */ /* 0x000fe20003fa4070 */
[----:B------:R-:W-:-:S03]  /*a990*/  IMAD.HI.U32 R10, R4, R8, RZ ;  /* 0x00000008040a7227 */ /* 0x000fc600078e00ff */
[----:B------:R0:W-:Y:S01]  /*a9a0*/  STL [R1+0x1e4], R6 ;  /* 0x0001e40601007387 */ /* 0x0001e20000100800 */
[----:B------:R-:W-:-:S04]  /*a9b0*/  IMAD.HI.U32 R13, R4, R9, RZ ;  /* 0x00000009040d7227 */ /* 0x000fc800078e00ff */
[----:B------:R-:W-:Y:S02]  /*a9c0*/  IMAD.MOV R10, RZ, RZ, -R10 ;  /* 0x000000ffff0a7224 */ /* 0x000fe400078e0a0a */
[----:B------:R-:W-:Y:S02]  /*a9d0*/  VIADD R244, R3, 0x163 ;  /* 0x0000016303f47836 */ /* 0x000fe40000000000 */
[----:B------:R-:W-:Y:S02]  /*a9e0*/  IMAD.MOV R13, RZ, RZ, -R13 ;  /* 0x000000ffff0d7224 */ /* 0x000fe400078e0a0d */
[----:B0-----:R-:W-:Y:S01]  /*a9f0*/  IMAD R6, R2, R10, R8 ;  /* 0x0000000a02067224 */ /* 0x001fe200078e0208 */
[----:B------:R-:W-:Y:S01]  /*aa00*/  IABS R10, R244 ;  /* 0x000000f4000a7213 */ /* 0x000fe20000000000 */
[----:B------:R-:W-:Y:S02]  /*aa10*/  @!P2 IMAD.MOV R5, RZ, RZ, -R5 ;  /* 0x000000ffff05a224 */ /* 0x000fe400078e0a05 */
[----:B------:R-:W-:-:S02]  /*aa20*/  @!P6 IMAD.IADD R12, R12, 0x1, -R2 ;  /* 0x000000010c0ce824 */ /* 0x000fc400078e0a02 */
[----:B------:R-:W-:Y:S01]  /*aa30*/  IMAD R9, R2, R13, R9 ;  /* 0x0000000d02097224 */ /* 0x000fe200078e0209 */
[----:B------:R0:W-:Y:S01]  /*aa40*/  STL [R1+0x1e0], R5 ;  /* 0x0001e00501007387 */ /* 0x0001e20000100800 */
[----:B------:R-:W-:Y:S01]  /*aa50*/  @!P4 IMAD.IADD R0, R0, 0x1, -R2 ;  /* 0x000000010000c824 */ /* 0x000fe200078e0a02 */
[C---:B------:R-:W-:Y:S01]  /*aa60*/  ISETP.GT.U32.AND P6, PT, R2.reuse, R12, PT ;  /* 0x0000000c0200720c */ /* 0x040fe20003fc4070 */
[C---:B------:R-:W-:Y:S01]  /*aa70*/  VIADD R239, R3.reuse, 0x161 ;  /* 0x0000016103ef7836 */ /* 0x040fe20000000000 */
[C---:B------:R-:W-:Y:S01]  /*aa80*/  ISETP.GT.U32.AND P2, PT, R2.reuse, R9, PT ;  /* 0x000000090200720c */ /* 0x040fe20003f44070 */
[----:B------:R-:W-:Y:S01]  /*aa90*/  @!P3 IMAD.MOV R0, RZ, RZ, -R0 ;  /* 0x000000ffff00b224 */ /* 0x000fe200078e0a00 */
[----:B------:R-:W-:Y:S01]  /*aaa0*/  ISETP.GT.U32.AND P4, PT, R2, R6, PT ;  /* 0x000000060200720c */ /* 0x000fe20003f84070 */
[----:B------:R-:W-:Y:S01]  /*aab0*/  VIADD R245, R3, 0x162 ;  /* 0x0000016203f57836 */ /* 0x000fe20000000000 */
[----:B------:R-:W-:Y:S01]  /*aac0*/  IABS R13, R239 ;  /* 0x000000ef000d7213 */ /* 0x000fe20000000000 */
[----:B------:R-:W-:Y:S01]  /*aad0*/  @!P5 IMAD.IADD R11, R11, 0x1, -R2 ;  /* 0x000000010b0bd824 */ /* 0x000fe200078e0a02 */
[----:B------:R1:W-:Y:S01]  /*aae0*/  STL [R1+0x1dc], R0 ;  /* 0x0001dc0001007387 */ /* 0x0003e20000100800 */
[----:B0-----:R-:W-:Y:S01]  /*aaf0*/  IMAD.HI.U32 R5, R4, R10, RZ ;  /* 0x0000000a04057227 */ /* 0x001fe200078e00ff */
[----:B------:R-:W-:-:S02]  /*ab00*/  IABS R7, R245 ;  /* 0x000000f500077213 */ /* 0x000fc40000000000 */
[----:B------:R-:W-:Y:S01]  /*ab10*/  ISETP.GE.AND P5, PT, R246, RZ, PT ;  /* 0x000000fff600720c */ /* 0x000fe20003fa6270 */
[----:B------:R-:W-:Y:S02]  /*ab20*/  IMAD.MOV R5, RZ, RZ, -R5 ;  /* 0x000000ffff057224 */ /* 0x000fe400078e0a05 */
[----:B------:R-:W-:Y:S02]  /*ab30*/  @!P6 IMAD.IADD R12, R12, 0x1, -R2 ;  /* 0x000000010c0ce824 */ /* 0x000fe400078e0a02 */
[----:B------:R-:W-:Y:S02]  /*ab40*/  IMAD R10, R2, R5, R10 ;  /* 0x00000005020a7224 */ /* 0x000fe400078e020a */
[----:B-1----:R-:W-:-:S03]  /*ab50*/  IMAD.HI.U32 R0, R4, R13, RZ ;  /* 0x0000000d04007227 */ /* 0x002fc600078e00ff */
[----:B------:R-:W-:Y:S01]  /*ab60*/  ISETP.GT.U32.AND P6, PT, R2, R10, PT ;  /* 0x0000000a0200720c */ /* 0x000fe20003fc4070 */
[--C-:B------:R-:W-:Y:S02]  /*ab70*/  @!P2 IMAD.IADD R9, R9, 0x1, -R2.reuse ;  /* 0x000000010909a824 */ /* 0x100fe400078e0a02 */
[----:B------:R-:W-:Y:S01]  /*ab80*/  @!P4 IMAD.IADD R6, R6, 0x1, -R2 ;  /* 0x000000010606c824 */ /* 0x000fe200078e0a02 */
[----:B------:R-:W-:Y:S01]  /*ab90*/  ISETP.GE.AND P4, PT, R247, RZ, PT ;  /* 0x000000fff700720c */ /* 0x000fe20003f86270 */
[----:B------:R-:W-:Y:S01]  /*aba0*/  IMAD.MOV R0, RZ, RZ, -R0 ;  /* 0x000000ffff007224 */ /* 0x000fe200078e0a00 */
[----:B------:R-:W-:Y:S01]  /*abb0*/  ISETP.GT.U32.AND P2, PT, R2, R9, PT ;  /* 0x000000090200720c */ /* 0x000fe20003f44070 */
[----:B------:R-:W-:Y:S01]  /*abc0*/  IMAD.HI.U32 R8, R4, R7, RZ ;  /* 0x0000000704087227 */ /* 0x000fe200078e00ff */
[----:B------:R-:W-:-:S03]  /*abd0*/  ISETP.GT.U32.AND P3, PT, R2, R6, PT ;  /* 0x000000060200720c */ /* 0x000fc60003f64070 */
[----:B------:R-:W-:Y:S02]  /*abe0*/  IMAD R0, R2, R0, R13 ;  /* 0x0000000002007224 */ /* 0x000fe400078e020d */
[----:B------:R-:W-:Y:S02]  /*abf0*/  IMAD.MOV R8, RZ, RZ, -R8 ;  /* 0x000000ffff087224 */ /* 0x000fe400078e0a08 */
[--C-:B------:R-:W-:Y:S01]  /*ac00*/  @!P6 IMAD.IADD R10, R10, 0x1, -R2.reuse ;  /* 0x000000010a0ae824 */ /* 0x100fe200078e0a02 */
[C---:B------:R-:W-:Y:S01]  /*ac10*/  ISETP.GT.U32.AND P6, PT, R2.reuse, R0, PT ;  /* 0x000000000200720c */ /* 0x040fe20003fc4070 */
[----:B------:R-:W-:Y:S02]  /*ac20*/  VIADD R246, R3, 0x160 ;  /* 0x0000016003f67836 */ /* 0x000fe40000000000 */
[----:B------:R-:W-:Y:S02]  /*ac30*/  IMAD R7, R2, R8, R7 ;  /* 0x0000000802077224 */ /* 0x000fe400078e0207 */
[--C-:B------:R-:W-:Y:S01]  /*ac40*/  @!P2 IMAD.IADD R9, R9, 0x1, -R2.reuse ;  /* 0x000000010909a824 */ /* 0x100fe200078e0a02 */
[----:B------:R-:W-:Y:S01]  /*ac50*/  IABS R8, R246 ;  /* 0x000000f600087213 */ /* 0x000fe20000000000 */
[----:B------:R-:W-:Y:S01]  /*ac60*/  @!P3 IMAD.IADD R6, R6, 0x1, -R2 ;  /* 0x000000010606b824 */ /* 0x000fe200078e0a02 */
[----:B------:R-:W-:Y:S01]  /*ac70*/  ISETP.GT.U32.AND P2, PT, R2, R7, PT ;  /* 0x000000070200720c */ /* 0x000fe20003f44070 */
[C---:B------:R-:W-:Y:S01]  /*ac80*/  VIADD R247, R3.reuse, 0x15f ;  /* 0x0000015f03f77836 */ /* 0x040fe20000000000 */
[----:B------:R-:W-:Y:S01]  /*ac90*/  ISETP.GE.AND P3, PT, R244, RZ, PT ;  /* 0x000000fff400720c */ /* 0x000fe20003f66270 */
[----:B------:R-:W-:-:S02]  /*aca0*/  VIADD R244, R3, 0x15e ;  /* 0x0000015e03f47836 */ /* 0x000fc40000000000 */
[----:B------:R-:W-:Y:S01]  /*acb0*/  IMAD.HI.U32 R15, R4, R8, RZ ;  /* 0x00000008040f7227 */ /* 0x000fe200078e00ff */
[----:B------:R-:W-:Y:S02]  /*acc0*/  IABS R5, R247 ;  /* 0x000000f700057213 */ /* 0x000fe40000000000 */
[----:B------:R-:W-:Y:S01]  /*acd0*/  IABS R14, R244 ;  /* 0x000000f4000e7213 */ /* 0x000fe20000000000 */
[----:B------:R-:W-:Y:S02]  /*ace0*/  IMAD.MOV.U32 R16, RZ, RZ, R11 ;  /* 0x000000ffff107224 */ /* 0x000fe400078e000b */
[----:B------:R-:W-:Y:S02]  /*acf0*/  @!P6 IMAD.IADD R0, R0, 0x1, -R2 ;  /* 0x000000010000e824 */ /* 0x000fe400078e0a02 */
[----:B------:R-:W-:Y:S02]  /*ad00*/  IMAD.MOV R15, RZ, RZ, -R15 ;  /* 0x000000ffff0f7224 */ /* 0x000fe400078e0a0f */
[----:B------:R-:W-:Y:S01]  /*ad10*/  @!P1 IMAD.MOV R16, RZ, RZ, -R16 ;  /* 0x000000ffff109224 */ /* 0x000fe200078e0a10 */
[----:B------:R-:W-:Y:S01]  /*ad20*/  ISETP.GT.U32.AND P1, PT, R2, R10, PT ;  /* 0x0000000a0200720c */ /* 0x000fe20003f24070 */
[----:B------:R-:W-:Y:S01]  /*ad30*/  IMAD.HI.U32 R13, R4, R5, RZ ;  /* 0x00000005040d7227 */ /* 0x000fe200078e00ff */
[----:B------:R-:W-:-:S02]  /*ad40*/  ISETP.GT.U32.AND P6, PT, R2, R0, PT ;  /* 0x000000000200720c */ /* 0x000fc40003fc4070 */
[----:B------:R-:W-:Y:S01]  /*ad50*/  STL [R1+0x1d8], R16 ;  /* 0x0001d81001007387 */ /* 0x000fe20000100800 */
[----:B------:R-:W-:-:S04]  /*ad60*/  IMAD.HI.U32 R11, R4, R14, RZ ;  /* 0x0000000e040b7227 */ /* 0x000fc800078e00ff */
[----:B------:R-:W-:Y:S02]  /*ad70*/  @!P0 IMAD.MOV R12, RZ, RZ, -R12 ;  /* 0x000000ffff0c8224 */ /* 0x000fe400078e0a0c */
[C---:B------:R-:W-:Y:S02]  /*ad80*/  IMAD R8, R2.reuse, R15, R8 ;  /* 0x0000000f02087224 */ /* 0x040fe400078e0208 */
[----:B------:R-:W-:Y:S01]  /*ad90*/  @!P5 IMAD.MOV R9, RZ, RZ, -R9 ;  /* 0x000000ffff09d224 */ /* 0x000fe200078e0a09 */
[----:B------:R-:W-:Y:S01]  /*ada0*/  STL [R1+0x1d4], R12 ;  /* 0x0001d40c01007387 */ /* 0x000fe20000100800 */
[----:B------:R-:W-:Y:S01]  /*adb0*/  @!P2 IMAD.IADD R7, R7, 0x1, -R2 ;  /* 0x000000010707a824 */ /* 0x000fe200078e0a02 */
[C---:B------:R-:W-:Y:S01]  /*adc0*/  ISETP.GT.U32.AND P5, PT, R2.reuse, R8, PT ;  /* 0x000000080200720c */ /* 0x040fe20003fa4070 */
[----:B------:R-:W-:Y:S01]  /*add0*/  @!P4 IMAD.MOV R6, RZ, RZ, -R6 ;  /* 0x000000ffff06c224 */ /* 0x000fe200078e0a06 */
[----:B------:R-:W-:Y:S01]  /*ade0*/  STL [R1+0x1d0], R9 ;  /* 0x0001d00901007387 */ /* 0x000fe20000100800 */
[----:B------:R-:W-:Y:S01]  /*adf0*/  IMAD.MOV R13, RZ, RZ, -R13 ;  /* 0x000000ffff0d7224 */ /* 0x000fe200078e0a0d */
[C---:B------:R-:W-:Y:S01]  /*ae00*/  ISETP.GT.U32.AND P0, PT, R2.reuse, R7, PT ;  /* 0x000000070200720c */ /* 0x040fe20003f04070 */
[----:B------:R-:W-:Y:S01]  /*ae10*/  IMAD.MOV R11, RZ, RZ, -R11 ;  /* 0x000000ffff0b7224 */ /* 0x000fe200078e0a0b */
[----:B------:R0:W-:Y:S01]  /*ae20*/  STL [R1+0x1cc], R6 ;  /* 0x0001cc0601007387 */ /* 0x0001e20000100800 */
[----:B------:R-:W-:Y:S01]  /*ae30*/  IMAD R5, R2, R13, R5 ;  /* 0x0000000d02057224 */ /* 0x000fe200078e0205 */
[----:B------:R-:W-:Y:S01]  /*ae40*/  ISETP.GE.AND P2, PT, R245, RZ, PT ;  /* 0x000000fff500720c */ /* 0x000fe20003f46270 */
[--C-:B------:R-:W-:Y:S01]  /*ae50*/  @!P1 IMAD.IADD R10, R10, 0x1, -R2.reuse ;  /* 0x000000010a0a9824 */ /* 0x100fe200078e0a02 */
[----:B------:R-:W-:Y:S01]  /*ae60*/  ISETP.GE.AND P4, PT, R239, RZ, PT ;  /* 0x000000ffef00720c */ /* 0x000fe20003f86270 */
[----:B------:R-:W-:Y:S01]  /*ae70*/  @!P6 IMAD.IADD R0, R0, 0x1, -R2 ;  /* 0x000000010000e824 */ /* 0x000fe200078e0a02 */
[----:B------:R-:W-:Y:S01]  /*ae80*/  ISETP.GT.U32.AND P1, PT, R2, R5, PT ;  /* 0x000000050200720c */ /* 0x000fe20003f24070 */
[----:B------:R-:W-:-:S02]  /*ae90*/  VIADD R245, R3, 0x15d ;  /* 0x0000015d03f57836 */ /* 0x000fc40000000000 */
[----:B------:R-:W-:Y:S01]  /*aea0*/  @!P5 IMAD.IADD R8, R8, 0x1, -R2 ;  /* 0x000000010808d824 */ /* 0x000fe200078e0a02 */
[----:B------:R-:W-:Y:S01]  /*aeb0*/  ISETP.GE.AND P5, PT, R247, RZ, PT ;  /* 0x000000fff700720c */ /* 0x000fe20003fa6270 */
[----:B0-----:R-:W-:Y:S01]  /*aec0*/  IMAD R6, R2, R11, R14 ;  /* 0x0000000b02067224 */ /* 0x001fe200078e020e */
[----:B------:R-:W-:Y:S01]  /*aed0*/  IABS R13, R245 ;  /* 0x000000f5000d7213 */ /* 0x000fe20000000000 */
[----:B------:R-:W-:Y:S01]  /*aee0*/  @!P0 IMAD.IADD R7, R7, 0x1, -R2 ;  /* 0x0000000107078824 */ /* 0x000fe200078e0a02 */
[----:B------:R-:W-:Y:S01]  /*aef0*/  ISETP.GE.AND P0, PT, R246, RZ, PT ;  /* 0x000000fff600720c */ /* 0x000fe20003f06270 */
[----:B------:R-:W-:Y:S01]  /*af00*/  @!P3 IMAD.MOV R10, RZ, RZ, -R10 ;  /* 0x000000ffff0ab224 */ /* 0x000fe200078e0a0a */
[C---:B------:R-:W-:Y:S01]  /*af10*/  ISETP.GT.U32.AND P6, PT, R2.reuse, R6, PT ;  /* 0x000000060200720c */ /* 0x040fe20003fc4070 */
[----:B------:R-:W-:Y:S01]  /*af20*/  VIADD R246, R3, 0x15c ;  /* 0x0000015c03f67836 */ /* 0x000fe20000000000 */
[----:B------:R-:W-:Y:S01]  /*af30*/  ISETP.GT.U32.AND P3, PT, R2, R8, PT ;  /* 0x000000080200720c */ /* 0x000fe20003f64070 */
[----:B------:R-:W-:Y:S01]  /*af40*/  @!P1 IMAD.IADD R5, R5, 0x1, -R2 ;  /* 0x0000000105059824 */ /* 0x000fe200078e0a02 */
[----:B------:R0:W-:Y:S01]  /*af50*/  STL [R1+0x1c8], R10 ;  /* 0x0001c80a01007387 */ /* 0x0001e20000100800 */
[----:B------:R-:W-:Y:S01]  /*af60*/  IMAD.MOV.U32 R12, RZ, RZ, R7 ;  /* 0x000000ffff0c7224 */ /* 0x000fe200078e0007 */
[----:B------:R-:W-:Y:S01]  /*af70*/  ISETP.GE.AND P1, PT, R244, RZ, PT ;  /* 0x000000fff400720c */ /* 0x000fe20003f26270 */
[----:B------:R-:W-:-:S04]  /*af80*/  IMAD.HI.U32 R9, R4, R13, RZ ;  /* 0x0000000d04097227 */ /* 0x000fc800078e00ff */
[----:B------:R-:W-:Y:S01]  /*af90*/  @!P2 IMAD.MOV R12, RZ, RZ, -R12 ;  /* 0x000000ffff0ca224 */ /* 0x000fe200078e0a0c */
[----:B------:R-:W-:Y:S01]  /*afa0*/  ISETP.GT.U32.AND P2, PT, R2, R5, PT ;  /* 0x000000050200720c */ /* 0x000fe20003f44070 */
[----:B------:R-:W-:Y:S01]  /*afb0*/  @!P6 IMAD.IADD R6, R6, 0x1, -R2 ;  /* 0x000000010606e824 */ /* 0x000fe200078e0a02 */
[----:B0-----:R-:W-:Y:S01]  /*afc0*/  IABS R10, R246 ;  /* 0x000000f6000a7213 */ /* 0x001fe20000000000 */
[----:B------:R-:W-:Y:S01]  /*afd0*/  IMAD.MOV R9, RZ, RZ, -R9 ;  /* 0x000000ffff097224 */ /* 0x000fe200078e0a09 */
[----:B------:R0:W-:Y:S01]  /*afe0*/  STL [R1+0x1c4], R12 ;  /* 0x0001c40c01007387 */ /* 0x0001e20000100800 */
[----:B------:R-:W-:Y:S01]  /*aff0*/  VIADD R247, R3, 0x15b ;  /* 0x0000015b03f77836 */ /* 0x000fe20000000000 */
[----:B------:R-:W-:Y:S01]  /*b000*/  ISETP.GT.U32.AND P6, PT, R2, R6, PT ;  /* 0x000000060200720c */ /* 0x000fe20003fc4070 */
[----:B------:R-:W-:-:S03]  /*b010*/  IMAD.HI.U32 R7, R4, R10, RZ ;  /* 0x0000000a04077227 */ /* 0x000fc600078e00ff */
[----:B------:R-:W-:Y:S01]  /*b020*/  IABS R11, R247 ;  /* 0x000000f7000b7213 */ /* 0x000fe20000000000 */
[----:B------:R-:W-:Y:S02]  /*b030*/  IMAD R9, R2, R9, R13 ;  /* 0x0000000902097224 */ /* 0x000fe400078e020d */
[----:B------:R-:W-:Y:S02]  /*b040*/  IMAD.MOV R7, RZ, RZ, -R7 ;  /* 0x000000ffff077224 */ /* 0x000fe400078e0a07 */
[----:B------:R-:W-:Y:S01]  /*b050*/  @!P3 IMAD.IADD R8, R8, 0x1, -R2 ;  /* 0x000000010808b824 */ /* 0x000fe200078e0a02 */
[C---:B------:R-:W-:Y:S01]  /*b060*/  ISETP.GT.U32.AND P3, PT, R2.reuse, R9, PT ;  /* 0x000000090200720c */ /* 0x040fe20003f64070 */
[----:B------:R-:W-:Y:S02]  /*b070*/  IMAD R7, R2, R7, R10 ;  /* 0x0000000702077224 */ /* 0x000fe400078e020a */
[----:B0-----:R-:W-:Y:S02]  /*b080*/  IMAD.MOV.U32 R12, RZ, RZ, R8 ;  /* 0x000000ffff0c7224 */ /* 0x001fe400078e0008 */
[----:B------:R-:W-:Y:S01]  /*b090*/  @!P4 IMAD.MOV R0, RZ, RZ, -R0 ;  /* 0x000000ffff00c224 */ /* 0x000fe200078e0a00 */
[----:B------:R-:W-:Y:S01]  /*b0a0*/  ISETP.GE.AND P4, PT, R245, RZ, PT ;  /* 0x000000fff500720c */ /* 0x000fe20003f86270 */
[--C-:B------:R-:W-:Y:S01]  /*b0b0*/  @!P2 IMAD.IADD R5, R5, 0x1, -R2.reuse ;  /* 0x000000010505a824 */ /* 0x100fe200078e0a02 */
[----:B------:R-:W-:Y:S01]  /*b0c0*/  ISETP.GE.AND P2, PT, R247, RZ, PT ;  /* 0x000000fff700720c */ /* 0x000fe20003f46270 */
[----:B------:R-:W-:Y:S01]  /*b0d0*/  @!P6 IMAD.IADD R6, R6, 0x1, -R2 ;  /* 0x000000010606e824 */ /* 0x000fe200078e0a02 */
[----:B------:R-:W-:Y:S01]  /*b0e0*/  ISETP.GT.U32.AND P6, PT, R2, R7, PT ;  /* 0x000000070200720c */ /* 0x000fe20003fc4070 */
[----:B------:R-:W-:Y:S01]  /*b0f0*/  @!P0 IMAD.MOV R12, RZ, RZ, -R12 ;  /* 0x000000ffff0c8224 */ /* 0x000fe200078e0a0c */
[----:B------:R0:W-:Y:S01]  /*b100*/  STL [R1+0x1c0], R0 ;  /* 0x0001c00001007387 */ /* 0x0001e20000100800 */
[----:B------:R-:W-:Y:S01]  /*b110*/  VIADD R247, R3, 0x15a ;  /* 0x0000015a03f77836 */ /* 0x000fe20000000000 */
[----:B------:R-:W-:Y:S01]  /*b120*/  ISETP.GE.AND P0, PT, R246, RZ, PT ;  /* 0x000000fff600720c */ /* 0x000fe20003f06270 */
[----:B------:R-:W-:Y:S01]  /*b130*/  @!P3 IMAD.IADD R9, R9, 0x1, -R2 ;  /* 0x000000010909b824 */ /* 0x000fe200078e0a02 */
[----:B------:R1:W-:Y:S01]  /*b140*/  STL [R1+0x1bc], R12 ;  /* 0x0001bc0c01007387 */ /* 0x0003e20000100800 */
[----:B------:R-:W-:Y:S01]  /*b150*/  VIADD R244, R3, 0x159 ;  /* 0x0000015903f47836 */ /* 0x000fe20000000000 */
[----:B------:R-:W-:Y:S01]  /*b160*/  ISETP.GE.AND P3, PT, R247, RZ, PT ;  /* 0x000000fff700720c */ /* 0x000fe20003f66270 */
[----:B------:R-:W-:-:S02]  /*b170*/  IMAD.MOV.U32 R14, RZ, RZ, R5 ;  /* 0x000000ffff0e7224 */ /* 0x000fc400078e0005 */
[----:B------:R-:W-:Y:S02]  /*b180*/  VIADD R245, R3, 0x158 ;  /* 0x0000015803f57836 */ /* 0x000fe40000000000 */
[----:B0-----:R-:W-:Y:S01]  /*b190*/  IMAD.HI.U32 R0, R4, R11, RZ ;  /* 0x0000000b04007227 */ /* 0x001fe200078e00ff */
[----:B-1----:R-:W-:-:S03]  /*b1a0*/  IABS R12, R247 ;  /* 0x000000f7000c7213 */ /* 0x002fc60000000000 */
[----:B------:R-:W-:Y:S01]  /*b1b0*/  IMAD.MOV R0, RZ, RZ, -R0 ;  /* 0x000000ffff007224 */ /* 0x000fe200078e0a00 */
[----:B------:R-:W-:Y:S01]  /*b1c0*/  IABS R8, R245 ;  /* 0x000000f500087213 */ /* 0x000fe20000000000 */
[----:B------:R-:W-:Y:S02]  /*b1d0*/  @!P6 IMAD.IADD R7, R7, 0x1, -R2 ;  /* 0x000000010707e824 */ /* 0x000fe400078e0a02 */
[C---:B------:R-:W-:Y:S01]  /*b1e0*/  IMAD R10, R2.reuse, R0, R11 ;  /* 0x00000000020a7224 */ /* 0x040fe200078e020b */
[----:B------:R-:W-:Y:S01]  /*b1f0*/  IABS R0, R244 ;  /* 0x000000f400007213 */ /* 0x000fe20000000000 */
[----:B------:R-:W-:Y:S01]  /*b200*/  IMAD.MOV.U32 R11, RZ, RZ, R12 ;  /* 0x000000ffff0b7224 */ /* 0x000fe200078e000c */
[C---:B------:R-:W-:Y:S01]  /*b210*/  ISETP.GT.U32.AND P6, PT, R2.reuse, R7, PT ;  /* 0x000000070200720c */ /* 0x040fe20003fc4070 */
[----:B------:R-:W-:Y:S01]  /*b220*/  @!P5 IMAD.MOV R14, RZ, RZ, -R14 ;  /* 0x000000ffff0ed224 */ /* 0x000fe200078e0a0e */
[----:B------:R-:W-:Y:S01]  /*b230*/  ISETP.GT.U32.AND P5, PT, R2, R9, PT ;  /* 0x000000090200720c */ /* 0x000fe20003fa4070 */
[----:B------:R-:W-:-:S03]  /*b240*/  IMAD.HI.U32 R13, R4, R11, RZ ;  /* 0x0000000b040d7227 */ /* 0x000fc600078e00ff */
[----:B------:R0:W-:Y:S01]  /*b250*/  STL [R1+0x1b8], R14 ;  /* 0x0001b80e01007387 */ /* 0x0001e20000100800 */
[----:B------:R-:W-:-:S04]  /*b260*/  IMAD.HI.U32 R5, R4, R0, RZ ;  /* 0x0000000004057227 */ /* 0x000fc800078e00ff */
[----:B------:R-:W-:Y:S02]  /*b270*/  IMAD.MOV R13, RZ, RZ, -R13 ;  /* 0x000000ffff0d7224 */ /* 0x000fe400078e0a0d */
[----:B------:R-:W-:Y:S02]  /*b280*/  IMAD.MOV R5, RZ, RZ, -R5 ;  /* 0x000000ffff057224 */ /* 0x000fe400078e0a05 */
[C---:B------:R-:W-:Y:S02]  /*b290*/  IMAD R11, R2.reuse, R13, R11 ;  /* 0x0000000d020b7224 */ /* 0x040fe400078e020b */
[----:B0-----:R-:W-:Y:S02]  /*b2a0*/  IMAD.MOV.U32 R14, RZ, RZ, R6 ;  /* 0x000000ffff0e7224 */ /* 0x001fe400078e0006 */
[C---:B------:R-:W-:Y:S02]  /*b2b0*/  IMAD R0, R2.reuse, R5, R0 ;  /* 0x0000000502007224 */ /* 0x040fe400078e0200 */
[----:B------:R-:W-:Y:S01]  /*b2c0*/  @!P1 IMAD.MOV R14, RZ, RZ, -R14 ;  /* 0x000000ffff0e9224 */ /* 0x000fe200078e0a0e */
[C---:B------:R-:W-:Y:S01]  /*b2d0*/  ISETP.GT.U32.AND P1, PT, R2.reuse, R10, PT ;  /* 0x0000000a0200720c */ /* 0x040fe20003f24070 */
[--C-:B------:R-:W-:Y:S01]  /*b2e0*/  @!P5 IMAD.IADD R9, R9, 0x1, -R2.reuse ;  /* 0x000000010909d824 */ /* 0x100fe200078e0a02 */
[C---:B------:R-:W-:Y:S01]  /*b2f0*/  ISETP.GT.U32.AND P5, PT, R2.reuse, R11, PT ;  /* 0x0000000b0200720c */ /* 0x040fe20003fa4070 */
[----:B------:R-:W-:Y:S01]  /*b300*/  VIADD R239, R3, 0x157 ;  /* 0x0000015703ef7836 */ /* 0x000fe20000000000 */
[----:B------:R-:W-:Y:S01]  /*b310*/  STL [R1+0x1b4], R14 ;  /* 0x0001b40e01007387 */ /* 0x000fe20000100800 */
[----:B------:R-:W-:Y:S01]  /*b320*/  @!P6 IMAD.IADD R7, R7, 0x1, -R2 ;  /* 0x000000010707e824 */ /* 0x000fe200078e0a02 */
[----:B------:R-:W-:Y:S01]  /*b330*/  ISETP.GT.U32.AND P6, PT, R2, R0, PT ;  /* 0x000000000200720c */ /* 0x000fe20003fc4070 */
[----:B------:R-:W-:Y:S01]  /*b340*/  VIADD R246, R3, 0x156 ;  /* 0x0000015603f67836 */ /* 0x000fe20000000000 */
[----:B------:R-:W-:Y:S01]  /*b350*/  IABS R12, R239 ;  /* 0x000000ef000c7213 */ /* 0x000fe20000000000 */
[----:B------:R-:W-:-:S03]  /*b360*/  IMAD.HI.U32 R13, R4, R8, RZ ;  /* 0x00000008040d7227 */ /* 0x000fc600078e00ff */
[----:B------:R-:W-:Y:S01]  /*b370*/  IABS R5, R246 ;  /* 0x000000f600057213 */ /* 0x000fe20000000000 */
[----:B------:R-:W-:Y:S01]  /*b380*/  @!P1 IMAD.IADD R10, R10, 0x1, -R2 ;  /* 0x000000010a0a9824 */ /* 0x000fe200078e0a02 */
[----:B------:R-:W-:Y:S01]  /*b390*/  ISETP.GE.AND P1, PT, R244, RZ, PT ;  /* 0x000000fff400720c */ /* 0x000fe20003f26270 */
[----:B------:R-:W-:Y:S02]  /*b3a0*/  IMAD.MOV.U32 R6, RZ, RZ, R12 ;  /* 0x000000ffff067224 */ /* 0x000fe400078e000c */
[----:B------:R-:W-:Y:S01]  /*b3b0*/  @!P5 IMAD.IADD R11, R11, 0x1, -R2 ;  /* 0x000000010b0bd824 */ /* 0x000fe200078e0a02 */
[----:B------:R-:W-:Y:S01]  /*b3c0*/  ISETP.GT.U32.AND P5, PT, R2, R10, PT ;  /* 0x0000000a0200720c */ /* 0x000fe20003fa4070 */
[----:B------:R-:W-:Y:S02]  /*b3d0*/  IMAD.MOV R13, RZ, RZ, -R13 ;  /* 0x000000ffff0d7224 */ /* 0x000fe400078e0a0d */
[----:B------:R-:W-:-:S04]  /*b3e0*/  IMAD.HI.U32 R12, R4, R6, RZ ;  /* 0x00000006040c7227 */ /* 0x000fc800078e00ff */
[----:B------:R-:W-:Y:S01]  /*b3f0*/  @!P6 IMAD.IADD R0, R0, 0x1, -R2 ;  /* 0x000000010000e824 */ /* 0x000fe200078e0a02 */
[C---:B------:R-:W-:Y:S01]  /*b400*/  ISETP.GT.U32.AND P6, PT, R2.reuse, R11, PT ;  /* 0x0000000b0200720c */ /* 0x040fe20003fc4070 */
[----:B------:R-:W-:Y:S02]  /*b410*/  IMAD R8, R2, R13, R8 ;  /* 0x0000000d02087224 */ /* 0x000fe400078e0208 */
[----:B------:R-:W-:Y:S02]  /*b420*/  IMAD.MOV R12, RZ, RZ, -R12 ;  /* 0x000000ffff0c7224 */ /* 0x000fe400078e0a0c */
[----:B------:R-:W-:-:S04]  /*b430*/  IMAD.HI.U32 R13, R4, R5, RZ ;  /* 0x00000005040d7227 */ /* 0x000fc800078e00ff */
[----:B------:R-:W-:Y:S01]  /*b440*/  @!P4 IMAD.MOV R9, RZ, RZ, -R9 ;  /* 0x000000ffff09c224 */ /* 0x000fe200078e0a09 */
[C---:B------:R-:W-:Y:S01]  /*b450*/  ISETP.GT.U32.AND P4, PT, R2.reuse, R0, PT ;  /* 0x000000000200720c */ /* 0x040fe20003f84070 */
[----:B------:R-:W-:Y:S01]  /*b460*/  @!P0 IMAD.MOV R7, RZ, RZ, -R7 ;  /* 0x000000ffff078224 */ /* 0x000fe200078e0a07 */
[C---:B------:R-:W-:Y:S01]  /*b470*/  ISETP.GT.U32.AND P0, PT, R2.reuse, R8, PT ;  /* 0x000000080200720c */ /* 0x040fe20003f04070 */
[----:B------:R-:W-:Y:S01]  /*b480*/  IMAD R6, R2, R12, R6 ;  /* 0x0000000c02067224 */ /* 0x000fe200078e0206 */
[----:B------:R-:W-:Y:S01]  /*b490*/  STL [R1+0x1b0], R9 ;  /* 0x0001b00901007387 */ /* 0x000fe20000100800 */
[----:B------:R-:W-:Y:S02]  /*b4a0*/  IMAD.MOV R13, RZ, RZ, -R13 ;  /* 0x000000ffff0d7224 */ /* 0x000fe400078e0a0d */
[----:B------:R-:W-:Y:S01]  /*b4b0*/  @!P5 IMAD.IADD R10, R10, 0x1, -R2 ;  /* 0x000000010a0ad824 */ /* 0x000fe200078e0a02 */
[----:B------:R0:W-:Y:S01]  /*b4c0*/  STL [R1+0x1ac], R7 ;  /* 0x0001ac0701007387 */ /* 0x0001e20000100800 */
[----:B------:R-:W-:Y:S01]  /*b4d0*/  ISETP.GT.U32.AND P5, PT, R2, R6, PT ;  /* 0x000000060200720c */ /* 0x000fe20003fa4070 */
[----:B------:R-:W-:-:S02]  /*b4e0*/  VIADD R247, R3, 0x155 ;  /* 0x0000015503f77836 */ /* 0x000fc40000000000 */
[--C-:B------:R-:W-:Y:S02]  /*b4f0*/  @!P6 IMAD.IADD R11, R11, 0x1, -R2.reuse ;  /* 0x000000010b0be824 */ /* 0x100fe400078e0a02 */
[----:B------:R-:W-:Y:S01]  /*b500*/  VIADD R244, R3, 0x154 ;  /* 0x0000015403f47836 */ /* 0x000fe20000000000 */
[----:B------:R-:W-:Y:S01]  /*b510*/  IABS R12, R247 ;  /* 0x000000f7000c7213 */ /* 0x000fe20000000000 */
[----:B------:R-:W-:Y:S01]  /*b520*/  @!P0 IMAD.IADD R8, R8, 0x1, -R2 ;  /* 0x0000000108088824 */ /* 0x000fe200078e0a02 */
[----:B------:R-:W-:Y:S01]  /*b530*/  ISETP.GE.AND P0, PT, R239, RZ, PT ;  /* 0x000000ffef00720c */ /* 0x000fe20003f06270 */
[----:B0-----:R-:W-:Y:S01]  /*b540*/  IMAD R7, R2, R13, R5 ;  /* 0x0000000d02077224 */ /* 0x001fe200078e0205 */
[----:B------:R-:W-:Y:S01]  /*b550*/  IABS R9, R244 ;  /* 0x000000f400097213 */ /* 0x000fe20000000000 */
[----:B------:R-:W-:-:S03]  /*b560*/  IMAD.HI.U32 R5, R4, R12, RZ ;  /* 0x0000000c04057227 */ /* 0x000fc600078e00ff */
[----:B------:R-:W-:Y:S01]  /*b570*/  ISETP.GT.U32.AND P6, PT, R2, R7, PT ;  /* 0x000000070200720c */ /* 0x000fe20003fc4070 */
[--C-:B------:R-:W-:Y:S01]  /*b580*/  @!P5 IMAD.IADD R6, R6, 0x1, -R2.reuse ;  /* 0x000000010606d824 */ /* 0x100fe200078e0a02 */
[----:B------:R-:W-:Y:S01]  /*b590*/  ISETP.GT.U32.AND P5, PT, R2, R8, PT ;  /* 0x000000080200720c */ /* 0x000fe20003fa4070 */
[----:B------:R-:W-:Y:S02]  /*b5a0*/  IMAD.MOV R5, RZ, RZ, -R5 ;  /* 0x000000ffff057224 */ /* 0x000fe400078e0a05 */
[----:B------:R-:W-:Y:S01]  /*b5b0*/  @!P4 IMAD.IADD R0, R0, 0x1, -R2 ;  /* 0x000000010000c824 */ /* 0x000fe200078e0a02 */
[----:B------:R-:W-:Y:S01]  /*b5c0*/  ISETP.GE.AND P4, PT, R245, RZ, PT ;  /* 0x000000fff500720c */ /* 0x000fe20003f86270 */
[----:B------:R-:W-:-:S04]  /*b5d0*/  IMAD.HI.U32 R13, R4, R9, RZ ;  /* 0x00000009040d7227 */ /* 0x000fc800078e00ff */
[C---:B------:R-:W-:Y:S02]  /*b5e0*/  IMAD R5, R2.reuse, R5, R12 ;  /* 0x0000000502057224 */ /* 0x040fe400078e020c */
[----:B------:R-:W-:Y:S01]  /*b5f0*/  @!P6 IMAD.IADD R7, R7, 0x1, -R2 ;  /* 0x000000010707e824 */ /* 0x000fe200078e0a02 */
[C---:B------:R-:W-:Y:S01]  /*b600*/  ISETP.GT.U32.AND P6, PT, R2.reuse, R6, PT ;  /* 0x000000060200720c */ /* 0x040fe20003fc4070 */
[----:B------:R-:W-:Y:S02]  /*b610*/  @!P2 IMAD.MOV R10, RZ, RZ, -R10 ;  /* 0x000000ffff0aa224 */ /* 0x000fe400078e0a0a */
[----:B------:R-:W-:Y:S01]  /*b620*/  @!P3 IMAD.MOV R11, RZ, RZ, -R11 ;  /* 0x000000ffff0bb224 */ /* 0x000fe200078e0a0b */
[C---:B------:R-:W-:Y:S01]  /*b630*/  ISETP.GT.U32.AND P2, PT, R2.reuse, R7, PT ;  /* 0x000000070200720c */ /* 0x040fe20003f44070 */
[----:B------:R-:W-:Y:S01]  /*b640*/  @!P1 IMAD.MOV R0, RZ, RZ, -R0 ;  /* 0x000000ffff009224 */ /* 0x000fe200078e0a00 */
[----:B------:R-:W-:Y:S01]  /*b650*/  STL [R1+0x1a8], R10 ;  /* 0x0001a80a01007387 */ /* 0x000fe20000100800 */
[C---:B------:R-:W-:Y:S01]  /*b660*/  VIADD R245, R3.reuse, 0x153 ;  /* 0x0000015303f57836 */ /* 0x040fe20000000000 */
[----:B------:R-:W-:Y:S01]  /*b670*/  ISETP.GT.U32.AND P1, PT, R2, R5, PT ;  /* 0x000000050200720c */ /* 0x000fe20003f24070 */
[----:B------:R-:W-:Y:S01]  /*b680*/  IMAD.MOV R13, RZ, RZ, -R13 ;  /* 0x000000ffff0d7224 */ /* 0x000fe200078e0a0d */
[----:B------:R0:W-:Y:S01]  /*b690*/  STL [R1+0x1a4], R11 ;  /* 0x0001a40b01007387 */ /* 0x0001e20000100800 */
[----:B------:R-:W-:Y:S01]  /*b6a0*/  ISETP.GE.AND P3, PT, R246, RZ, PT ;  /* 0x000000fff600720c */ /* 0x000fe20003f66270 */
[----:B------:R-:W-:Y:S01]  /*b6b0*/  VIADD R246, R3, 0x152 ;  /* 0x0000015203f67836 */ /* 0x000fe20000000000 */
[----:B------:R-:W-:Y:S01]  /*b6c0*/  IABS R12, R245 ;  /* 0x000000f5000c7213 */ /* 0x000fe20000000000 */
[----:B------:R1:W-:Y:S01]  /*b6d0*/  STL [R1+0x1a0], R0 ;  /* 0x0001a00001007387 */ /* 0x0003e20000100800 */
[----:B------:R-:W-:-:S02]  /*b6e0*/  @!P6 IMAD.IADD R6, R6, 0x1, -R2 ;  /* 0x000000010606e824 */ /* 0x000fc400078e0a02 */
[--C-:B------:R-:W-:Y:S01]  /*b6f0*/  @!P5 IMAD.IADD R8, R8, 0x1, -R2.reuse ;  /* 0x000000010808d824 */ /* 0x100fe200078e0a02 */
[----:B------:R-:W-:Y:S01]  /*b700*/  ISETP.GE.AND P5, PT, R247, RZ, PT ;  /* 0x000000fff700720c */ /* 0x000fe20003fa6270 */
[----:B------:R-:W-:Y:S01]  /*b710*/  VIADD R247, R3, 0x151 ;  /* 0x0000015103f77836 */ /* 0x000fe20000000000 */
[----:B0-----:R-:W-:Y:S01]  /*b720*/  IABS R11, R246 ;  /* 0x000000f6000b7213 */ /* 0x001fe20000000000 */
[----:B------:R-:W-:Y:S01]  /*b730*/  @!P1 IMAD.IADD R5, R5, 0x1, -R2 ;  /* 0x0000000105059824 */ /* 0x000fe200078e0a02 */
[----:B------:R-:W-:Y:S01]  /*b740*/  ISETP.GE.AND P1, PT, R245, RZ, PT ;  /* 0x000000fff500720c */ /* 0x000fe20003f26270 */
[----:B------:R-:W-:Y:S01]  /*b750*/  @!P4 IMAD.MOV R8, RZ, RZ, -R8 ;  /* 0x000000ffff08c224 */ /* 0x000fe200078e0a08 */
[----:B------:R-:W-:Y:S01]  /*b760*/  IABS R10, R247 ;  /* 0x000000f7000a7213 */ /* 0x000fe20000000000 */
[C---:B-1----:R-:W-:Y:S01]  /*b770*/  IMAD R0, R2.reuse, R13, R9 ;  /* 0x0000000d02007224 */ /* 0x042fe200078e0209 */
[----:B------:R-:W-:Y:S01]  /*b780*/  ISETP.GT.U32.AND P4, PT, R2, R5, PT ;  /* 0x000000050200720c */ /* 0x000fe20003f84070 */
[----:B------:R-:W-:Y:S01]  /*b790*/  IMAD.HI.U32 R9, R4, R12, RZ ;  /* 0x0000000c04097227 */ /* 0x000fe200078e00ff */
[----:B------:R-:W-:Y:S02]  /*b7a0*/  STL [R1+0x19c], R8 ;  /* 0x00019c0801007387 */ /* 0x000fe40000100800 */
[----:B------:R-:W-:Y:S01]  /*b7b0*/  ISETP.GT.U32.AND P6, PT, R2, R0, PT ;  /* 0x000000000200720c */ /* 0x000fe20003fc4070 */
[----:B------:R-:W-:-:S02]  /*b7c0*/  IMAD.MOV R9, RZ, RZ, -R9 ;  /* 0x000000ffff097224 */ /* 0x000fc400078e0a09 */
[----:B------:R-:W-:Y:S02]  /*b7d0*/  @!P0 IMAD.MOV R6, RZ, RZ, -R6 ;  /* 0x000000ffff068224 */ /* 0x000fe400078e0a06 */
[----:B------:R-:W-:Y:S01]  /*b7e0*/  @!P2 IMAD.IADD R7, R7, 0x1, -R2 ;  /* 0x000000010707a824 */ /* 0x000fe200078e0a02 */
[----:B------:R-:W-:Y:S01]  /*b7f0*/  ISETP.GE.AND P2, PT, R244, RZ, PT ;  /* 0x000000fff400720c */ /* 0x000fe20003f46270 */
[----:B------:R-:W-:Y:S01]  /*b800*/  IMAD R9, R2, R9, R12 ;  /* 0x0000000902097224 */ /* 0x000fe200078e020c */
[----:B------:R0:W-:Y:S01]  /*b810*/  STL [R1+0x198], R6 ;  /* 0x0001980601007387 */ /* 0x0001e20000100800 */
[----:B------:R-:W-:-:S04]  /*b820*/  IMAD.HI.U32 R14, R4, R11, RZ ;  /* 0x0000000b040e7227 */ /* 0x000fc800078e00ff */
[----:B------:R-:W-:Y:S01]  /*b830*/  @!P6 IMAD.IADD R0, R0, 0x1, -R2 ;  /* 0x000000010000e824 */ /* 0x000fe200078e0a02 */
[----:B------:R-:W-:Y:S01]  /*b840*/  ISETP.GT.U32.AND P6, PT, R2, R9, PT ;  /* 0x000000090200720c */ /* 0x000fe20003fc4070 */
[----:B------:R-:W-:-:S03]  /*b850*/  IMAD.HI.U32 R12, R4, R10, RZ ;  /* 0x0000000a040c7227 */ /* 0x000fc600078e00ff */
[----:B------:R-:W-:Y:S01]  /*b860*/  ISETP.GT.U32.AND P0, PT, R2, R0, PT ;  /* 0x000000000200720c */ /* 0x000fe20003f04070 */
[----:B0-----:R-:W-:Y:S02]  /*b870*/  IMAD.MOV.U32 R6, RZ, RZ, R7 ;  /* 0x000000ffff067224 */ /* 0x001fe400078e0007 */
[----:B------:R-:W-:Y:S02]  /*b880*/  IMAD.MOV R14, RZ, RZ, -R14 ;  /* 0x000000ffff0e7224 */ /* 0x000fe400078e0a0e */
[----:B------:R-:W-:Y:S02]  /*b890*/  VIADD R244, R3, 0x150 ;  /* 0x0000015003f47836 */ /* 0x000fe40000000000 */
[----:B------:R-:W-:Y:S01]  /*b8a0*/  @!P3 IMAD.MOV R6, RZ, RZ, -R6 ;  /* 0x000000ffff06b224 */ /* 0x000fe200078e0a06 */
[----:B------:R-:W-:Y:S01]  /*b8b0*/  ISETP.GE.AND P3, PT, R246, RZ, PT ;  /* 0x000000fff600720c */ /* 0x000fe20003f66270 */
[----:B------:R-:W-:Y:S01]  /*b8c0*/  IMAD.MOV R12, RZ, RZ, -R12 ;  /* 0x000000ffff0c7224 */ /* 0x000fe200078e0a0c */
[----:B------:R-:W-:Y:S01]  /*b8d0*/  IABS R13, R244 ;  /* 0x000000f4000d7213 */ /* 0x000fe20000000000 */
[----:B------:R-:W-:Y:S01]  /*b8e0*/  IMAD R7, R2, R14, R11 ;  /* 0x0000000e02077224 */ /* 0x000fe200078e020b */
[----:B------:R0:W-:Y:S01]  /*b8f0*/  STL [R1+0x190], R6 ;  /* 0x0001900601007387 */ /* 0x0001e20000100800 */
[----:B------:R-:W-:-:S02]  /*b900*/  @!P4 IMAD.IADD R5, R5, 0x1, -R2 ;  /* 0x000000010505c824 */ /* 0x000fc400078e0a02 */
[----:B------:R-:W-:Y:S01]  /*b910*/  IMAD.MOV.U32 R8, RZ, RZ, R13 ;  /* 0x000000ffff087224 */ /* 0x000fe200078e000d */
[----:B------:R-:W-:Y:S01]  /*b920*/  ISETP.GT.U32.AND P4, PT, R2, R7, PT ;  /* 0x000000070200720c */ /* 0x000fe20003f84070 */
[----:B------:R-:W-:Y:S02]  /*b930*/  @!P6 IMAD.IADD R9, R9, 0x1, -R2 ;  /* 0x000000010909e824 */ /* 0x000fe400078e0a02 */
[----:B------:R-:W-:Y:S02]  /*b940*/  IMAD.MOV.U32 R15, RZ, RZ, R5 ;  /* 0x000000ffff0f7224 */ /* 0x000fe400078e0005 */
[----:B------:R-:W-:-:S04]  /*b950*/  IMAD.HI.U32 R11, R4, R8, RZ ;  /* 0x00000008040b7227 */ /* 0x000fc800078e00ff */
[C---:B0-----:R-:W-:Y:S02]  /*b960*/  IMAD R6, R2.reuse, R12, R10 ;  /* 0x0000000c02067224 */ /* 0x041fe400078e020a */
[C---:B------:R-:W-:Y:S02]  /*b970*/  VIADD R239, R3.reuse, 0x14f ;  /* 0x0000014f03ef7836 */ /* 0x040fe40000000000 */
[----:B------:R-:W-:Y:S01]  /*b980*/  @!P5 IMAD.MOV R15, RZ, RZ, -R15 ;  /* 0x000000ffff0fd224 */ /* 0x000fe200078e0a0f */
[----:B------:R-:W-:Y:S01]  /*b990*/  ISETP.GT.U32.AND P6, PT, R2, R6, PT ;  /* 0x000000060200720c */ /* 0x000fe20003fc4070 */
[----:B------:R-:W-:Y:S01]  /*b9a0*/  IMAD.MOV R11, RZ, RZ, -R11 ;  /* 0x000000ffff0b7224 */ /* 0x000fe200078e0a0b */
[----:B------:R-:W-:Y:S01]  /*b9b0*/  IABS R13, R239 ;  /* 0x000000ef000d7213 */ /* 0x000fe20000000000 */
[--C-:B------:R-:W-:Y:S01]  /*b9c0*/  @!P0 IMAD.IADD R0, R0, 0x1, -R2.reuse ;  /* 0x0000000100008824 */ /* 0x100fe200078e0a02 */
[----:B------:R0:W-:Y:S01]  /*b9d0*/  STL [R1+0x188], R15 ;  /* 0x0001880f01007387 */ /* 0x0001e20000100800 */
[----:B------:R-:W-:Y:S01]  /*b9e0*/  VIADD R245, R3, 0x14e ;  /* 0x0000014e03f57836 */ /* 0x000fe20000000000 */
[----:B------:R-:W-:Y:S01]  /*b9f0*/  ISETP.GE.AND P0, PT, R247, RZ, PT ;  /* 0x000000fff700720c */ /* 0x000fe20003f06270 */
[----:B------:R-:W-:Y:S01]  /*ba00*/  @!P4 IMAD.IADD R7, R7, 0x1, -R2 ;  /* 0x000000010707c824 */ /* 0x000fe200078e0a02 */
[C---:B------:R-:W-:Y:S01]  /*ba10*/  ISETP.GT.U32.AND P4, PT, R2.reuse, R9, PT ;  /* 0x000000090200720c */ /* 0x040fe20003f84070 */
[----:B------:R-:W-:Y:S01]  /*ba20*/  IMAD R8, R2, R11, R8 ;  /* 0x0000000b02087224 */ /* 0x000fe200078e0208 */
[----:B------:R-:W-:Y:S01]  /*ba30*/  IABS R10, R245 ;  /* 0x000000f5000a7213 */ /* 0x000fe20000000000 */
[----:B------:R-:W-:-:S04]  /*ba40*/  IMAD.HI.U32 R14, R4, R13, RZ ;  /* 0x0000000d040e7227 */ /* 0x000fc800078e00ff */
[----:B0-----:R-:W-:Y:S02]  /*ba50*/  IMAD.MOV.U32 R15, RZ, RZ, R0 ;  /* 0x000000ffff0f7224 */ /* 0x001fe400078e0000 */
[----:B------:R-:W-:Y:S01]  /*ba60*/  @!P6 IMAD.IADD R6, R6, 0x1, -R2 ;  /* 0x000000010606e824 */ /* 0x000fe200078e0a02 */
[C---:B------:R-:W-:Y:S01]  /*ba70*/  ISETP.GT.U32.AND P6, PT, R2.reuse, R7, PT ;  /* 0x000000070200720c */ /* 0x040fe20003fc4070 */
[----:B------:R-:W-:Y:S01]  /*ba80*/  @!P2 IMAD.MOV R15, RZ, RZ, -R15 ;  /* 0x000000ffff0fa224 */ /* 0x000fe200078e0a0f */
[----:B------:R-:W-:Y:S01]  /*ba90*/  ISETP.GT.U32.AND P2, PT, R2, R8, PT ;  /* 0x000000080200720c */ /* 0x000fe20003f44070 */
[----:B------:R-:W-:Y:S01]  /*baa0*/  IMAD.HI.U32 R5, R4, R10, RZ ;  /* 0x0000000a04057227 */ /* 0x000fe200078e00ff */
[----:B------:R-:W-:Y:S02]  /*bab0*/  ISETP.GT.U32.AND P5, PT, R2, R6, PT ;  /* 0x000000060200720c */ /* 0x000fe40003fa4070 */
[----:B------:R-:W-:Y:S01]  /*bac0*/  STL [R1+0x184], R15 ;  /* 0x0001840f01007387 */ /* 0x000fe20000100800 */
[----:B------:R-:W-:-:S02]  /*bad0*/  IMAD.MOV R14, RZ, RZ, -R14 ;  /* 0x000000ffff0e7224 */ /* 0x000fc400078e0a0e */
[----:B------:R-:W-:Y:S02]  /*bae0*/  IMAD.MOV R0, RZ, RZ, -R5 ;  /* 0x000000ffff007224 */ /* 0x000fe400078e0a05 */
[----:B------:R-:W-:Y:S02]  /*baf0*/  IMAD R5, R2, R14, R13 ;  /* 0x0000000e02057224 */ /* 0x000fe400078e020d */
[--C-:B------:R-:W-:Y:S02]  /*bb00*/  @!P6 IMAD.IADD R7, R7, 0x1, -R2.reuse ;  /* 0x000000010707e824 */ /* 0x100fe400078e0a02 */
[--C-:B------:R-:W-:Y:S01]  /*bb10*/  @!P2 IMAD.IADD R8, R8, 0x1, -R2.reuse ;  /* 0x000000010808a824 */ /* 0x100fe200078e0a02 */
[C---:B------:R-:W-:Y:S01]  /*bb20*/  ISETP.GT.U32.AND P6, PT, R2.reuse, R5, PT ;  /* 0x000000050200720c */ /* 0x040fe20003fc4070 */
[----:B------:R-:W-:Y:S02]  /*bb30*/  VIADD R247, R3, 0x14c ;  /* 0x0000014c03f77836 */ /* 0x000fe40000000000 */
[----:B------:R-:W-:Y:S01]  /*bb40*/  @!P4 IMAD.IADD R9, R9, 0x1, -R2 ;  /* 0x000000010909c824 */ /* 0x000fe200078e0a02 */
[C---:B------:R-:W-:Y:S01]  /*bb50*/  ISETP.GT.U32.AND P2, PT, R2.reuse, R8, PT ;  /* 0x000000080200720c */ /* 0x040fe20003f44070 */
[----:B------:R-:W-:Y:S01]  /*bb60*/  IMAD R0, R2, R0, R10 ;  /* 0x0000000002007224 */ /* 0x000fe200078e020a */
[----:B------:R-:W-:Y:S01]  /*bb70*/  ISETP.GE.AND P4, PT, R244, RZ, PT ;  /* 0x000000fff400720c */ /* 0x000fe20003f86270 */
[----:B------:R-:W-:Y:S01]  /*bb80*/  @!P1 IMAD.MOV R9, RZ, RZ, -R9 ;  /* 0x000000ffff099224 */ /* 0x000fe200078e0a09 */
[----:B------:R-:W-:Y:S01]  /*bb90*/  IABS R11, R247 ;  /* 0x000000f7000b7213 */ /* 0x000fe20000000000 */
[----:B------:R-:W-:Y:S01]  /*bba0*/  VIADD R244, R3, 0x14b ;  /* 0x0000014b03f47836 */ /* 0x000fe20000000000 */
[----:B------:R-:W-:Y:S01]  /*bbb0*/  ISETP.GE.AND P1, PT, R239, RZ, PT ;  /* 0x000000ffef00720c */ /* 0x000fe20003f26270 */
[----:B------:R-:W-:Y:S01]  /*bbc0*/  IMAD.MOV.U32 R14, RZ, RZ, R7 ;  /* 0x000000ffff0e7224 */ /* 0x000fe200078e0007 */
[----:B------:R0:W-:Y:S01]  /*bbd0*/  STL [R1+0x134], R9 ;  /* 0x0001340901007387 */ /* 0x0001e20000100800 */
[----:B------:R-:W-:Y:S01]  /*bbe0*/  @!P6 IMAD.IADD R5, R5, 0x1, -R2 ;  /* 0x000000010505e824 */ /* 0x000fe200078e0a02 */
[----:B------:R-:W-:Y:S01]  /*bbf0*/  ISETP.GE.AND P6, PT, R245, RZ, PT ;  /* 0x000000fff500720c */ /* 0x000fe20003fc6270 */
[----:B------:R-:W-:-:S04]  /*bc00*/  IMAD.HI.U32 R10, R4, R11, RZ ;  /* 0x0000000b040a7227 */ /* 0x000fc800078e00ff */
[----:B------:R-:W-:Y:S02]  /*bc10*/  VIADD R246, R3, 0x14d ;  /* 0x0000014d03f67836 */ /* 0x000fe40000000000 */
[----:B------:R-:W-:Y:S01]  /*bc20*/  @!P3 IMAD.MOV R14, RZ, RZ, -R14 ;  /* 0x000000ffff0eb224 */ /* 0x000fe200078e0a0e */
[----:B0-----:R-:W-:Y:S01]  /*bc30*/  IABS R9, R244 ;  /* 0x000000f400097213 */ /* 0x001fe20000000000 */
[----:B------:R-:W-:Y:S01]  /*bc40*/  IMAD.MOV R10, RZ, RZ, -R10 ;  /* 0x000000ffff0a7224 */ /* 0x000fe200078e0a0a */
[----:B------:R-:W-:Y:S01]  /*bc50*/  ISETP.GT.U32.AND P3, PT, R2, R5, PT ;  /* 0x000000050200720c */ /* 0x000fe20003f64070 */
[--C-:B------:R-:W-:Y:S01]  /*bc60*/  @!P5 IMAD.IADD R6, R6, 0x1, -R2.reuse ;  /* 0x000000010606d824 */ /* 0x100fe200078e0a02 */
[----:B------:R-:W-:Y:S01]  /*bc70*/  IABS R12, R246 ;  /* 0x000000f6000c7213 */ /* 0x000fe20000000000 */
[----:B------:R-:W-:Y:S01]  /*bc80*/  IMAD.HI.U32 R7, R4, R9, RZ ;  /* 0x0000000904077227 */ /* 0x000fe200078e00ff */
[----:B------:R-:W-:Y:S01]  /*bc90*/  ISETP.GT.U32.AND P5, PT, R2, R0, PT ;  /* 0x000000000200720c */ /* 0x000fe20003fa4070 */
[----:B------:R-:W-:Y:S02]  /*bca0*/  STL [R1+0x130], R14 ;  /* 0x0001300e01007387 */ /* 0x000fe40000100800 */
[----:B------:R-:W-:-:S02]  /*bcb0*/  @!P2 IMAD.IADD R8, R8, 0x1, -R2 ;  /* 0x000000010808a824 */ /* 0x000fc400078e0a02 */
[----:B------:R-:W-:Y:S02]  /*bcc0*/  IMAD R11, R2, R10, R11 ;  /* 0x0000000a020b7224 */ /* 0x000fe400078e020b */
[----:B------:R-:W-:Y:S02]  /*bcd0*/  IMAD.MOV R7, RZ, RZ, -R7 ;  /* 0x000000ffff077224 */ /* 0x000fe400078e0a07 */
[----:B------:R-:W-:Y:S02]  /*bce0*/  IMAD.MOV.U32 R10, RZ, RZ, R8 ;  /* 0x000000ffff0a7224 */ /* 0x000fe400078e0008 */
[----:B------:R-:W-:-:S04]  /*bcf0*/  IMAD.HI.U32 R13, R4, R12, RZ ;  /* 0x0000000c040d7227 */ /* 0x000fc800078e00ff */
[C---:B------:R-:W-:Y:S02]  /*bd00*/  IMAD R9, R2.reuse, R7, R9 ;  /* 0x0000000702097224 */ /* 0x040fe400078e0209 */
[----:B------:R-:W-:Y:S01]  /*bd10*/  @!P4 IMAD.MOV R10, RZ, RZ, -R10 ;  /* 0x000000ffff0ac224 */ /* 0x000fe200078e0a0a */
[C---:B------:R-:W-:Y:S01]  /*bd20*/  ISETP.GT.U32.AND P4, PT, R2.reuse, R11, PT ;  /* 0x0000000b0200720c */ /* 0x040fe20003f84070 */
[----:B------:R-:W-:Y:S02]  /*bd30*/  IMAD.MOV R13, RZ, RZ, -R13 ;  /* 0x000000ffff0d7224 */ /* 0x000fe400078e0a0d */
[----:B------:R-:W-:Y:S01]  /*bd40*/  @!P3 IMAD.IADD R5, R5, 0x1, -R2 ;  /* 0x000000010505b824 */ /* 0x000fe200078e0a02 */
[C---:B------:R-:W-:Y:S01]  /*bd50*/  ISETP.GT.U32.AND P3, PT, R2.reuse, R9, PT ;  /* 0x000000090200720c */ /* 0x040fe20003f64070 */
[----:B------:R-:W-:Y:S02]  /*bd60*/  IMAD R12, R2, R13, R12 ;  /* 0x0000000d020c7224 */ /* 0x000fe400078e020c */
[----:B------:R-:W-:-:S02]  /*bd70*/  @!P5 IMAD.IADD R0, R0, 0x1, -R2 ;  /* 0x000000010000d824 */ /* 0x000fc400078e0a02 */
[----:B------:R-:W-:Y:S01]  /*bd80*/  @!P0 IMAD.MOV R6, RZ, RZ, -R6 ;  /* 0x000000ffff068224 */ /* 0x000fe200078e0a06 */
[C---:B------:R-:W-:Y:S01]  /*bd90*/  ISETP.GT.U32.AND P2, PT, R2.reuse, R12, PT ;  /* 0x0000000c0200720c */ /* 0x040fe20003f44070 */
[----:B------:R-:W-:Y:S01]  /*bda0*/  VIADD R245, R3, 0x14a ;  /* 0x0000014a03f57836 */ /* 0x000fe20000000000 */
[----:B------:R-:W-:Y:S01]  /*bdb0*/  ISETP.GT.U32.AND P5, PT, R2, R0, PT ;  /* 0x000000000200720c */ /* 0x000fe20003fa4070 */
[--C-:B------:R-:W-:Y:S01]  /*bdc0*/  @!P4 IMAD.IADD R11, R11, 0x1, -R2.reuse ;  /* 0x000000010b0bc824 */ /* 0x100fe200078e0a02 */
[----:B------:R0:W-:Y:S01]  /*bdd0*/  STL [R1+0x12c], R6 ;  /* 0x00012c0601007387 */ /* 0x0001e20000100800 */
[----:B------:R-:W-:Y:S01]  /*bde0*/  @!P1 IMAD.MOV R5, RZ, RZ, -R5 ;  /* 0x000000ffff059224 */ /* 0x000fe200078e0a05 */
[----:B------:R-:W-:Y:S01]  /*bdf0*/  ISETP.GE.AND P0, PT, R246, RZ, PT ;  /* 0x000000fff600720c */ /* 0x000fe20003f06270 */
[----:B------:R-:W-:Y:S01]  /*be00*/  @!P3 IMAD.IADD R9, R9, 0x1, -R2 ;  /* 0x000000010909b824 */ /* 0x000fe200078e0a02 */
[----:B------:R-:W-:Y:S01]  /*be10*/  ISETP.GT.U32.AND P3, PT, R2, R11, PT ;  /* 0x0000000b0200720c */ /* 0x000fe20003f64070 */
[----:B------:R1:W-:Y:S01]  /*be20*/  STL [R1+0x128], R10 ;  /* 0x0001280a01007387 */ /* 0x0003e20000100800 */
[----:B------:R-:W-:-:S02]  /*be30*/  VIADD R246, R3, 0x149 ;  /* 0x0000014903f67836 */ /* 0x000fc40000000000 */
[----:B------:R-:W-:Y:S01]  /*be40*/  ISETP.GT.U32.AND P1, PT, R2, R9, PT ;  /* 0x000000090200720c */ /* 0x000fe20003f24070 */
[--C-:B------:R-:W-:Y:S01]  /*be50*/  @!P2 IMAD.IADD R12, R12, 0x1, -R2.reuse ;  /* 0x000000010c0ca824 */ /* 0x100fe200078e0a02 */
[----:B0-----:R-:W-:Y:S01]  /*be60*/  IABS R6, R245 ;  /* 0x000000f500067213 */ /* 0x001fe20000000000 */
[----:B------:R-:W-:Y:S01]  /*be70*/  @!P5 IMAD.IADD R0, R0, 0x1, -R2 ;  /* 0x000000010000d824 */ /* 0x000fe200078e0a02 */
[----:B------:R0:W-:Y:S01]  /*be80*/  STL [R1+0x124], R5 ;  /* 0x0001240501007387 */ /* 0x0001e20000100800 */
[----:B------:R-:W-:Y:S01]  /*be90*/  ISETP.GE.AND P5, PT, R247, RZ, PT ;  /* 0x000000fff700720c */ /* 0x000fe20003fa6270 */
[----:B------:R-:W-:Y:S01]  /*bea0*/  VIADD R247, R3, 0x148 ;  /* 0x0000014803f77836 */ /* 0x000fe20000000000 */
[----:B------:R-:W-:Y:S01]  /*beb0*/  ISETP.GT.U32.AND P4, PT, R2, R12, PT ;  /* 0x0000000c0200720c */ /* 0x000fe20003f84070 */
[----:B------:R-:W-:Y:S01]  /*bec0*/  IMAD.HI.U32 R8, R4, R6, RZ ;  /* 0x0000000604087227 */ /* 0x000fe200078e00ff */
[----:B------:R-:W-:Y:S02]  /*bed0*/  IABS R7, R246 ;  /* 0x000000f600077213 */ /* 0x000fe40000000000 */
[----:B-1----:R-:W-:Y:S01]  /*bee0*/  IABS R10, R247 ;  /* 0x000000f7000a7213 */ /* 0x002fe20000000000 */
[----:B------:R-:W-:Y:S01]  /*bef0*/  IMAD.MOV R8, RZ, RZ, -R8 ;  /* 0x000000ffff087224 */ /* 0x000fe200078e0a08 */
[----:B------:R-:W-:Y:S01]  /*bf00*/  ISETP.GE.AND P2, PT, R244, RZ, PT ;  /* 0x000000fff400720c */ /* 0x000fe20003f46270 */
[----:B0-----:R-:W-:-:S02]  /*bf10*/  IMAD.MOV.U32 R5, RZ, RZ, R0 ;  /* 0x000000ffff057224 */ /* 0x001fc400078e0000 */
[C---:B------:R-:W-:Y:S02]  /*bf20*/  IMAD R6, R2.reuse, R8, R6 ;  /* 0x0000000802067224 */ /* 0x040fe400078e0206 */
[----:B------:R-:W-:Y:S01]  /*bf30*/  @!P6 IMAD.MOV R5, RZ, RZ, -R5 ;  /* 0x000000ffff05e224 */ /* 0x000fe200078e0a05 */
[----:B------:R-:W-:Y:S01]  /*bf40*/  ISETP.GE.AND P6, PT, R245, RZ, PT ;  /* 0x000000fff500720c */ /* 0x000fe20003fc6270 */
[----:B------:R-:W-:Y:S01]  /*bf50*/  @!P3 IMAD.IADD R11, R11, 0x1, -R2 ;  /* 0x000000010b0bb824 */ /* 0x000fe200078e0a02 */
[----:B------:R-:W-:Y:S01]  /*bf60*/  ISETP.GT.U32.AND P3, PT, R2, R6, PT ;  /* 0x000000060200720c */ /* 0x000fe20003f64070 */
[----:B------:R-:W-:Y:S01]  /*bf70*/  IMAD.MOV.U32 R0, RZ, RZ, R10 ;  /* 0x000000ffff007224 */ /* 0x000fe200078e000a */
[----:B------:R0:W-:Y:S01]  /*bf80*/  STL [R1+0x120], R5 ;  /* 0x0001200501007387 */ /* 0x0001e20000100800 */
[----:B------:R-:W-:Y:S01]  /*bf90*/  @!P4 IMAD.IADD R12, R12, 0x1, -R2 ;  /* 0x000000010c0cc824 */ /* 0x000fe200078e0a02 */
[----:B------:R-:W-:Y:S01]  /*bfa0*/  ISETP.GE.AND P4, PT, R246, RZ, PT ;  /* 0x000000fff600720c */ /* 0x000fe20003f86270 */
[----:B------:R-:W-:-:S04]  /*bfb0*/  IMAD.HI.U32 R10, R4, R0, RZ ;  /* 0x00000000040a7227 */ /* 0x000fc800078e00ff */
[----:B------:R-:W-:Y:S02]  /*bfc0*/  IMAD.MOV.U32 R15, RZ, RZ, R12 ;  /* 0x000000ffff0f7224 */ /* 0x000fe400078e000c */
[----:B------:R-:W-:Y:S02]  /*bfd0*/  IMAD.MOV R10, RZ, RZ, -R10 ;  /* 0x000000ffff0a7224 */ /* 0x000fe400078e0a0a */
[----:B0-----:R-:W-:-:S04]  /*bfe0*/  IMAD.HI.U32 R5, R4, R7, RZ ;  /* 0x0000000704057227 */ /* 0x001fc800078e00ff */
[----:B------:R-:W-:Y:S02]  /*bff0*/  IMAD.MOV R5, RZ, RZ, -R5 ;  /* 0x000000ffff057224 */ /* 0x000fe400078e0a05 */
[--C-:B------:R-:W-:Y:S02]  /*c000*/  @!P3 IMAD.IADD R6, R6, 0x1, -R2.reuse ;  /* 0x000000010606b824 */ /* 0x100fe400078e0a02 */
[C---:B------:R-:W-:Y:S02]  /*c010*/  IMAD R5, R2.reuse, R5, R7 ;  /* 0x0000000502057224 */ /* 0x040fe400078e0207 */
[----:B------:R-:W-:Y:S01]  /*c020*/  VIADD R239, R3, 0x146 ;  /* 0x0000014603ef7836 */ /* 0x000fe20000000000 */
[C---:B------:R-:W-:Y:S01]  /*c030*/  ISETP.GT.U32.AND P3, PT, R2.reuse, R6, PT ;  /* 0x000000060200720c */ /* 0x040fe20003f64070 */
[----:B------:R-:W-:Y:S01]  /*c040*/  @!P0 IMAD.MOV R15, RZ, RZ, -R15 ;  /* 0x000000ffff0f8224 */ /* 0x000fe200078e0a0f */
[C---:B------:R-:W-:Y:S01]  /*c050*/  ISETP.GT.U32.AND P0, PT, R2.reuse, R5, PT ;  /* 0x000000050200720c */ /* 0x040fe20003f04070 */
[----:B------:R-:W-:Y:S01]  /*c060*/  @!P1 IMAD.IADD R9, R9, 0x1, -R2 ;  /* 0x0000000109099824 */ /* 0x000fe200078e0a02 */
[----:B------:R-:W-:Y:S01]  /*c070*/  ISETP.GE.AND P1, PT, R247, RZ, PT ;  /* 0x000000fff700720c */ /* 0x000fe20003f26270 */
[C---:B------:R-:W-:Y:S01]  /*c080*/  VIADD R247, R3.reuse, 0x144 ;  /* 0x0000014403f77836 */ /* 0x040fe20000000000 */
[----:B------:R0:W-:Y:S01]  /*c090*/  STL [R1+0x11c], R15 ;  /* 0x00011c0f01007387 */ /* 0x0001e20000100800 */
[C---:B------:R-:W-:Y:S01]  /*c0a0*/  IMAD R0, R2.reuse, R10, R0 ;  /* 0x0000000a02007224 */ /* 0x040fe200078e0200 */
[----:B------:R-:W-:Y:S01]  /*c0b0*/  IABS R10, R239 ;  /* 0x000000ef000a7213 */ /* 0x000fe20000000000 */
[----:B------:R-:W-:Y:S01]  /*c0c0*/  @!P5 IMAD.MOV R11, RZ, RZ, -R11 ;  /* 0x000000ffff0bd224 */ /* 0x000fe200078e0a0b */
[----:B------:R-:W-:Y:S01]  /*c0d0*/  IABS R8, R247 ;  /* 0x000000f700087213 */ /* 0x000fe20000000000 */
[----:B------:R-:W-:Y:S01]  /*c0e0*/  VIADD R245, R3, 0x147 ;  /* 0x0000014703f57836 */ /* 0x000fe20000000000 */
[----:B------:R-:W-:Y:S01]  /*c0f0*/  ISETP.GT.U32.AND P5, PT, R2, R0, PT ;  /* 0x000000000200720c */ /* 0x000fe20003fa4070 */
[----:B------:R-:W-:Y:S01]  /*c100*/  IMAD.HI.U32 R12, R4, R10, RZ ;  /* 0x0000000a040c7227 */ /* 0x000fe200078e00ff */
[----:B------:R1:W-:Y:S02]  /*c110*/  STL [R1+0x118], R11 ;  /* 0x0001180b01007387 */ /* 0x0003e40000100800 */
[----:B------:R-:W-:Y:S01]  /*c120*/  IABS R13, R245 ;  /* 0x000000f5000d7213 */ /* 0x000fe20000000000 */
[----:B------:R-:W-:-:S02]  /*c130*/  @!P3 IMAD.IADD R6, R6, 0x1, -R2 ;  /* 0x000000010606b824 */ /* 0x000fc400078e0a02 */
[----:B------:R-:W-:Y:S02]  /*c140*/  @!P0 IMAD.IADD R5, R5, 0x1, -R2 ;  /* 0x0000000105058824 */ /* 0x000fe400078e0a02 */
[----:B------:R-:W-:Y:S02]  /*c150*/  VIADD R246, R3, 0x145 ;  /* 0x0000014503f67836 */ /* 0x000fe40000000000 */
[----:B0-----:R-:W-:Y:S01]  /*c160*/  IMAD.MOV.U32 R15, RZ, RZ, R6 ;  /* 0x000000ffff0f7224 */ /* 0x001fe200078e0006 */
[----:B------:R-:W-:Y:S01]  /*c170*/  ISETP.GT.U32.AND P0, PT, R2, R5, PT ;  /* 0x000000050200720c */ /* 0x000fe20003f04070 */
[----:B-1----:R-:W-:Y:S01]  /*c180*/  IMAD.MOV.U32 R11, RZ, RZ, R8 ;  /* 0x000000ffff0b7224 */ /* 0x002fe200078e0008 */
[----:B------:R-:W-:Y:S01]  /*c190*/  IABS R7, R246 ;  /* 0x000000f600077213 */ /* 0x000fe20000000000 */
[----:B------:R-:W-:Y:S02]  /*c1a0*/  IMAD.MOV R8, RZ, RZ, -R12 ;  /* 0x000000ffff087224 */ /* 0x000fe400078e0a0c */
[----:B------:R-:W-:-:S04]  /*c1b0*/  IMAD.HI.U32 R14, R4, R13, RZ ;  /* 0x0000000d040e7227 */ /* 0x000fc800078e00ff */
[C---:B------:R-:W-:Y:S02]  /*c1c0*/  IMAD R8, R2.reuse, R8, R10 ;  /* 0x0000000802087224 */ /* 0x040fe400078e020a */
[----:B------:R-:W-:Y:S01]  /*c1d0*/  @!P2 IMAD.MOV R9, RZ, RZ, -R9 ;  /* 0x000000ffff09a224 */ /* 0x000fe200078e0a09 */
[----:B------:R-:W-:Y:S01]  /*c1e0*/  ISETP.GE.AND P2, PT, R245, RZ, PT ;  /* 0x000000fff500720c */ /* 0x000fe20003f46270 */
[----:B------:R-:W-:Y:S01]  /*c1f0*/  @!P6 IMAD.MOV R15, RZ, RZ, -R15 ;  /* 0x000000ffff0fe224 */ /* 0x000fe200078e0a0f */
[----:B------:R-:W-:Y:S01]  /*c200*/  ISETP.GT.U32.AND P6, PT, R2, R8, PT ;  /* 0x000000080200720c */ /* 0x000fe20003fc4070 */
[----:B------:R-:W-:Y:S01]  /*c210*/  IMAD.MOV R14, RZ, RZ, -R14 ;  /* 0x000000ffff0e7224 */ /* 0x000fe200078e0a0e */
[----:B------:R0:W-:Y:S01]  /*c220*/  STL [R1+0x114], R9 ;  /* 0x0001140901007387 */ /* 0x0001e20000100800 */
[----:B------:R-:W-:Y:S02]  /*c230*/  @!P5 IMAD.IADD R0, R0, 0x1, -R2 ;  /* 0x000000010000d824 */ /* 0x000fe400078e0a02 */
[----:B------:R-:W-:Y:S01]  /*c240*/  IMAD.HI.U32 R12, R4, R7, RZ ;  /* 0x00000007040c7227 */ /* 0x000fe200078e00ff */
[----:B------:R-:W-:Y:S02]  /*c250*/  STL [R1+0x110], R15 ;  /* 0x0001100f01007387 */ /* 0x000fe40000100800 */
[----:B------:R-:W-:Y:S01]  /*c260*/  ISETP.GT.U32.AND P5, PT, R2, R0, PT ;  /* 0x000000000200720c */ /* 0x000fe20003fa4070 */
[----:B------:R-:W-:-:S02]  /*c270*/  IMAD.MOV R12, RZ, RZ, -R12 ;  /* 0x000000ffff0c7224 */ /* 0x000fc400078e0a0c */
[----:B------:R-:W-:-:S04]  /*c280*/  IMAD.HI.U32 R10, R4, R11, RZ ;  /* 0x0000000b040a7227 */ /* 0x000fc800078e00ff */
[C---:B0-----:R-:W-:Y:S02]  /*c290*/  IMAD R9, R2.reuse, R14, R13 ;  /* 0x0000000e02097224 */ /* 0x041fe400078e020d */
[----:B------:R-:W-:Y:S02]  /*c2a0*/  @!P0 IMAD.IADD R5, R5, 0x1, -R2 ;  /* 0x0000000105058824 */ /* 0x000fe400078e0a02 */
[C---:B------:R-:W-:Y:S01]  /*c2b0*/  IMAD R7, R2.reuse, R12, R7 ;  /* 0x0000000c02077224 */ /* 0x040fe200078e0207 */
[C---:B------:R-:W-:Y:S01]  /*c2c0*/  ISETP.GT.U32.AND P3, PT, R2.reuse, R9, PT ;  /* 0x000000090200720c */ /* 0x040fe20003f64070 */
[----:B------:R-:W-:Y:S02]  /*c2d0*/  IMAD.MOV R10, RZ, RZ, -R10 ;  /* 0x000000ffff0a7224 */ /* 0x000fe400078e0a0a */
[----:B------:R-:W-:Y:S01]  /*c2e0*/  VIADD R244, R3, 0x143 ;  /* 0x0000014303f47836 */ /* 0x000fe20000000000 */
[----:B------:R-:W-:Y:S01]  /*c2f0*/  ISETP.GT.U32.AND P0, PT, R2, R7, PT ;  /* 0x000000070200720c */ /* 0x000fe20003f04070 */
[----:B------:R-:W-:-:S02]  /*c300*/  IMAD.MOV.U32 R12, RZ, RZ, R5 ;  /* 0x000000ffff0c7224 */ /* 0x000fc400078e0005 */
[----:B------:R-:W-:Y:S01]  /*c310*/  @!P6 IMAD.IADD R8, R8, 0x1, -R2 ;  /* 0x000000010808e824 */ /* 0x000fe200078e0a02 */
[----:B------:R-:W-:Y:S01]  /*c320*/  ISETP.GE.AND P6, PT, R239, RZ, PT ;  /* 0x000000ffef00720c */ /* 0x000fe20003fc6270 */
[----:B------:R-:W-:Y:S02]  /*c330*/  VIADD R245, R3, 0x142 ;  /* 0x0000014203f57836 */ /* 0x000fe40000000000 */
[C---:B------:R-:W-:Y:S01]  /*c340*/  IMAD R6, R2.reuse, R10, R11 ;  /* 0x0000000a02067224 */ /* 0x040fe200078e020b */
[----:B------:R-:W-:Y:S01]  /*c350*/  IABS R11, R244 ;  /* 0x000000f4000b7213 */ /* 0x000fe20000000000 */
[----:B------:R-:W-:Y:S01]  /*c360*/  @!P4 IMAD.MOV R12, RZ, RZ, -R12 ;  /* 0x000000ffff0cc224 */ /* 0x000fe200078e0a0c */
[----:B------:R-:W-:Y:S01]  /*c370*/  ISETP.GT.U32.AND P4, PT, R2, R8, PT ;  /* 0x000000080200720c */ /* 0x000fe20003f84070 */
[--C-:B------:R-:W-:Y:S01]  /*c380*/  @!P5 IMAD.IADD R0, R0, 0x1, -R2.reuse ;  /* 0x000000010000d824 */ /* 0x100fe200078e0a02 */
[----:B------:R-:W-:Y:S01]  /*c390*/  IABS R10, R245 ;  /* 0x000000f5000a7213 */ /* 0x000fe20000000000 */
[----:B------:R-:W-:Y:S01]  /*c3a0*/  @!P3 IMAD.IADD R9, R9, 0x1, -R2 ;  /* 0x000000010909b824 */ /* 0x000fe200078e0a02 */
[----:B------:R-:W-:Y:S01]  /*c3b0*/  ISETP.GT.U32.AND P5, PT, R2, R6, PT ;  /* 0x000000060200720c */ /* 0x000fe20003fa4070 */
[----:B------:R-:W-:Y:S01]  /*c3c0*/  IMAD.HI.U32 R5, R4, R11, RZ ;  /* 0x0000000b04057227 */ /* 0x000fe200078e00ff */
[----:B------:R0:W-:Y:S02]  /*c3d0*/  STL [R1+0x10c], R12 ;  /* 0x00010c0c01007387 */ /* 0x0001e40000100800 */
[----:B------:R-:W-:Y:S01]  /*c3e0*/  ISETP.GT.U32.AND P3, PT, R2, R9, PT ;  /* 0x000000090200720c */ /* 0x000fe20003f64070 */
[----:B------:R-:W-:-:S02]  /*c3f0*/  IMAD.MOV R5, RZ, RZ, -R5 ;  /* 0x000000ffff057224 */ /* 0x000fc400078e0a05 */
[----:B------:R-:W-:Y:S02]  /*c400*/  IMAD.MOV.U32 R13, RZ, RZ, R0 ;  /* 0x000000ffff0d7224 */ /* 0x000fe400078e0000 */
[----:B------:R-:W-:Y:S02]  /*c410*/  IMAD R5, R2, R5, R11 ;  /* 0x0000000502057224 */ /* 0x000fe400078e020b */
[----:B------:R-:W-:Y:S02]  /*c420*/  @!P4 IMAD.IADD R8, R8, 0x1, -R2 ;  /* 0x000000010808c824 */ /* 0x000fe400078e0a02 */
[----:B0-----:R-:W-:Y:S01]  /*c430*/  IMAD.HI.U32 R12, R4, R10, RZ ;  /* 0x0000000a040c7227 */ /* 0x001fe200078e00ff */
[----:B------:R-:W-:-:S03]  /*c440*/  ISETP.GT.U32.AND P4, PT, R2, R5, PT ;  /* 0x000000050200720c */ /* 0x000fc60003f84070 */
[----:B------:R-:W-:Y:S02]  /*c450*/  IMAD.MOV R12, RZ, RZ, -R12 ;  /* 0x000000ffff0c7224 */ /* 0x000fe400078e0a0c */
[----:B------:R-:W-:Y:S02]  /*c460*/  @!P5 IMAD.IADD R6, R6, 0x1, -R2 ;  /* 0x000000010606d824 */ /* 0x000fe400078e0a02 */
[C---:B------:R-:W-:Y:S02]  /*c470*/  IMAD R0, R2.reuse, R12, R10 ;  /* 0x0000000c02007224 */ /* 0x040fe400078e020a */
[----:B------:R-:W-:Y:S01]  /*c480*/  IMAD.MOV.U32 R11, RZ, RZ, R8 ;  /* 0x000000ffff0b7224 */ /* 0x000fe200078e0008 */
[C---:B------:R-:W-:Y:S01]  /*c490*/  ISETP.GT.U32.AND P5, PT, R2.reuse, R6, PT ;  /* 0x000000060200720c */ /* 0x040fe20003fa4070 */
[--C-:B------:R-:W-:Y:S01]  /*c4a0*/  @!P0 IMAD.IADD R7, R7, 0x1, -R2.reuse ;  /* 0x0000000107078824 */ /* 0x100fe200078e0a02 */
[----:B------:R-:W-:Y:S01]  /*c4b0*/  ISETP.GE.AND P0, PT, R247, RZ, PT ;  /* 0x000000fff700720c */ /* 0x000fe20003f06270 */
[----:B------:R-:W-:Y:S01]  /*c4c0*/  @!P6 IMAD.MOV R11, RZ, RZ, -R11 ;  /* 0x000000ffff0be224 */ /* 0x000fe200078e0a0b */
[----:B------:R-:W-:Y:S01]  /*c4d0*/  ISETP.GT.U32.AND P6, PT, R2, R0, PT ;  /* 0x000000000200720c */ /* 0x000fe20003fc4070 */
[----:B------:R-:W-:Y:S01]  /*c4e0*/  @!P3 IMAD.IADD R9, R9, 0x1, -R2 ;  /* 0x000000010909b824 */ /* 0x000fe200078e0a02 */
[----:B------:R-:W-:Y:S01]  /*c4f0*/  ISETP.GE.AND P3, PT, R246, RZ, PT ;  /* 0x000000fff600720c */ /* 0x000fe20003f66270 */
[----:B------:R-:W-:Y:S01]  /*c500*/  @!P1 IMAD.MOV R13, RZ, RZ, -R13 ;  /* 0x000000ffff0d9224 */ /* 0x000fe200078e0a0d */
[----:B------:R-:W-:Y:S01]  /*c510*/  ISETP.GT.U32.AND P1, PT, R2, R7, PT ;  /* 0x000000070200720c */ /* 0x000fe20003f24070 */
[----:B------:R-:W-:-:S02]  /*c520*/  VIADD R247, R3, 0x141 ;  /* 0x0000014103f77836 */ /* 0x000fc40000000000 */
[----:B------:R-:W-:Y:S01]  /*c530*/  IMAD.MOV.U32 R10, RZ, RZ, R9 ;  /* 0x000000ffff0a7224 */ /* 0x000fe200078e0009 */
[----:B------:R-:W-:Y:S01]  /*c540*/  STL [R1+0x108], R13 ;  /* 0x0001080d01007387 */ /* 0x000fe20000100800 */
[----:B------:R-:W-:Y:S01]  /*c550*/  VIADD R246, R3, 0x140 ;  /* 0x0000014003f67836 */ /* 0x000fe20000000000 */
[----:B------:R-:W-:Y:S01]  /*c560*/  IABS R9, R247 ;  /* 0x000000f700097213 */ /* 0x000fe20000000000 */
[----:B------:R-:W-:Y:S01]  /*c570*/  @!P2 IMAD.MOV R10, RZ, RZ, -R10 ;  /* 0x000000ffff0aa224 */ /* 0x000fe200078e0a0a */
[----:B------:R-:W-:Y:S01]  /*c580*/  ISETP.GE.AND P2, PT, R244, RZ, PT ;  /* 0x000000fff400720c */ /* 0x000fe20003f46270 */
[--C-:B------:R-:W-:Y:S01]  /*c590*/  @!P4 IMAD.IADD R5, R5, 0x1, -R2.reuse ;  /* 0x000000010505c824 */ /* 0x100fe200078e0a02 */
[----:B------:R-:W-:Y:S01]  /*c5a0*/  ISETP.GE.AND P4, PT, R246, RZ, PT ;  /* 0x000000fff600720c */ /* 0x000fe20003f86270 */
[----:B------:R-:W-:Y:S01]  /*c5b0*/  IMAD.MOV.U32 R8, RZ, RZ, R9 ;  /* 0x000000ffff087224 */ /* 0x000fe200078e0009 */
[----:B------:R0:W-:Y:S01]  /*c5c0*/  STL [R1+0x104], R10 ;  /* 0x0001040a01007387 */ /* 0x0001e20000100800 */
[--C-:B------:R-:W-:Y:S01]  /*c5d0*/  @!P5 IMAD.IADD R6, R6, 0x1, -R2.reuse ;  /* 0x000000010606d824 */ /* 0x100fe200078e0a02 */
[----:B------:R-:W-:Y:S01]  /*c5e0*/  ISETP.GE.AND P5, PT, R247, RZ, PT ;  /* 0x000000fff700720c */ /* 0x000fe20003fa6270 */
[--C-:B------:R-:W-:Y:S01]  /*c5f0*/  @!P6 IMAD.IADD R0, R0, 0x1, -R2.reuse ;  /* 0x000000010000e824 */ /* 0x100fe200078e0a02 */
[----:B------:R-:W-:Y:S01]  /*c600*/  ISETP.GT.U32.AND P6, PT, R2, R5, PT ;  /* 0x000000050200720c */ /* 0x000fe20003fc4070 */
[----:B------:R-:W-:Y:S01]  /*c610*/  @!P1 IMAD.IADD R7, R7, 0x1, -R2 ;  /* 0x0000000107079824 */ /* 0x000fe200078e0a02 */
[----:B------:R1:W-:Y:S01]  /*c620*/  STL [R1+0x100], R11 ;  /* 0x0001000b01007387 */ /* 0x0003e20000100800 */
[----:B------:R-:W-:Y:S01]  /*c630*/  VIADD R247, R3, 0x13f ;  /* 0x0000013f03f77836 */ /* 0x000fe20000000000 */
[----:B------:R-:W-:Y:S01]  /*c640*/  ISETP.GE.AND P1, PT, R245, RZ, PT ;  /* 0x000000fff500720c */ /* 0x000fe20003f26270 */
[----:B------:R-:W-:Y:S01]  /*c650*/  IMAD.HI.U32 R12, R4, R8, RZ ;  /* 0x00000008040c7227 */ /* 0x000fe200078e00ff */
[----:B0-----:R-:W-:-:S03]  /*c660*/  IABS R10, R246 ;  /* 0x000000f6000a7213 */ /* 0x001fc60000000000 */
[----:B------:R-:W-:Y:S01]  /*c670*/  @!P3 IMAD.MOV R7, RZ, RZ, -R7 ;  /* 0x000000ffff07b224 */ /* 0x000fe200078e0a07 */
[C---:B------:R-:W-:Y:S01]  /*c680*/  ISETP.GT.U32.AND P3, PT, R2.reuse, R0, PT ;  /* 0x000000000200720c */ /* 0x040fe20003f64070 */
[----:B------:R-:W-:Y:S01]  /*c690*/  IMAD.MOV.U32 R9, RZ, RZ, R10 ;  /* 0x000000ffff097224 */ /* 0x000fe200078e000a */
[----:B------:R-:W-:Y:S01]  /*c6a0*/  IABS R10, R247 ;  /* 0x000000f7000a7213 */ /* 0x000fe20000000000 */
[----:B------:R-:W-:Y:S01]  /*c6b0*/  IMAD.MOV R12, RZ, RZ, -R12 ;  /* 0x000000ffff0c7224 */ /* 0x000fe200078e0a0c */
[----:B------:R0:W-:Y:S01]  /*c6c0*/  STL [R1+0xfc], R7 ;  /* 0x0000fc0701007387 */ /* 0x0001e20000100800 */
[----:B------:R-:W-:Y:S01]  /*c6d0*/  @!P0 IMAD.MOV R6, RZ, RZ, -R6 ;  /* 0x000000ffff068224 */ /* 0x000fe200078e0a06 */
[----:B------:R-:W-:Y:S01]  /*c6e0*/  ISETP.GE.AND P0, PT, R247, RZ, PT ;  /* 0x000000fff700720c */ /* 0x000fe20003f06270 */
[----:B------:R-:W-:Y:S02]  /*c6f0*/  IMAD R8, R2, R12, R8 ;  /* 0x0000000c02087224 */ /* 0x000fe400078e0208 */
[----:B------:R-:W-:Y:S01]  /*c700*/  @!P6 IMAD.IADD R5, R5, 0x1, -R2 ;  /* 0x000000010505e824 */ /* 0x000fe200078e0a02 */
[----:B------:R2:W-:Y:S01]  /*c710*/  STL [R1+0xf8], R6 ;  /* 0x0000f80601007387 */ /* 0x0005e20000100800 */
[----:B-1----:R-:W-:Y:S01]  /*c720*/  IMAD.HI.U32 R11, R4, R9, RZ ;  /* 0x00000009040b7227 */ /* 0x002fe200078e00ff */
[----:B------:R-:W-:-:S03]  /*c730*/  ISETP.GT.U32.AND P6, PT, R2, R8, PT ;  /* 0x000000080200720c */ /* 0x000fc60003fc4070 */
[----:B------:R-:W-:Y:S02]  /*c740*/  IMAD.MOV R11, RZ, RZ, -R11 ;  /* 0x000000ffff0b7224 */ /* 0x000fe400078e0a0b */
[----:B------:R-:W-:Y:S02]  /*c750*/  @!P3 IMAD.IADD R0, R0, 0x1, -R2 ;  /* 0x000000010000b824 */ /* 0x000fe400078e0a02 */
[C---:B0-----:R-:W-:Y:S02]  /*c760*/  IMAD R7, R2.reuse, R11, R9 ;  /* 0x0000000b02077224 */ /* 0x041fe400078e0209 */
[----:B--2---:R-:W-:Y:S02]  /*c770*/  IMAD.MOV.U32 R6, RZ, RZ, R10 ;  /* 0x000000ffff067224 */ /* 0x004fe400078e000a */
[----:B------:R-:W-:Y:S01]  /*c780*/  IMAD.MOV.U32 R18, RZ, RZ, R5 ;  /* 0x000000ffff127224 */ /* 0x000fe200078e0005 */
[----:B------:R-:W-:Y:S01]  /*c790*/  ISETP.GT.U32.AND P3, PT, R2, R7, PT ;  /* 0x000000070200720c */ /* 0x000fe20003f64070 */
[----:B------:R-:W-:-:S04]  /*c7a0*/  IMAD.HI.U32 R13, R4, R6, RZ ;  /* 0x00000006040d7227 */ /* 0x000fc800078e00ff */
[----:B------:R-:W-:Y:S02]  /*c7b0*/  IMAD.MOV R13, RZ, RZ, -R13 ;  /* 0x000000ffff0d7224 */ /* 0x000fe400078e0a0d */
[----:B------:R-:W-:Y:S02]  /*c7c0*/  @!P6 IMAD.IADD R8, R8, 0x1, -R2 ;  /* 0x000000010808e824 */ /* 0x000fe400078e0a02 */
[C---:B------:R-:W-:Y:S02]  /*c7d0*/  IMAD R6, R2.reuse, R13, R6 ;  /* 0x0000000d02067224 */ /* 0x040fe400078e0206 */
[C---:B------:R-:W-:Y:S02]  /*c7e0*/  VIADD R246, R3.reuse, 0x13c ;  /* 0x0000013c03f67836 */ /* 0x040fe40000000000 */
[----:B------:R-:W-:Y:S01]  /*c7f0*/  @!P2 IMAD.MOV R18, RZ, RZ, -R18 ;  /* 0x000000ffff12a224 */ /* 0x000fe200078e0a12 */
[C---:B------:R-:W-:Y:S01]  /*c800*/  ISETP.GT.U32.AND P6, PT, R2.reuse, R6, PT ;  /* 0x000000060200720c */ /* 0x040fe20003fc4070 */
[C---:B------:R-:W-:Y:S01]  /*c810*/  VIADD R247, R3.reuse, 0x13b ;  /* 0x0000013b03f77836 */ /* 0x040fe20000000000 */
[----:B------:R-:W-:Y:S01]  /*c820*/  ISETP.GT.U32.AND P2, PT, R2, R8, PT ;  /* 0x000000080200720c */ /* 0x000fe20003f44070 */
[----:B------:R-:W-:Y:S01]  /*c830*/  VIADD R245, R3, 0x13d ;  /* 0x0000013d03f57836 */ /* 0x000fe20000000000 */
[----:B------:R-:W-:Y:S01]  /*c840*/  IABS R11, R246 ;  /* 0x000000f6000b7213 */ /* 0x000fe20000000000 */
[----:B------:R-:W-:Y:S01]  /*c850*/  IMAD.MOV.U32 R17, RZ, RZ, R0 ;  /* 0x000000ffff117224 */ /* 0x000fe200078e0000 */
[----:B------:R-:W-:Y:S01]  /*c860*/  IABS R9, R247 ;  /* 0x000000f700097213 */ /* 0x000fe20000000000 */
[--C-:B------:R-:W-:Y:S01]  /*c870*/  @!P3 IMAD.IADD R7, R7, 0x1, -R2.reuse ;  /* 0x000000010707b824 */ /* 0x100fe200078e0a02 */
[----:B------:R-:W-:Y:S01]  /*c880*/  IABS R10, R245 ;  /* 0x000000f5000a7213 */ /* 0x000fe20000000000 */
[----:B------:R-:W-:Y:S01]  /*c890*/  IMAD.HI.U32 R14, R4, R11, RZ ;  /* 0x0000000b040e7227 */ /* 0x000fe200078e00ff */
[----:B------:R-:W-:Y:S02]  /*c8a0*/  STL [R1+0xf4], R18 ;  /* 0x0000f41201007387 */ /* 0x000fe40000100800 */
[----:B------:R-:W-:Y:S01]  /*c8b0*/  ISETP.GT.U32.AND P3, PT, R2, R7, PT ;  /* 0x000000070200720c */ /* 0x000fe20003f64070 */
[----:B------:R-:W-:-:S02]  /*c8c0*/  @!P6 IMAD.IADD R6, R6, 0x1, -R2 ;  /* 0x000000010606e824 */ /* 0x000fc400078e0a02 */
[----:B------:R-:W-:Y:S02]  /*c8d0*/  @!P1 IMAD.MOV R17, RZ, RZ, -R17 ;  /* 0x000000ffff119224 */ /* 0x000fe400078e0a11 */
[----:B------:R-:W-:Y:S01]  /*c8e0*/  IMAD.HI.U32 R13, R4, R9, RZ ;  /* 0x00000009040d7227 */ /* 0x000fe200078e00ff */
[----:B------:R-:W-:Y:S02]  /*c8f0*/  ISETP.GT.U32.AND P6, PT, R2, R6, PT ;  /* 0x000000060200720c */ /* 0x000fe40003fc4070 */
[----:B------:R0:W-:Y:S01]  /*c900*/  STL [R1+0xec], R17 ;  /* 0x0000ec1101007387 */ /* 0x0001e20000100800 */
[----:B------:R-:W-:Y:S02]  /*c910*/  IMAD.MOV R14, RZ, RZ, -R14 ;  /* 0x000000ffff0e7224 */ /* 0x000fe400078e0a0e */
[----:B------:R-:W-:Y:S02]  /*c920*/  @!P2 IMAD.IADD R8, R8, 0x1, -R2 ;  /* 0x000000010808a824 */ /* 0x000fe400078e0a02 */
[----:B------:R-:W-:-:S02]  /*c930*/  VIADD R244, R3, 0x13e ;  /* 0x0000013e03f47836 */ /* 0x000fc40000000000 */
        /* <DEDUP_REMOVED lines=11> */
[----:B------:R-:W-:Y:S01]  /*c9f0*/  IMAD.HI.U32 R16, R4, R12, RZ ;  /* 0x0000000c04107227 */ /* 0x000fe200078e00ff */
[----:B------:R-:W-:Y:S03]  /*ca00*/  STL [R1+0xdc], R17 ;  /* 0x0000dc1101007387 */ /* 0x000fe60000100800 */
[--C-:B------:R-:W-:Y:S01]  /*ca10*/  @!P6 IMAD.IADD R6, R6, 0x1, -R2.reuse ;  /* 0x000000010606e824 */ /* 0x100fe200078e0a02 */
[C---:B------:R-:W-:Y:S01]  /*ca20*/  ISETP.GT.U32.AND P6, PT, R2.reuse, R9, PT ;  /* 0x000000090200720c */ /* 0x040fe20003fc4070 */
[----:B------:R-:W-:Y:S01]  /*ca30*/  @!P3 IMAD.IADD R7, R7, 0x1, -R2 ;  /* 0x000000010707b824 */ /* 0x000fe200078e0a02 */
[----:B------:R-:W-:Y:S01]  /*ca40*/  ISETP.GT.U32.AND P3, PT, R2, R10, PT ;  /* 0x0000000a0200720c */ /* 0x000fe20003f64070 */
[----:B------:R-:W-:Y:S02]  /*ca50*/  IMAD.MOV R5, RZ, RZ, -R16 ;  /* 0x000000ffff057224 */ /* 0x000fe400078e0a10 */
[----:B------:R-:W-:-:S02]  /*ca60*/  VIADD R244, R3, 0x139 ;  /* 0x0000013903f47836 */ /* 0x000fc40000000000 */
[C---:B------:R-:W-:Y:S02]  /*ca70*/  IMAD R5, R2.reuse, R5, R12 ;  /* 0x0000000502057224 */ /* 0x040fe400078e020c */
[--C-:B------:R-:W-:Y:S01]  /*ca80*/  @!P5 IMAD.IADD R11, R11, 0x1, -R2.reuse ;  /* 0x000000010b0bd824 */ /* 0x100fe200078e0a02 */
[----:B------:R-:W-:Y:S01]  /*ca90*/  IABS R8, R244 ;  /* 0x000000f400087213 */ /* 0x000fe20000000000 */
[----:B------:R-:W-:Y:S01]  /*caa0*/  VIADD R239, R3, 0x13a ;  /* 0x0000013a03ef7836 */ /* 0x000fe20000000000 */
[C---:B------:R-:W-:Y:S01]  /*cab0*/  ISETP.GT.U32.AND P2, PT, R2.reuse, R5, PT ;  /* 0x000000050200720c */ /* 0x040fe20003f44070 */
[--C-:B------:R-:W-:Y:S01]  /*cac0*/  @!P6 IMAD.IADD R9, R9, 0x1, -R2.reuse ;  /* 0x000000010909e824 */ /* 0x100fe200078e0a02 */
[----:B------:R-:W-:Y:S01]  /*cad0*/  ISETP.GT.U32.AND P6, PT, R2, R11, PT ;  /* 0x0000000b0200720c */ /* 0x000fe20003fc4070 */
[----:B------:R-:W-:Y:S01]  /*cae0*/  @!P3 IMAD.IADD R10, R10, 0x1, -R2 ;  /* 0x000000010a0ab824 */ /* 0x000fe200078e0a02 */
[----:B------:R-:W-:Y:S01]  /*caf0*/  IABS R0, R239 ;  /* 0x000000ef00007213 */ /* 0x000fe20000000000 */
[----:B------:R-:W-:-:S02]  /*cb00*/  IMAD.MOV.U32 R12, RZ, RZ, R6 ;  /* 0x000000ffff0c7224 */ /* 0x000fc400078e0006 */
[----:B------:R-:W-:Y:S01]  /*cb10*/  IMAD.HI.U32 R6, R4, R8, RZ ;  /* 0x0000000804067227 */ /* 0x000fe200078e00ff */
[----:B------:R-:W-:-:S03]  /*cb20*/  ISETP.GT.U32.AND P5, PT, R2, R10, PT ;  /* 0x0000000a0200720c */ /* 0x000fc60003fa4070 */
[----:B------:R-:W-:Y:S02]  /*cb30*/  IMAD.MOV.U32 R16, RZ, RZ, R7 ;  /* 0x000000ffff107224 */ /* 0x000fe400078e0007 */
[----:B------:R-:W-:Y:S02]  /*cb40*/  IMAD.MOV R6, RZ, RZ, -R6 ;  /* 0x000000ffff067224 */ /* 0x000fe400078e0a06 */
[----:B------:R-:W-:-:S04]  /*cb50*/  IMAD.HI.U32 R7, R4, R0, RZ ;  /* 0x0000000004077227 */ /* 0x000fc800078e00ff */
[----:B------:R-:W-:Y:S02]  /*cb60*/  IMAD R6, R2, R6, R8 ;  /* 0x0000000602067224 */ /* 0x000fe400078e0208 */
[--C-:B------:R-:W-:Y:S01]  /*cb70*/  @!P2 IMAD.IADD R5, R5, 0x1, -R2.reuse ;  /* 0x000000010505a824 */ /* 0x100fe200078e0a02 */
[----:B------:R-:W-:Y:S01]  /*cb80*/  ISETP.GE.AND P2, PT, R246, RZ, PT ;  /* 0x000000fff600720c */ /* 0x000fe20003f46270 */
[----:B------:R-:W-:Y:S02]  /*cb90*/  IMAD.MOV R7, RZ, RZ, -R7 ;  /* 0x000000ffff077224 */ /* 0x000fe400078e0a07 */
[----:B------:R-:W-:Y:S01]  /*cba0*/  @!P6 IMAD.IADD R11, R11, 0x1, -R2 ;  /* 0x000000010b0be824 */ /* 0x000fe200078e0a02 */
[C---:B------:R-:W-:Y:S01]  /*cbb0*/  ISETP.GT.U32.AND P6, PT, R2.reuse, R6, PT ;  /* 0x000000060200720c */ /* 0x040fe20003fc4070 */
[C---:B------:R-:W-:Y:S01]  /*cbc0*/  IMAD R7, R2.reuse, R7, R0 ;  /* 0x0000000702077224 */ /* 0x040fe200078e0200 */
[----:B------:R-:W-:Y:S01]  /*cbd0*/  ISETP.GT.U32.AND P3, PT, R2, R5, PT ;  /* 0x000000050200720c */ /* 0x000fe20003f64070 */
[----:B------:R-:W-:Y:S01]  /*cbe0*/  @!P4 IMAD.MOV R16, RZ, RZ, -R16 ;  /* 0x000000ffff10c224 */ /* 0x000fe200078e0a10 */
[----:B------:R-:W-:Y:S01]  /*cbf0*/  ISETP.GE.AND P4, PT, R245, RZ, PT ;  /* 0x000000fff500720c */ /* 0x000fe20003f86270 */
[----:B------:R-:W-:Y:S01]  /*cc00*/  @!P5 IMAD.IADD R10, R10, 0x1, -R2 ;  /* 0x000000010a0ad824 */ /* 0x000fe200078e0a02 */
[C---:B------:R-:W-:Y:S01]  /*cc10*/  ISETP.GT.U32.AND P5, PT, R2.reuse, R7, PT ;  /* 0x000000070200720c */ /* 0x040fe20003fa4070 */
[C---:B------:R-:W-:Y:S01]  /*cc20*/  VIADD R245, R3.reuse, 0x138 ;  /* 0x0000013803f57836 */ /* 0x040fe20000000000 */
[----:B------:R-:W-:Y:S01]  /*cc30*/  STL [R1+0xd8], R16 ;  /* 0x0000d81001007387 */ /* 0x000fe20000100800 */
[----:B------:R-:W-:Y:S01]  /*cc40*/  @!P0 IMAD.MOV R12, RZ, RZ, -R12 ;  /* 0x000000ffff0c8224 */ /* 0x000fe200078e0a0c */
[----:B------:R-:W-:Y:S01]  /*cc50*/  ISETP.GT.U32.AND P0, PT, R2, R9, PT ;  /* 0x000000090200720c */ /* 0x000fe20003f04070 */
[----:B------:R-:W-:Y:S01]  /*cc60*/  VIADD R246, R3, 0x137 ;  /* 0x0000013703f67836 */ /* 0x000fe20000000000 */
[----:B------:R-:W-:Y:S01]  /*cc70*/  IABS R0, R245 ;  /* 0x000000f500007213 */ /* 0x000fe20000000000 */
[--C-:B------:R-:W-:Y:S01]  /*cc80*/  @!P6 IMAD.IADD R6, R6, 0x1, -R2.reuse ;  /* 0x000000010606e824 */ /* 0x100fe200078e0a02 */
[----:B------:R0:W-:Y:S01]  /*cc90*/  STL [R1+0xd4], R12 ;  /* 0x0000d40c01007387 */ /* 0x0001e20000100800 */
[----:B------:R-:W-:Y:S01]  /*cca0*/  @!P3 IMAD.IADD R5, R5, 0x1, -R2 ;  /* 0x000000010505b824 */ /* 0x000fe200078e0a02 */
[----:B------:R-:W-:Y:S01]  /*ccb0*/  ISETP.GE.AND P3, PT, R247, RZ, PT ;  /* 0x000000fff700720c */ /* 0x000fe20003f66270 */
[----:B------:R-:W-:Y:S01]  /*ccc0*/  IMAD.HI.U32 R13, R4, R0, RZ ;  /* 0x00000000040d7227 */ /* 0x000fe200078e00ff */
[----:B------:R-:W-:-:S03]  /*ccd0*/  ISETP.GT.U32.AND P6, PT, R2, R6, PT ;  /* 0x000000060200720c */ /* 0x000fc60003fc4070 */
[----:B------:R-:W-:Y:S01]  /*cce0*/  @!P5 IMAD.IADD R7, R7, 0x1, -R2 ;  /* 0x000000010707d824 */ /* 0x000fe200078e0a02 */
[----:B------:R-:W-:Y:S01]  /*ccf0*/  ISETP.GE.AND P5, PT, R244, RZ, PT ;  /* 0x000000fff400720c */ /* 0x000fe20003fa6270 */
[----:B------:R-:W-:Y:S01]  /*cd00*/  IMAD.MOV.U32 R15, RZ, RZ, R5 ;  /* 0x000000ffff0f7224 */ /* 0x000fe200078e0005 */
[----:B0-----:R-:W-:Y:S01]  /*cd10*/  IABS R12, R246 ;  /* 0x000000f6000c7213 */ /* 0x001fe20000000000 */
[----:B------:R-:W-:Y:S02]  /*cd20*/  IMAD.MOV R13, RZ, RZ, -R13 ;  /* 0x000000ffff0d7224 */ /* 0x000fe400078e0a0d */
[----:B------:R-:W-:Y:S01]  /*cd30*/  @!P1 IMAD.MOV R15, RZ, RZ, -R15 ;  /* 0x000000ffff0f9224 */ /* 0x000fe200078e0a0f */
[----:B------:R-:W-:Y:S01]  /*cd40*/  ISETP.GT.U32.AND P1, PT, R2, R7, PT ;  /* 0x000000070200720c */ /* 0x000fe20003f24070 */
[----:B------:R-:W-:-:S03]  /*cd50*/  IMAD.HI.U32 R14, R4, R12, RZ ;  /* 0x0000000c040e7227 */ /* 0x000fc600078e00ff */
[----:B------:R-:W-:Y:S01]  /*cd60*/  STL [R1+0xd0], R15 ;  /* 0x0000d00f01007387 */ /* 0x000fe20000100800 */
[C---:B------:R-:W-:Y:S02]  /*cd70*/  IMAD R0, R2.reuse, R13, R0 ;  /* 0x0000000d02007224 */ /* 0x040fe400078e0200 */
[----:B------:R-:W-:Y:S02]  /*cd80*/  IMAD.MOV R5, RZ, RZ, -R14 ;  /* 0x000000ffff057224 */ /* 0x000fe400078e0a0e */
[----:B------:R-:W-:Y:S01]  /*cd90*/  @!P0 IMAD.IADD R9, R9, 0x1, -R2 ;  /* 0x0000000109098824 */ /* 0x000fe200078e0a02 */
[----:B------:R-:W-:Y:S01]  /*cda0*/  ISETP.GE.AND P0, PT, R239, RZ, PT ;  /* 0x000000ffef00720c */ /* 0x000fe20003f06270 */
[----:B------:R-:W-:Y:S01]  /*cdb0*/  @!P4 IMAD.MOV R10, RZ, RZ, -R10 ;  /* 0x000000ffff0ac224 */ /* 0x000fe200078e0a0a */
[C---:B------:R-:W-:Y:S01]  /*cdc0*/  ISETP.GT.U32.AND P4, PT, R2.reuse, R0, PT ;  /* 0x000000000200720c */ /* 0x040fe20003f84070 */
[----:B------:R-:W-:Y:S02]  /*cdd0*/  IMAD R5, R2, R5, R12 ;  /* 0x0000000502057224 */ /* 0x000fe400078e020c */
[--C-:B------:R-:W-:Y:S01]  /*cde0*/  @!P6 IMAD.IADD R6, R6, 0x1, -R2.reuse ;  /* 0x000000010606e824 */ /* 0x100fe200078e0a02 */
[----:B------:R0:W-:Y:S01]  /*cdf0*/  STL [R1+0xcc], R10 ;  /* 0x0000cc0a01007387 */ /* 0x0001e20000100800 */
[----:B------:R-:W-:Y:S01]  /*ce00*/  VIADD R247, R3, 0x136 ;  /* 0x0000013603f77836 */ /* 0x000fe20000000000 */
[----:B------:R-:W-:Y:S01]  /*ce10*/  ISETP.GT.U32.AND P6, PT, R2, R5, PT ;  /* 0x000000050200720c */ /* 0x000fe20003fc4070 */
[----:B------:R-:W-:-:S02]  /*ce20*/  @!P1 IMAD.IADD R7, R7, 0x1, -R2 ;  /* 0x0000000107079824 */ /* 0x000fc400078e0a02 */
[----:B------:R-:W-:Y:S01]  /*ce30*/  @!P2 IMAD.MOV R11, RZ, RZ, -R11 ;  /* 0x000000ffff0ba224 */ /* 0x000fe200078e0a0b */
[----:B------:R-:W-:Y:S01]  /*ce40*/  IABS R8, R247 ;  /* 0x000000f700087213 */ /* 0x000fe20000000000 */
[----:B------:R-:W-:Y:S01]  /*ce50*/  @!P3 IMAD.MOV R9, RZ, RZ, -R9 ;  /* 0x000000ffff09b224 */ /* 0x000fe200078e0a09 */
[----:B------:R-:W-:Y:S01]  /*ce60*/  ISETP.GE.AND P1, PT, R247, RZ, PT ;  /* 0x000000fff700720c */ /* 0x000fe20003f26270 */
[----:B------:R-:W-:Y:S01]  /*ce70*/  @!P0 IMAD.MOV R7, RZ, RZ, -R7 ;  /* 0x000000ffff078224 */ /* 0x000fe200078e0a07 */
[----:B------:R-:W-:Y:S01]  /*ce80*/  STL [R1+0xc8], R11 ;  /* 0x0000c80b01007387 */ /* 0x000fe20000100800 */
[----:B------:R-:W-:Y:S01]  /*ce90*/  VIADD R247, R3, 0x135 ;  /* 0x0000013503f77836 */ /* 0x000fe20000000000 */
[----:B------:R-:W-:Y:S01]  /*cea0*/  ISETP.GE.AND P3, PT, R246, RZ, PT ;  /* 0x000000fff600720c */ /* 0x000fe20003f66270 */
[--C-:B------:R-:W-:Y:S01]  /*ceb0*/  @!P4 IMAD.IADD R0, R0, 0x1, -R2.reuse ;  /* 0x000000010000c824 */ /* 0x100fe200078e0a02 */
[----:B------:R1:W-:Y:S01]  /*cec0*/  STL [R1+0xb8], R9 ;  /* 0x0000b80901007387 */ /* 0x0003e20000100800 */
[----:B------:R-:W-:Y:S01]  /*ced0*/  @!P6 IMAD.IADD R5, R5, 0x1, -R2 ;  /* 0x000000010505e824 */ /* 0x000fe200078e0a02 */
[----:B------:R-:W-:Y:S01]  /*cee0*/  ISETP.GE.AND P0, PT, R247, RZ, PT ;  /* 0x000000fff700720c */ /* 0x000fe20003f06270 */
[----:B------:R-:W-:Y:S01]  /*cef0*/  IMAD.HI.U32 R13, R4, R8, RZ ;  /* 0x00000008040d7227 */ /* 0x000fe200078e00ff */
[----:B------:R2:W-:Y:S01]  /*cf00*/  STL [R1+0xb4], R7 ;  /* 0x0000b40701007387 */ /* 0x0005e20000100800 */
[----:B------:R-:W-:-:S02]  /*cf10*/  ISETP.GT.U32.AND P4, PT, R2, R0, PT ;  /* 0x000000000200720c */ /* 0x000fc40003f84070 */
[----:B0-----:R-:W-:Y:S01]  /*cf20*/  IMAD.MOV.U32 R10, RZ, RZ, R6 ;  /* 0x000000ffff0a7224 */ /* 0x001fe200078e0006 */
[C---:B------:R-:W-:Y:S01]  /*cf30*/  ISETP.GT.U32.AND P6, PT, R2.reuse, R5, PT ;  /* 0x000000050200720c */ /* 0x040fe20003fc4070 */
[----:B------:R-:W-:Y:S01]  /*cf40*/  IMAD.MOV R13, RZ, RZ, -R13 ;  /* 0x000000ffff0d7224 */ /* 0x000fe200078e0a0d */
[----:B------:R-:W-:Y:S01]  /*cf50*/  ISETP.GE.AND P2, PT, R245, RZ, PT ;  /* 0x000000fff500720c */ /* 0x000fe20003f46270 */
[C---:B------:R-:W-:Y:S02]  /*cf60*/  VIADD R246, R3.reuse, 0x134 ;  /* 0x0000013403f67836 */ /* 0x040fe40000000000 */
[----:B-1----:R-:W-:Y:S01]  /*cf70*/  IMAD R9, R2, R13, R8 ;  /* 0x0000000d02097224 */ /* 0x002fe200078e0208 */
[----:B--2---:R-:W-:Y:S01]  /*cf80*/  IABS R7, R247 ;  /* 0x000000f700077213 */ /* 0x004fe20000000000 */
[C---:B------:R-:W-:Y:S01]  /*cf90*/  VIADD R247, R3.reuse, 0x133 ;  /* 0x0000013303f77836 */ /* 0x040fe20000000000 */
[----:B------:R-:W-:Y:S01]  /*cfa0*/  IABS R12, R246 ;  /* 0x000000f6000c7213 */ /* 0x000fe20000000000 */
[----:B------:R-:W-:-:S02]  /*cfb0*/  VIADD R236, R3, 0x132 ;  /* 0x0000013203ec7836 */ /* 0x000fc40000000000 */
[----:B------:R-:W-:Y:S01]  /*cfc0*/  IMAD.HI.U32 R6, R4, R7, RZ ;  /* 0x0000000704067227 */ /* 0x000fe200078e00ff */
[----:B------:R-:W-:Y:S02]  /*cfd0*/  IABS R13, R247 ;  /* 0x000000f7000d7213 */ /* 0x000fe40000000000 */
[----:B------:R-:W-:Y:S01]  /*cfe0*/  IABS R11, R236 ;  /* 0x000000ec000b7213 */ /* 0x000fe20000000000 */
[----:B------:R-:W-:Y:S02]  /*cff0*/  IMAD.MOV R6, RZ, RZ, -R6 ;  /* 0x000000ffff067224 */ /* 0x000fe400078e0a06 */
[--C-:B------:R-:W-:Y:S01]  /*d000*/  @!P4 IMAD.IADD R0, R0, 0x1, -R2.reuse ;  /* 0x000000010000c824 */ /* 0x100fe200078e0a02 */
[C---:B------:R-:W-:Y:S01]  /*d010*/  ISETP.GT.U32.AND P4, PT, R2.reuse, R9, PT ;  /* 0x000000090200720c */ /* 0x040fe20003f84070 */
[----:B------:R-:W-:Y:S02]  /*d020*/  IMAD R7, R2, R6, R7 ;  /* 0x0000000602077224 */ /* 0x000fe400078e0207 */
[----:B------:R-:W-:-:S02]  /*d030*/  @!P6 IMAD.IADD R5, R5, 0x1, -R2 ;  /* 0x000000010505e824 */ /* 0x000fc400078e0a02 */
[----:B------:R-:W-:Y:S01]  /*d040*/  IMAD.HI.U32 R15, R4, R12, RZ ;  /* 0x0000000c040f7227 */ /* 0x000fe200078e00ff */
[----:B------:R-:W-:-:S03]  /*d050*/  ISETP.GT.U32.AND P6, PT, R2, R7, PT ;  /* 0x000000070200720c */ /* 0x000fc60003fc4070 */
[----:B------:R-:W-:Y:S01]  /*d060*/  @!P5 IMAD.MOV R10, RZ, RZ, -R10 ;  /* 0x000000ffff0ad224 */ /* 0x000fe200078e0a0a */
[----:B------:R-:W-:Y:S01]  /*d070*/  ISETP.GE.AND P5, PT, R246, RZ, PT ;  /* 0x000000fff600720c */ /* 0x000fe20003fa6270 */
[----:B------:R-:W-:-:S03]  /*d080*/  IMAD.HI.U32 R14, R4, R13, RZ ;  /* 0x0000000d040e7227 */ /* 0x000fc600078e00ff */
[----:B------:R0:W-:Y:S01]  /*d090*/  STL [R1+0xb0], R10 ;  /* 0x0000b00a01007387 */ /* 0x0001e20000100800 */
[--C-:B------:R-:W-:Y:S01]  /*d0a0*/  @!P4 IMAD.IADD R9, R9, 0x1, -R2.reuse ;  /* 0x000000010909c824 */ /* 0x100fe200078e0a02 */
[----:B------:R-:W-:Y:S01]  /*d0b0*/  ISETP.GE.AND P4, PT, R247, RZ, PT ;  /* 0x000000fff700720c */ /* 0x000fe20003f86270 */
[----:B------:R-:W-:Y:S02]  /*d0c0*/  VIADD R237, R3, 0x131 ;  /* 0x0000013103ed7836 */ /* 0x000fe40000000000 */
[----:B------:R-:W-:Y:S01]  /*d0d0*/  @!P6 IMAD.IADD R7, R7, 0x1, -R2 ;  /* 0x000000010707e824 */ /* 0x000fe200078e0a02 */
[----:B------:R-:W-:Y:S01]  /*d0e0*/  ISETP.GT.U32.AND P6, PT, R2, R9, PT ;  /* 0x000000090200720c */ /* 0x000fe20003fc4070 */
[----:B------:R-:W-:Y:S01]  /*d0f0*/  IMAD.HI.U32 R8, R4, R11, RZ ;  /* 0x0000000b04087227 */ /* 0x000fe200078e00ff */
[----:B0-----:R-:W-:-:S03]  /*d100*/  IABS R10, R237 ;  /* 0x000000ed000a7213 */ /* 0x001fc60000000000 */
[----:B------:R-:W-:Y:S02]  /*d110*/  IMAD.MOV R15, RZ, RZ, -R15 ;  /* 0x000000ffff0f7224 */ /* 0x000fe400078e0a0f */
[----:B------:R-:W-:Y:S02]  /*d120*/  IMAD.MOV R14, RZ, RZ, -R14 ;  /* 0x000000ffff0e7224 */ /* 0x000fe400078e0a0e */
[C---:B------:R-:W-:Y:S02]  /*d130*/  VIADD R239, R3.reuse, 0x12e ;  /* 0x0000012e03ef7836 */ /* 0x040fe40000000000 */
        /* <DEDUP_REMOVED lines=61> */
[----:B------:R-:W-:Y:S01]  /*d510*/  VIADD R246, R3, 0x12b ;  /* 0x0000012b03f67836 */ /* 0x000fe20000000000 */
[----:B------:R-:W-:Y:S01]  /*d520*/  ISETP.GT.U32.AND P6, PT, R2, R0, PT ;  /* 0x000000000200720c */ /* 0x000fe20003fc4070 */
[--C-:B------:R-:W-:Y:S01]  /*d530*/  @!P3 IMAD.IADD R11, R11, 0x1, -R2.reuse ;  /* 0x000000010b0bb824 */ /* 0x100fe200078e0a02 */
[----:B------:R-:W-:Y:S01]  /*d540*/  ISETP.GE.AND P3, PT, R236, RZ, PT ;  /* 0x000000ffec00720c */ /* 0x000fe20003f66270 */
[----:B------:R-:W-:Y:S01]  /*d550*/  @!P0 IMAD.IADD R8, R8, 0x1, -R2 ;  /* 0x0000000108088824 */ /* 0x000fe200078e0a02 */
[----:B------:R-:W-:Y:S01]  /*d560*/  ISETP.GE.AND P0, PT, R237, RZ, PT ;  /* 0x000000ffed00720c */ /* 0x000fe20003f06270 */
[----:B------:R-:W-:Y:S01]  /*d570*/  IMAD.HI.U32 R15, R4, R9, RZ ;  /* 0x00000009040f7227 */ /* 0x000fe200078e00ff */
[----:B0-----:R-:W-:-:S03]  /*d580*/  IABS R7, R246 ;  /* 0x000000f600077213 */ /* 0x001fc60000000000 */
[--C-:B------:R-:W-:Y:S01]  /*d590*/  @!P2 IMAD.IADD R6, R6, 0x1, -R2.reuse ;  /* 0x000000010606a824 */ /* 0x100fe200078e0a02 */
[----:B------:R-:W-:Y:S01]  /*d5a0*/  ISETP.GE.AND P2, PT, R247, RZ, PT ;  /* 0x000000fff700720c */ /* 0x000fe20003f46270 */
[----:B------:R-:W-:Y:S02]  /*d5b0*/  IMAD.MOV R15, RZ, RZ, -R15 ;  /* 0x000000ffff0f7224 */ /* 0x000fe400078e0a0f */
[----:B------:R-:W-:Y:S01]  /*d5c0*/  @!P1 IMAD.IADD R5, R5, 0x1, -R2 ;  /* 0x0000000105059824 */ /* 0x000fe200078e0a02 */
[----:B------:R-:W-:Y:S01]  /*d5d0*/  ISETP.GE.AND P1, PT, R238, RZ, PT ;  /* 0x000000ffee00720c */ /* 0x000fe20003f26270 */
[----:B------:R-:W-:Y:S02]  /*d5e0*/  IMAD.MOV.U32 R18, RZ, RZ, R12 ;  /* 0x000000ffff127224 */ /* 0x000fe400078e000c */
[----:B------:R-:W-:-:S04]  /*d5f0*/  IMAD.HI.U32 R14, R4, R7, RZ ;  /* 0x00000007040e7227 */ /* 0x000fc800078e00ff */
[----:B------:R-:W-:Y:S02]  /*d600*/  IMAD.MOV.U32 R17, RZ, RZ, R13 ;  /* 0x000000ffff117224 */ /* 0x000fe400078e000d */
[----:B------:R-:W-:Y:S02]  /*d610*/  IMAD R9, R2, R15, R9 ;  /* 0x0000000f02097224 */ /* 0x000fe400078e0209 */
[----:B------:R-:W-:Y:S01]  /*d620*/  @!P6 IMAD.IADD R0, R0, 0x1, -R2 ;  /* 0x000000010000e824 */ /* 0x000fe200078e0a02 */
[C---:B------:R-:W-:Y:S01]  /*d630*/  ISETP.GT.U32.AND P6, PT, R2.reuse, R6, PT ;  /* 0x000000060200720c */ /* 0x040fe20003fc4070 */
[----:B------:R-:W-:Y:S02]  /*d640*/  IMAD.MOV.U32 R13, RZ, RZ, R11 ;  /* 0x000000ffff0d7224 */ /* 0x000fe400078e000b */
[----:B------:R-:W-:Y:S01]  /*d650*/  @!P5 IMAD.MOV R18, RZ, RZ, -R18 ;  /* 0x000000ffff12d224 */ /* 0x000fe200078e0a12 */
[----:B------:R-:W-:Y:S01]  /*d660*/  ISETP.GT.U32.AND P5, PT, R2, R5, PT ;  /* 0x000000050200720c */ /* 0x000fe20003fa4070 */
[----:B------:R-:W-:-:S02]  /*d670*/  IMAD.MOV.U32 R11, RZ, RZ, R10 ;  /* 0x000000ffff0b7224 */ /* 0x000fc400078e000a */
[----:B------:R-:W-:Y:S01]  /*d680*/  VIADD R247, R3, 0x12a ;  /* 0x0000012a03f77836 */ /* 0x000fe20000000000 */
[----:B------:R-:W-:Y:S01]  /*d690*/  STL [R1+0x9c], R18 ;  /* 0x00009c1201007387 */ /* 0x000fe20000100800 */
[----:B------:R-:W-:Y:S02]  /*d6a0*/  IMAD.MOV R16, RZ, RZ, -R14 ;  /* 0x000000ffff107224 */ /* 0x000fe400078e0a0e */
[----:B------:R-:W-:Y:S01]  /*d6b0*/  @!P4 IMAD.MOV R17, RZ, RZ, -R17 ;  /* 0x000000ffff11c224 */ /* 0x000fe200078e0a11 */
[C---:B------:R-:W-:Y:S01]  /*d6c0*/  ISETP.GT.U32.AND P4, PT, R2.reuse, R9, PT ;  /* 0x000000090200720c */ /* 0x040fe20003f84070 */
[----:B------:R-:W-:Y:S01]  /*d6d0*/  @!P3 IMAD.MOV R13, RZ, RZ, -R13 ;  /* 0x000000ffff0db224 */ /* 0x000fe200078e0a0d */
[C---:B------:R-:W-:Y:S01]  /*d6e0*/  ISETP.GT.U32.AND P3, PT, R2.reuse, R0, PT ;  /* 0x000000000200720c */ /* 0x040fe20003f64070 */
[----:B------:R-:W-:Y:S01]  /*d6f0*/  @!P0 IMAD.MOV R11, RZ, RZ, -R11 ;  /* 0x000000ffff0b8224 */ /* 0x000fe200078e0a0b */
[----:B------:R-:W-:Y:S01]  /*d700*/  ISETP.GE.AND P0, PT, R239, RZ, PT ;  /* 0x000000ffef00720c */ /* 0x000fe20003f06270 */
[----:B------:R-:W-:Y:S01]  /*d710*/  IMAD R7, R2, R16, R7 ;  /* 0x0000001002077224 */ /* 0x000fe200078e0207 */
[----:B------:R-:W-:Y:S01]  /*d720*/  IABS R14, R247 ;  /* 0x000000f7000e7213 */ /* 0x000fe20000000000 */
[----:B------:R-:W-:Y:S01]  /*d730*/  IMAD.MOV.U32 R10, RZ, RZ, R8 ;  /* 0x000000ffff0a7224 */ /* 0x000fe200078e0008 */
[----:B------:R-:W-:Y:S01]  /*d740*/  STL [R1+0x98], R17 ;  /* 0x0000981101007387 */ /* 0x000fe20000100800 */
[----:B------:R-:W-:Y:S01]  /*d750*/  @!P6 IMAD.IADD R6, R6, 0x1, -R2 ;  /* 0x000000010606e824 */ /* 0x000fe200078e0a02 */
[----:B------:R-:W-:Y:S01]  /*d760*/  ISETP.GE.AND P6, PT, R244, RZ, PT ;  /* 0x000000fff400720c */ /* 0x000fe20003fc6270 */
[----:B------:R-:W-:Y:S01]  /*d770*/  @!P2 IMAD.MOV R10, RZ, RZ, -R10 ;  /* 0x000000ffff0aa224 */ /* 0x000fe200078e0a0a */
[----:B------:R-:W-:Y:S01]  /*d780*/  ISETP.GT.U32.AND P2, PT, R2, R7, PT ;  /* 0x000000070200720c */ /* 0x000fe20003f44070 */
[----:B------:R-:W-:Y:S01]  /*d790*/  IMAD.MOV.U32 R12, RZ, RZ, R14 ;  /* 0x000000ffff0c7224 */ /* 0x000fe200078e000e */
[----:B------:R0:W-:Y:S01]  /*d7a0*/  STL [R1+0x94], R13 ;  /* 0x0000940d01007387 */ /* 0x0001e20000100800 */
[--C-:B------:R-:W-:Y:S01]  /*d7b0*/  @!P5 IMAD.IADD R5, R5, 0x1, -R2.reuse ;  /* 0x000000010505d824 */ /* 0x100fe200078e0a02 */
[----:B------:R-:W-:Y:S01]  /*d7c0*/  ISETP.GE.AND P5, PT, R245, RZ, PT ;  /* 0x000000fff500720c */ /* 0x000fe20003fa6270 */
[----:B------:R-:W-:Y:S01]  /*d7d0*/  IMAD.HI.U32 R8, R4, R12, RZ ;  /* 0x0000000c04087227 */ /* 0x000fe200078e00ff */
[----:B------:R-:W-:Y:S03]  /*d7e0*/  STL [R1+0x90], R11 ;  /* 0x0000900b01007387 */ /* 0x000fe60000100800 */
[--C-:B------:R-:W-:Y:S01]  /*d7f0*/  @!P3 IMAD.IADD R0, R0, 0x1, -R2.reuse ;  /* 0x000000010000b824 */ /* 0x100fe200078e0a02 */
[----:B------:R-:W-:Y:S01]  /*d800*/  ISETP.GE.AND P3, PT, R246, RZ, PT ;  /* 0x000000fff600720c */ /* 0x000fe20003f66270 */
[----:B------:R-:W-:Y:S01]  /*d810*/  @!P4 IMAD.IADD R9, R9, 0x1, -R2 ;  /* 0x000000010909c824 */ /* 0x000fe200078e0a02 */
[----:B------:R-:W-:Y:S01]  /*d820*/  ISETP.GE.AND P4, PT, R247, RZ, PT ;  /* 0x000000fff700720c */ /* 0x000fe20003f86270 */
[----:B------:R-:W-:Y:S01]  /*d830*/  @!P1 IMAD.MOV R6, RZ, RZ, -R6 ;  /* 0x000000ffff069224 */ /* 0x000fe200078e0a06 */
[----:B------:R-:W-:Y:S01]  /*d840*/  STL [R1+0x8c], R10 ;  /* 0x00008c0a01007387 */ /* 0x000fe20000100800 */
[----:B------:R-:W-:-:S02]  /*d850*/  @!P0 IMAD.MOV R5, RZ, RZ, -R5 ;  /* 0x000000ffff058224 */ /* 0x000fc400078e0a05 */
[----:B------:R-:W-:Y:S01]  /*d860*/  IMAD.MOV R8, RZ, RZ, -R8 ;  /* 0x000000ffff087224 */ /* 0x000fe200078e0a08 */
[----:B------:R-:W-:Y:S01]  /*d870*/  STL [R1+0x88], R6 ;  /* 0x0000880601007387 */ /* 0x000fe20000100800 */
[C---:B------:R-:W-:Y:S02]  /*d880*/  VIADD R247, R3.reuse, 0x129 ;  /* 0x0000012903f77836 */ /* 0x040fe40000000000 */
[----:B------:R-:W-:Y:S01]  /*d890*/  VIADD R246, R3, 0x128 ;  /* 0x0000012803f67836 */ /* 0x000fe20000000000 */
[----:B------:R1:W-:Y:S01]  /*d8a0*/  STL [R1+0x84], R5 ;  /* 0x0000840501007387 */ /* 0x0003e20000100800 */
[C---:B------:R-:W-:Y:S01]  /*d8b0*/  IMAD R12, R2.reuse, R8, R12 ;  /* 0x00000008020c7224 */ /* 0x040fe200078e020c */
[----:B------:R-:W-:Y:S01]  /*d8c0*/  ISETP.GE.AND P0, PT, R247, RZ, PT ;  /* 0x000000fff700720c */ /* 0x000fe20003f06270 */
[----:B------:R-:W-:Y:S01]  /*d8d0*/  @!P2 IMAD.IADD R7, R7, 0x1, -R2 ;  /* 0x000000010707a824 */ /* 0x000fe200078e0a02 */
[----:B0-----:R-:W-:Y:S01]  /*d8e0*/  IABS R13, R247 ;  /* 0x000000f7000d7213 */ /* 0x001fe20000000000 */
[----:B------:R-:W-:Y:S01]  /*d8f0*/  IMAD.MOV.U32 R8, RZ, RZ, R0 ;  /* 0x000000ffff087224 */ /* 0x000fe200078e0000 */
[C---:B------:R-:W-:Y:S01]  /*d900*/  ISETP.GT.U32.AND P2, PT, R2.reuse, R9, PT ;  /* 0x000000090200720c */ /* 0x040fe20003f44070 */
[C---:B------:R-:W-:Y:S01]  /*d910*/  VIADD R247, R3.reuse, 0x127 ;  /* 0x0000012703f77836 */ /* 0x040fe20000000000 */
[C---:B------:R-:W-:Y:S01]  /*d920*/  ISETP.GT.U32.AND P1, PT, R2.reuse, R7, PT ;  /* 0x000000070200720c */ /* 0x040fe20003f24070 */
[----:B------:R-:W-:Y:S01]  /*d930*/  @!P6 IMAD.MOV R8, RZ, RZ, -R8 ;  /* 0x000000ffff08e224 */ /* 0x000fe200078e0a08 */
[----:B-1----:R-:W-:Y:S01]  /*d940*/  IABS R5, R246 ;  /* 0x000000f600057213 */ /* 0x002fe20000000000 */
[C---:B------:R-:W-:Y:S01]  /*d950*/  VIADD R237, R3.reuse, 0x126 ;  /* 0x0000012603ed7836 */ /* 0x040fe20000000000 */
[----:B------:R-:W-:Y:S01]  /*d960*/  ISETP.GT.U32.AND P6, PT, R2, R12, PT ;  /* 0x0000000c0200720c */ /* 0x000fe20003fc4070 */
[----:B------:R-:W-:Y:S01]  /*d970*/  VIADD R239, R3, 0x124 ;  /* 0x0000012403ef7836 */ /* 0x000fe20000000000 */
[----:B------:R-:W-:Y:S01]  /*d980*/  IABS R6, R247 ;  /* 0x000000f700067213 */ /* 0x000fe20000000000 */
[----:B------:R-:W-:Y:S01]  /*d990*/  IMAD.MOV.U32 R0, RZ, RZ, R5 ;  /* 0x000000ffff007224 */ /* 0x000fe200078e0005 */
[----:B------:R0:W-:Y:S01]  /*d9a0*/  STL [R1+0x80], R8 ;  /* 0x0000800801007387 */ /* 0x0001e20000100800 */
[----:B------:R-:W-:Y:S01]  /*d9b0*/  IMAD.HI.U32 R5, R4, R13, RZ ;  /* 0x0000000d04057227 */ /* 0x000fe200078e00ff */
[----:B------:R-:W-:-:S03]  /*d9c0*/  IABS R10, R237 ;  /* 0x000000ed000a7213 */ /* 0x000fc60000000000 */
[----:B------:R-:W-:Y:S02]  /*d9d0*/  IMAD.MOV R5, RZ, RZ, -R5 ;  /* 0x000000ffff057224 */ /* 0x000fe400078e0a05 */
[----:B------:R-:W-:-:S04]  /*d9e0*/  IMAD.HI.U32 R11, R4, R6, RZ ;  /* 0x00000006040b7227 */ /* 0x000fc800078e00ff */
[----:B------:R-:W-:Y:S01]  /*d9f0*/  @!P2 IMAD.IADD R9, R9, 0x1, -R2 ;  /* 0x000000010909a824 */ /* 0x000fe200078e0a02 */
[----:B------:R-:W-:Y:S01]  /*da00*/  ISETP.GE.AND P2, PT, R246, RZ, PT ;  /* 0x000000fff600720c */ /* 0x000fe20003f46270 */
        /* <DEDUP_REMOVED lines=17> */
[----:B------:R-:W-:Y:S02]  /*db20*/  IMAD R10, R2, R5, R10 ;  /* 0x00000005020a7224 */ /* 0x000fe400078e020a */
[--C-:B------:R-:W-:Y:S01]  /*db30*/  @!P5 IMAD.IADD R13, R13, 0x1, -R2.reuse ;  /* 0x000000010d0dd824 */ /* 0x100fe200078e0a02 */
[----:B------:R0:W-:Y:S01]  /*db40*/  STL [R1+0x78], R7 ;  /* 0x0000780701007387 */ /* 0x0001e20000100800 */
[----:B------:R-:W-:Y:S01]  /*db50*/  @!P6 IMAD.IADD R12, R12, 0x1, -R2 ;  /* 0x000000010c0ce824 */ /* 0x000fe200078e0a02 */
[C---:B------:R-:W-:Y:S01]  /*db60*/  ISETP.GT.U32.AND P5, PT, R2.reuse, R10, PT ;  /* 0x0000000a0200720c */ /* 0x040fe20003fa4070 */
[----:B------:R-:W-:Y:S01]  /*db70*/  VIADD R245, R3, 0x123 ;  /* 0x0000012303f57836 */ /* 0x000fe20000000000 */
[----:B------:R-:W-:Y:S01]  /*db80*/  ISETP.GT.U32.AND P6, PT, R2, R6, PT ;  /* 0x000000060200720c */ /* 0x000fe20003fc4070 */
[----:B------:R-:W-:-:S02]  /*db90*/  IMAD.MOV.U32 R14, RZ, RZ, R12 ;  /* 0x000000ffff0e7224 */ /* 0x000fc400078e000c */
[C---:B------:R-:W-:Y:S01]  /*dba0*/  VIADD R238, R3.reuse, 0x125 ;  /* 0x0000012503ee7836 */ /* 0x040fe20000000000 */
[----:B------:R-:W-:Y:S01]  /*dbb0*/  IABS R5, R245 ;  /* 0x000000f500057213 */ /* 0x000fe20000000000 */
[----:B------:R-:W-:Y:S01]  /*dbc0*/  @!P3 IMAD.IADD R0, R0, 0x1, -R2 ;  /* 0x000000010000b824 */ /* 0x000fe200078e0a02 */
[----:B0-----:R-:W-:Y:S01]  /*dbd0*/  IABS R7, R239 ;  /* 0x000000ef00077213 */ /* 0x001fe20000000000 */
[----:B------:R-:W-:Y:S01]  /*dbe0*/  @!P4 IMAD.MOV R14, RZ, RZ, -R14 ;  /* 0x000000ffff0ec224 */ /* 0x000fe200078e0a0e */
[C---:B------:R-:W-:Y:S01]  /*dbf0*/  ISETP.GT.U32.AND P3, PT, R2.reuse, R13, PT ;  /* 0x0000000d0200720c */ /* 0x040fe20003f64070 */
[----:B------:R-:W-:Y:S01]  /*dc00*/  VIADD R247, R3, 0x122 ;  /* 0x0000012203f77836 */ /* 0x000fe20000000000 */
[----:B------:R-:W-:Y:S01]  /*dc10*/  ISETP.GT.U32.AND P4, PT, R2, R0, PT ;  /* 0x000000000200720c */ /* 0x000fe20003f84070 */
[----:B------:R-:W-:Y:S01]  /*dc20*/  IMAD.HI.U32 R11, R4, R7, RZ ;  /* 0x00000007040b7227 */ /* 0x000fe200078e00ff */
[----:B------:R-:W-:Y:S01]  /*dc30*/  IABS R9, R238 ;  /* 0x000000ee00097213 */ /* 0x000fe20000000000 */
[----:B------:R0:W-:Y:S02]  /*dc40*/  STL [R1+0x74], R14 ;  /* 0x0000740e01007387 */ /* 0x0001e40000100800 */
[----:B------:R-:W-:-:S02]  /*dc50*/  @!P5 IMAD.IADD R10, R10, 0x1, -R2 ;  /* 0x000000010a0ad824 */ /* 0x000fc400078e0a02 */
[----:B------:R-:W-:Y:S02]  /*dc60*/  IMAD.MOV R11, RZ, RZ, -R11 ;  /* 0x000000ffff0b7224 */ /* 0x000fe400078e0a0b */
        /* <DEDUP_REMOVED lines=8> */
[--C-:B------:R-:W-:Y:S01]  /*dcf0*/  @!P4 IMAD.IADD R0, R0, 0x1, -R2.reuse ;  /* 0x000000010000c824 */ /* 0x100fe200078e0a02 */
[C---:B------:R-:W-:Y:S01]  /*dd00*/  ISETP.GT.U32.AND P4, PT, R2.reuse, R7, PT ;  /* 0x000000070200720c */ /* 0x040fe20003f84070 */
[C---:B------:R-:W-:Y:S02]  /*dd10*/  IMAD R5, R2.reuse, R11, R5 ;  /* 0x0000000b02057224 */ /* 0x040fe400078e0205 */
[--C-:B------:R-:W-:Y:S02]  /*dd20*/  @!P3 IMAD.IADD R13, R13, 0x1, -R2.reuse ;  /* 0x000000010d0db824 */ /* 0x100fe400078e0a02 */
        /* <DEDUP_REMOVED lines=8> */
[----:B------:R-:W-:-:S02]  /*ddb0*/  VIADD R246, R3, 0x121 ;  /* 0x0000012103f67836 */ /* 0x000fc40000000000 */
        /* <DEDUP_REMOVED lines=65> */
[C---:B0-----:R-:W-:Y:S02]  /*e1d0*/  IMAD R7, R2.reuse, R12, R11 ;  /* 0x0000000c02077224 */ /* 0x041fe400078e020b */
[----:B------:R-:W-:Y:S01]  /*e1e0*/  @!P1 IMAD.MOV R5, RZ, RZ, -R5 ;  /* 0x000000ffff059224 */ /* 0x000fe200078e0a05 */
[----:B------:R-:W-:Y:S01]  /*e1f0*/  ISETP.GE.AND P1, PT, R247, RZ, PT ;  /* 0x000000fff700720c */ /* 0x000fe20003f26270 */
[----:B------:R-:W-:Y:S01]  /*e200*/  IMAD.MOV R9, RZ, RZ, -R9 ;  /* 0x000000ffff097224 */ /* 0x000fe200078e0a09 */
[C---:B------:R-:W-:Y:S01]  /*e210*/  ISETP.GT.U32.AND P6, PT, R2.reuse, R7, PT ;  /* 0x000000070200720c */ /* 0x040fe20003fc4070 */
[----:B------:R-:W-:Y:S01]  /*e220*/  VIADD R247, R3, 0x11c ;  /* 0x0000011c03f77836 */ /* 0x000fe20000000000 */
[----:B------:R0:W-:Y:S01]  /*e230*/  STL [R1+0x58], R5 ;  /* 0x0000580501007387 */ /* 0x0001e20000100800 */
[----:B------:R-:W-:Y:S02]  /*e240*/  IMAD R10, R2, R9, R10 ;  /* 0x00000009020a7224 */ /* 0x000fe400078e020a */
[----:B------:R-:W-:Y:S01]  /*e250*/  IMAD.MOV.U32 R13, RZ, RZ, R8 ;  /* 0x000000ffff0d7224 */ /* 0x000fe200078e0008 */
[----:B------:R-:W-:Y:S01]  /*e260*/  IABS R14, R247 ;  /* 0x000000f7000e7213 */ /* 0x000fe20000000000 */
[--C-:B------:R-:W-:Y:S01]  /*e270*/  @!P4 IMAD.IADD R0, R0, 0x1, -R2.reuse ;  /* 0x000000010000c824 */ /* 0x100fe200078e0a02 */
[----:B------:R-:W-:Y:S01]  /*e280*/  ISETP.GT.U32.AND P4, PT, R2, R10, PT ;  /* 0x0000000a0200720c */ /* 0x000fe20003f84070 */
        /* <DEDUP_REMOVED lines=9> */
[C---:B------:R-:W-:Y:S02]  /*e320*/  VIADD R245, R3.reuse, 0x11b ;  /* 0x0000011b03f57836 */ /* 0x040fe40000000000 */
[----:B------:R-:W-:Y:S02]  /*e330*/  VIADD R231, R3, 0x11a ;  /* 0x0000011a03e77836 */ /* 0x000fe40000000000 */
[----:B------:R-:W-:Y:S01]  /*e340*/  IMAD.MOV R6, RZ, RZ, -R6 ;  /* 0x000000ffff067224 */ /* 0x000fe200078e0a06 */
[----:B0-----:R-:W-:Y:S01]  /*e350*/  IABS R13, R245 ;  /* 0x000000f5000d7213 */ /* 0x001fe20000000000 */
[----:B------:R-:W-:Y:S01]  /*e360*/  @!P2 IMAD.MOV R5, RZ, RZ, -R5 ;  /* 0x000000ffff05a224 */ /* 0x000fe200078e0a05 */
[----:B------:R-:W-:Y:S01]  /*e370*/  IABS R12, R231 ;  /* 0x000000e7000c7213 */ /* 0x000fe20000000000 */
        /* <DEDUP_REMOVED lines=20> */
[----:B------:R-:W-:Y:S01]  /*e4c0*/  IMAD.HI.U32 R16, R4, R8, RZ ;  /* 0x0000000804107227 */ /* 0x000fe200078e00ff */
[----:B------:R-:W-:-:S03]  /*e4d0*/  ISETP.GT.U32.AND P6, PT, R2, R12, PT ;  /* 0x0000000c0200720c */ /* 0x000fc60003fc4070 */
[----:B------:R-:W-:Y:S01]  /*e4e0*/  @!P4 IMAD.IADD R10, R10, 0x1, -R2 ;  /* 0x000000010a0ac824 */ /* 0x000fe200078e0a02 */
[----:B------:R-:W-:Y:S01]  /*e4f0*/  ISETP.GT.U32.AND P4, PT, R2, R13, PT ;  /* 0x0000000d0200720c */ /* 0x000fe20003f84070 */
[----:B------:R-:W-:-:S04]  /*e500*/  IMAD.HI.U32 R5, R4, R11, RZ ;  /* 0x0000000b04057227 */ /* 0x000fc800078e00ff */
[----:B------:R-:W-:Y:S02]  /*e510*/  IMAD.MOV R16, RZ, RZ, -R16 ;  /* 0x000000ffff107224 */ /* 0x000fe400078e0a10 */
[----:B------:R-:W-:Y:S02]  /*e520*/  IMAD.MOV R5, RZ, RZ, -R5 ;  /* 0x000000ffff057224 */ /* 0x000fe400078e0a05 */
[C---:B------:R-:W-:Y:S02]  /*e530*/  IMAD R8, R2.reuse, R16, R8 ;  /* 0x0000001002087224 */ /* 0x040fe400078e0208 */
[----:B------:R-:W-:Y:S02]  /*e540*/  IMAD R11, R2, R5, R11 ;  /* 0x00000005020b7224 */ /* 0x000fe400078e020b */
[--C-:B------:R-:W-:Y:S01]  /*e550*/  @!P6 IMAD.IADD R12, R12, 0x1, -R2.reuse ;  /* 0x000000010c0ce824 */ /* 0x100fe200078e0a02 */
[C---:B------:R-:W-:Y:S01]  /*e560*/  ISETP.GT.U32.AND P6, PT, R2.reuse, R8, PT ;  /* 0x000000080200720c */ /* 0x040fe20003fc4070 */
[----:B------:R-:W-:Y:S01]  /*e570*/  @!P4 IMAD.IADD R13, R13, 0x1, -R2 ;  /* 0x000000010d0dc824 */ /* 0x000fe200078e0a02 */
[----:B------:R-:W-:Y:S01]  /*e580*/  ISETP.GT.U32.AND P4, PT, R2, R11, PT ;  /* 0x0000000b0200720c */ /* 0x000fe20003f84070 */
[----:B------:R-:W-:-:S02]  /*e590*/  VIADD R237, R3, 0x117 ;  /* 0x0000011703ed7836 */ /* 0x000fc40000000000 */
[C---:B------:R-:W-:Y:S02]  /*e5a0*/  VIADD R238, R3.reuse, 0x116 ;  /* 0x0000011603ee7836 */ /* 0x040fe40000000000 */
[C---:B------:R-:W-:Y:S01]  /*e5b0*/  VIADD R239, R3.reuse, 0x115 ;  /* 0x0000011503ef7836 */ /* 0x040fe20000000000 */
[----:B------:R-:W-:Y:S01]  /*e5c0*/  IABS R9, R237 ;  /* 0x000000ed00097213 */ /* 0x000fe20000000000 */
[----:B------:R-:W-:Y:S01]  /*e5d0*/  VIADD R246, R3, 0x114 ;  /* 0x0000011403f67836 */ /* 0x000fe20000000000 */
[----:B------:R-:W-:Y:S01]  /*e5e0*/  IABS R6, R238 ;  /* 0x000000ee00067213 */ /* 0x000fe20000000000 */
[----:B------:R-:W-:Y:S01]  /*e5f0*/  @!P3 IMAD.MOV R0, RZ, RZ, -R0 ;  /* 0x000000ffff00b224 */ /* 0x000fe200078e0a00 */
[----:B------:R-:W-:Y:S01]  /*e600*/  ISETP.GT.U32.AND P3, PT, R2, R14, PT ;  /* 0x0000000e0200720c */ /* 0x000fe20003f64070 */
[----:B------:R-:W-:Y:S01]  /*e610*/  @!P6 IMAD.IADD R8, R8, 0x1, -R2 ;  /* 0x000000010808e824 */ /* 0x000fe200078e0a02 */
[----:B------:R-:W-:Y:S01]  /*e620*/  IABS R5, R239 ;  /* 0x000000ef00057213 */ /* 0x000fe20000000000 */
[----:B------:R-:W-:Y:S01]  /*e630*/  @!P1 IMAD.MOV R15, RZ, RZ, -R15 ;  /* 0x000000ffff0f9224 */ /* 0x000fe200078e0a0f */
[----:B------:R-:W-:Y:S01]  /*e640*/  IABS R16, R246 ;  /* 0x000000f600107213 */ /* 0x000fe20000000000 */
[----:B------:R-:W-:Y:S01]  /*e650*/  IMAD.HI.U32 R20, R4, R9, RZ ;  /* 0x0000000904147227 */ /* 0x000fe200078e00ff */
[C---:B------:R-:W-:Y:S01]  /*e660*/  ISETP.GT.U32.AND P1, PT, R2.reuse, R13, PT ;  /* 0x0000000d0200720c */ /* 0x040fe20003f24070 */
[----:B------:R0:W-:Y:S01]  /*e670*/  STL [R1+0x4c], R0 ;  /* 0x00004c0001007387 */ /* 0x0001e20000100800 */
[----:B------:R-:W-:Y:S01]  /*e680*/  ISETP.GT.U32.AND P6, PT, R2, R8, PT ;  /* 0x000000080200720c */ /* 0x000fe20003fc4070 */
[----:B------:R-:W-:-:S02]  /*e690*/  IMAD.HI.U32 R19, R4, R6, RZ ;  /* 0x0000000604137227 */ /* 0x000fc400078e00ff */
[----:B------:R-:W-:Y:S02]  /*e6a0*/  STL [R1+0x48], R15 ;  /* 0x0000480f01007387 */ /* 0x000fe40000100800 */
[----:B------:R-:W-:Y:S01]  /*e6b0*/  @!P4 IMAD.IADD R11, R11, 0x1, -R2 ;  /* 0x000000010b0bc824 */ /* 0x000fe200078e0a02 */
[----:B------:R-:W-:Y:S01]  /*e6c0*/  ISETP.GE.AND P4, PT, R245, RZ, PT ;  /* 0x000000fff500720c */ /* 0x000fe20003f86270 */
[----:B------:R-:W-:Y:S01]  /*e6d0*/  @!P0 IMAD.MOV R7, RZ, RZ, -R7 ;  /* 0x000000ffff078224 */ /* 0x000fe200078e0a07 */
[----:B------:R-:W-:Y:S01]  /*e6e0*/  ISETP.GT.U32.AND P0, PT, R2, R12, PT ;  /* 0x0000000c0200720c */ /* 0x000fe20003f04070 */
[----:B0-----:R-:W-:Y:S02]  /*e6f0*/  IMAD.MOV.U32 R0, RZ, RZ, R10 ;  /* 0x000000ffff007224 */ /* 0x001fe400078e000a */
[----:B------:R-:W-:Y:S01]  /*e700*/  IMAD.MOV R20, RZ, RZ, -R20 ;  /* 0x000000ffff147224 */ /* 0x000fe200078e0a14 */
[----:B------:R-:W-:Y:S01]  /*e710*/  STL [R1+0x44], R7 ;  /* 0x0000440701007387 */ /* 0x000fe20000100800 */
[----:B------:R-:W-:-:S04]  /*e720*/  IMAD.HI.U32 R18, R4, R5, RZ ;  /* 0x0000000504127227 */ /* 0x000fc800078e00ff */
[----:B------:R-:W-:Y:S02]  /*e730*/  IMAD.MOV R19, RZ, RZ, -R19 ;  /* 0x000000ffff137224 */ /* 0x000fe400078e0a13 */
[----:B------:R-:W-:-:S04]  /*e740*/  IMAD.HI.U32 R17, R4, R16, RZ ;  /* 0x0000001004117227 */ /* 0x000fc800078e00ff */
[----:B------:R-:W-:Y:S01]  /*e750*/  @!P2 IMAD.MOV R0, RZ, RZ, -R0 ;  /* 0x000000ffff00a224 */ /* 0x000fe200078e0a00 */
[C---:B------:R-:W-:Y:S01]  /*e760*/  ISETP.GT.U32.AND P2, PT, R2.reuse, R11, PT ;  /* 0x0000000b0200720c */ /* 0x040fe20003f44070 */
[C---:B------:R-:W-:Y:S02]  /*e770*/  IMAD R9, R2.reuse, R20, R9 ;  /* 0x0000001402097224 */ /* 0x040fe400078e0209 */
[----:B------:R-:W-:Y:S01]  /*e780*/  IMAD.MOV R18, RZ, RZ, -R18 ;  /* 0x000000ffff127224 */ /* 0x000fe200078e0a12 */
[----:B------:R0:W-:Y:S01]  /*e790*/  STL [R1+0x40], R0 ;  /* 0x0000400001007387 */ /* 0x0001e20000100800 */
[----:B------:R-:W-:Y:S02]  /*e7a0*/  IMAD R6, R2, R19, R6 ;  /* 0x0000001302067224 */ /* 0x000fe400078e0206 */
[----:B------:R-:W-:Y:S02]  /*e7b0*/  IMAD.MOV R17, RZ, RZ, -R17 ;  /* 0x000000ffff117224 */ /* 0x000fe400078e0a11 */
[----:B------:R-:W-:Y:S01]  /*e7c0*/  @!P3 IMAD.IADD R14, R14, 0x1, -R2 ;  /* 0x000000010e0eb824 */ /* 0x000fe200078e0a02 */
[C---:B------:R-:W-:Y:S01]  /*e7d0*/  ISETP.GT.U32.AND P3, PT, R2.reuse, R9, PT ;  /* 0x000000090200720c */ /* 0x040fe20003f64070 */
[----:B------:R-:W-:-:S02]  /*e7e0*/  IMAD R5, R2, R18, R5 ;  /* 0x0000001202057224 */ /* 0x000fc400078e0205 */
[----:B------:R-:W-:Y:S01]  /*e7f0*/  @!P1 IMAD.IADD R13, R13, 0x1, -R2 ;  /* 0x000000010d0d9824 */ /* 0x000fe200078e0a02 */
[C---:B------:R-:W-:Y:S01]  /*e800*/  ISETP.GT.U32.AND P1, PT, R2.reuse, R6, PT ;  /* 0x000000060200720c */ /* 0x040fe20003f24070 */
[----:B0-----:R-:W-:Y:S02]  /*e810*/  IMAD R0, R2, R17, R16 ;  /* 0x0000001102007224 */ /* 0x001fe400078e0210 */
[--C-:B------:R-:W-:Y:S01]  /*e820*/  @!P0 IMAD.IADD R12, R12, 0x1, -R2.reuse ;  /* 0x000000010c0c8824 */ /* 0x100fe200078e0a02 */
[----:B------:R-:W-:Y:S01]  /*e830*/  ISETP.GT.U32.AND P0, PT, R2, R5, PT ;  /* 0x000000050200720c */ /* 0x000fe20003f04070 */
[--C-:B------:R-:W-:Y:S01]  /*e840*/  @!P6 IMAD.IADD R8, R8, 0x1, -R2.reuse ;  /* 0x000000010808e824 */ /* 0x100fe200078e0a02 */
[----:B------:R-:W-:Y:S01]  /*e850*/  ISETP.GT.U32.AND P6, PT, R2, R0, PT ;  /* 0x000000000200720c */ /* 0x000fe20003fc4070 */
[----:B------:R-:W-:Y:S01]  /*e860*/  @!P2 IMAD.IADD R11, R11, 0x1, -R2 ;  /* 0x000000010b0ba824 */ /* 0x000fe200078e0a02 */
[----:B------:R-:W-:Y:S01]  /*e870*/  ISETP.GE.AND P2, PT, R231, RZ, PT ;  /* 0x000000ffe700720c */ /* 0x000fe20003f46270 */
[----:B------:R-:W-:-:S02]  /*e880*/  VIADD R244, R3, 0x113 ;  /* 0x0000011303f47836 */ /* 0x000fc40000000000 */
[----:B------:R-:W-:Y:S02]  /*e890*/  VIADD R245, R3, 0x112 ;  /* 0x0000011203f57836 */ /* 0x000fe40000000000 */
[--C-:B------:R-:W-:Y:S01]  /*e8a0*/  @!P3 IMAD.IADD R9, R9, 0x1, -R2.reuse ;  /* 0x000000010909b824 */ /* 0x100fe200078e0a02 */
[----:B------:R-:W-:Y:S01]  /*e8b0*/  IABS R10, R244 ;  /* 0x000000f4000a7213 */ /* 0x000fe20000000000 */
[--C-:B------:R-:W-:Y:S01]  /*e8c0*/  @!P1 IMAD.IADD R6, R6, 0x1, -R2.reuse ;  /* 0x0000000106069824 */ /* 0x100fe200078e0a02 */
[----:B------:R-:W-:Y:S01]  /*e8d0*/  ISETP.GE.AND P3, PT, R236, RZ, PT ;  /* 0x000000ffec00720c */ /* 0x000fe20003f66270 */
[--C-:B------:R-:W-:Y:S01]  /*e8e0*/  @!P0 IMAD.IADD R5, R5, 0x1, -R2.reuse ;  /* 0x0000000105058824 */ /* 0x100fe200078e0a02 */
[----:B------:R-:W-:Y:S01]  /*e8f0*/  IABS R7, R245 ;  /* 0x000000f500077213 */ /* 0x000fe20000000000 */
[----:B------:R-:W-:Y:S01]  /*e900*/  @!P6 IMAD.IADD R0, R0, 0x1, -R2 ;  /* 0x000000010000e824 */ /* 0x000fe200078e0a02 */
[----:B------:R-:W-:Y:S01]  /*e910*/  ISETP.GE.AND P1, PT, R247, RZ, PT ;  /* 0x000000fff700720c */ /* 0x000fe20003f26270 */
[----:B------:R-:W-:Y:S01]  /*e920*/  IMAD.HI.U32 R16, R4, R10, RZ ;  /* 0x0000000a04107227 */ /* 0x000fe200078e00ff */
[----:B------:R-:W-:-:S02]  /*e930*/  ISETP.GT.U32.AND P6, PT, R2, R9, PT ;  /* 0x000000090200720c */ /* 0x000fc40003fc4070 */
[----:B------:R-:W-:Y:S01]  /*e940*/  ISETP.GE.AND P0, PT, R237, RZ, PT ;  /* 0x000000ffed00720c */ /* 0x000fe20003f06270 */
[----:B------:R-:W-:-:S04]  /*e950*/  IMAD.HI.U32 R15, R4, R7, RZ ;  /* 0x00000007040f7227 */ /* 0x000fc800078e00ff */
[----:B------:R-:W-:Y:S01]  /*e960*/  @!P2 IMAD.MOV R12, RZ, RZ, -R12 ;  /* 0x000000ffff0ca224 */ /* 0x000fe200078e0a0c */
[C---:B------:R-:W-:Y:S01]  /*e970*/  ISETP.GT.U32.AND P2, PT, R2.reuse, R5, PT ;  /* 0x000000050200720c */ /* 0x040fe20003f44070 */
[----:B------:R-:W-:Y:S02]  /*e980*/  IMAD.MOV R16, RZ, RZ, -R16 ;  /* 0x000000ffff107224 */ /* 0x000fe400078e0a10 */
[----:B------:R-:W-:Y:S02]  /*e990*/  IMAD.MOV R15, RZ, RZ, -R15 ;  /* 0x000000ffff0f7224 */ /* 0x000fe400078e0a0f */
[----:B------:R-:W-:Y:S02]  /*e9a0*/  VIADD R247, R3, 0x111 ;  /* 0x0000011103f77836 */ /* 0x000fe40000000000 */
[----:B------:R-:W-:Y:S01]  /*e9b0*/  @!P5 IMAD.MOV R14, RZ, RZ, -R14 ;  /* 0x000000ffff0ed224 */ /* 0x000fe200078e0a0e */
[C---:B------:R-:W-:Y:S01]  /*e9c0*/  ISETP.GT.U32.AND P5, PT, R2.reuse, R0, PT ;  /* 0x000000000200720c */ /* 0x040fe20003fa4070 */
[----:B------:R-:W-:Y:S01]  /*e9d0*/  @!P4 IMAD.MOV R13, RZ, RZ, -R13 ;  /* 0x000000ffff0dc224 */ /* 0x000fe200078e0a0d */
[C---:B------:R-:W-:Y:S01]  /*e9e0*/  ISETP.GT.U32.AND P4, PT, R2.reuse, R6, PT ;  /* 0x000000060200720c */ /* 0x040fe20003f84070 */
[----:B------:R-:W-:Y:S01]  /*e9f0*/  IMAD R10, R2, R16, R10 ;  /* 0x00000010020a7224 */ /* 0x000fe200078e020a */
[----:B------:R-:W-:Y:S01]  /*ea00*/  STL [R1+0x3c], R14 ;  /* 0x00003c0e01007387 */ /* 0x000fe20000100800 */
[----:B------:R-:W-:-:S02]  /*ea10*/  @!P3 IMAD.MOV R11, RZ, RZ, -R11 ;  /* 0x000000ffff0bb224 */ /* 0x000fc400078e0a0b */
[C---:B------:R-:W-:Y:S01]  /*ea20*/  IMAD R7, R2.reuse, R15, R7 ;  /* 0x0000000f02077224 */ /* 0x040fe200078e0207 */
[----:B------:R-:W-:Y:S01]  /*ea30*/  IABS R15, R247 ;  /* 0x000000f7000f7213 */ /* 0x000fe20000000000 */
[----:B------:R-:W-:Y:S01]  /*ea40*/  @!P1 IMAD.MOV R8, RZ, RZ, -R8 ;  /* 0x000000ffff089224 */ /* 0x000fe200078e0a08 */
[----:B------:R-:W-:Y:S01]  /*ea50*/  STL [R1+0x38], R13 ;  /* 0x0000380d01007387 */ /* 0x000fe20000100800 */
[C---:B------:R-:W-:Y:S01]  /*ea60*/  ISETP.GT.U32.AND P3, PT, R2.reuse, R10, PT ;  /* 0x0000000a0200720c */ /* 0x040fe20003f64070 */
[--C-:B------:R-:W-:Y:S01]  /*ea70*/  @!P6 IMAD.IADD R9, R9, 0x1, -R2.reuse ;  /* 0x000000010909e824 */ /* 0x100fe200078e0a02 */
[----:B------:R-:W-:Y:S01]  /*ea80*/  ISETP.GT.U32.AND P6, PT, R2, R7, PT ;  /* 0x000000070200720c */ /* 0x000fe20003fc4070 */
[----:B------:R-:W-:Y:S01]  /*ea90*/  STL [R1+0x34], R12 ;  /* 0x0000340c01007387 */ /* 0x000fe20000100800 */
[--C-:B------:R-:W-:Y:S01]  /*eaa0*/  @!P2 IMAD.IADD R5, R5, 0x1, -R2.reuse ;  /* 0x000000010505a824 */ /* 0x100fe200078e0a02 */
[----:B------:R-:W-:Y:S01]  /*eab0*/  ISETP.GE.AND P2, PT, R246, RZ, PT ;  /* 0x000000fff600720c */ /* 0x000fe20003f46270 */
[----:B------:R-:W-:Y:S01]  /*eac0*/  VIADD R246, R3, 0x110 ;  /* 0x0000011003f67836 */ /* 0x000fe20000000000 */
[----:B------:R0:W-:Y:S01]  /*ead0*/  STL [R1+0x30], R11 ;  /* 0x0000300b01007387 */ /* 0x0001e20000100800 */
[----:B------:R-:W-:Y:S01]  /*eae0*/  ISETP.GE.AND P1, PT, R238, RZ, PT ;  /* 0x000000ffee00720c */ /* 0x000fe20003f26270 */
[----:B------:R-:W-:Y:S01]  /*eaf0*/  @!P4 IMAD.IADD R6, R6, 0x1, -R2 ;  /* 0x000000010606c824 */ /* 0x000fe200078e0a02 */
[----:B------:R-:W-:Y:S01]  /*eb00*/  ISETP.GE.AND P4, PT, R239, RZ, PT ;  /* 0x000000ffef00720c */ /* 0x000fe20003f86270 */
[----:B------:R1:W-:Y:S01]  /*eb10*/  STL [R1+0x2c], R8 ;  /* 0x00002c0801007387 */ /* 0x0003e20000100800 */
[----:B------:R-:W-:-:S02]  /*eb20*/  @!P0 IMAD.MOV R9, RZ, RZ, -R9 ;  /* 0x000000ffff098224 */ /* 0x000fc400078e0a09 */
[--C-:B------:R-:W-:Y:S01]  /*eb30*/  @!P3 IMAD.IADD R10, R10, 0x1, -R2.reuse ;  /* 0x000000010a0ab824 */ /* 0x100fe200078e0a02 */
[----:B------:R-:W-:Y:S01]  /*eb40*/  ISETP.GE.AND P3, PT, R245, RZ, PT ;  /* 0x000000fff500720c */ /* 0x000fe20003f66270 */
[----:B------:R-:W-:Y:S01]  /*eb50*/  @!P6 IMAD.IADD R7, R7, 0x1, -R2 ;  /* 0x000000010707e824 */ /* 0x000fe200078e0a02 */
[----:B0-----:R-:W-:Y:S01]  /*eb60*/  IABS R11, R246 ;  /* 0x000000f6000b7213 */ /* 0x001fe20000000000 */
[----:B------:R-:W-:Y:S01]  /*eb70*/  IMAD.MOV.U32 R12, RZ, RZ, R6 ;  /* 0x000000ffff0c7224 */ /* 0x000fe200078e0006 */
[----:B------:R-:W-:Y:S01]  /*eb80*/  ISETP.GT.U32.AND P0, PT, R2, R10, PT ;  /* 0x0000000a0200720c */ /* 0x000fe20003f04070 */
[----:B------:R-:W-:Y:S01]  /*eb90*/  @!P5 IMAD.IADD R0, R0, 0x1, -R2 ;  /* 0x000000010000d824 */ /* 0x000fe200078e0a02 */
[----:B------:R0:W-:Y:S01]  /*eba0*/  STL [R1+0x28], R9 ;  /* 0x0000280901007387 */ /* 0x0001e20000100800 */
[----:B-1----:R-:W-:Y:S01]  /*ebb0*/  IMAD.HI.U32 R8, R4, R15, RZ ;  /* 0x0000000f04087227 */ /* 0x002fe200078e00ff */
[----:B------:R-:W-:-:S03]  /*ebc0*/  ISETP.GE.AND P5, PT, R244, RZ, PT ;  /* 0x000000fff400720c */ /* 0x000fc60003fa6270 */
[----:B------:R-:W-:Y:S02]  /*ebd0*/  IMAD.MOV R8, RZ, RZ, -R8 ;  /* 0x000000ffff087224 */ /* 0x000fe400078e0a08 */
[----:B------:R-:W-:-:S04]  /*ebe0*/  IMAD.HI.U32 R6, R4, R11, RZ ;  /* 0x0000000b04067227 */ /* 0x000fc800078e00ff */
[C---:B------:R-:W-:Y:S02]  /*ebf0*/  IMAD R8, R2.reuse, R8, R15 ;  /* 0x0000000802087224 */ /* 0x040fe400078e020f */
[----:B------:R-:W-:Y:S02]  /*ec00*/  IMAD.MOV R6, RZ, RZ, -R6 ;  /* 0x000000ffff067224 */ /* 0x000fe400078e0a06 */
[----:B------:R-:W-:Y:S01]  /*ec10*/  @!P1 IMAD.MOV R12, RZ, RZ, -R12 ;  /* 0x000000ffff0c9224 */ /* 0x000fe200078e0a0c */
[C---:B------:R-:W-:Y:S01]  /*ec20*/  ISETP.GT.U32.AND P6, PT, R2.reuse, R8, PT ;  /* 0x000000080200720c */ /* 0x040fe20003fc4070 */
[----:B------:R-:W-:Y:S01]  /*ec30*/  @!P4 IMAD.MOV R5, RZ, RZ, -R5 ;  /* 0x000000ffff05c224 */ /* 0x000fe200078e0a05 */
[----:B------:R-:W-:Y:S01]  /*ec40*/  ISETP.GE.AND P4, PT, R247, RZ, PT ;  /* 0x000000fff700720c */ /* 0x000fe20003f86270 */
[----:B------:R-:W-:Y:S01]  /*ec50*/  @!P2 IMAD.MOV R0, RZ, RZ, -R0 ;  /* 0x000000ffff00a224 */ /* 0x000fe200078e0a00 */
[C---:B------:R-:W-:Y:S01]  /*ec60*/  ISETP.GT.U32.AND P1, PT, R2.reuse, R7, PT ;  /* 0x000000070200720c */ /* 0x040fe20003f24070 */
[----:B0-----:R-:W-:Y:S01]  /*ec70*/  IMAD R9, R2, R6, R11 ;  /* 0x0000000602097224 */ /* 0x001fe200078e020b */
[----:B------:R0:W-:Y:S01]  /*ec80*/  STL [R1+0x24], R12 ;  /* 0x0000240c01007387 */ /* 0x0001e20000100800 */
[C---:B------:R-:W-:Y:S01]  /*ec90*/  VIADD R247, R3.reuse, 0x10f ;  /* 0x0000010f03f77836 */ /* 0x040fe20000000000 */
[----:B------:R-:W-:Y:S01]  /*eca0*/  ISETP.GE.AND P2, PT, R246, RZ, PT ;  /* 0x000000fff600720c */ /* 0x000fe20003f46270 */
[--C-:B------:R-:W-:Y:S01]  /*ecb0*/  @!P0 IMAD.IADD R10, R10, 0x1, -R2.reuse ;  /* 0x000000010a0a8824 */ /* 0x100fe200078e0a02 */
[----:B------:R-:W-:Y:S01]  /*ecc0*/  STL [R1+0x20], R5 ;  /* 0x0000200501007387 */ /* 0x000fe20000100800 */
[----:B------:R-:W-:Y:S01]  /*ecd0*/  VIADD R238, R3, 0x10b ;  /* 0x0000010b03ee7836 */ /* 0x000fe20000000000 */
[----:B------:R-:W-:Y:S01]  /*ece0*/  ISETP.GE.AND P0, PT, R247, RZ, PT ;  /* 0x000000fff700720c */ /* 0x000fe20003f06270 */
[----:B------:R-:W-:Y:S01]  /*ecf0*/  @!P6 IMAD.IADD R8, R8, 0x1, -R2 ;  /* 0x000000010808e824 */ /* 0x000fe200078e0a02 */
[----:B------:R1:W-:Y:S01]  /*ed00*/  STL [R1+0x1c], R0 ;  /* 0x00001c0001007387 */ /* 0x0003e20000100800 */
[----:B------:R-:W-:Y:S01]  /*ed10*/  ISETP.GT.U32.AND P6, PT, R2, R9, PT ;  /* 0x000000090200720c */ /* 0x000fe20003fc4070 */
[----:B0-----:R-:W-:Y:S01]  /*ed20*/  IMAD.MOV.U32 R12, RZ, RZ, R10 ;  /* 0x000000ffff0c7224 */ /* 0x001fe200078e000a */
[----:B------:R-:W-:Y:S01]  /*ed30*/  IABS R223, R238 ;  /* 0x000000ee00df7213 */ /* 0x000fe20000000000 */
[----:B------:R-:W-:-:S02]  /*ed40*/  @!P1 IMAD.IADD R7, R7, 0x1, -R2 ;  /* 0x0000000107079824 */ /* 0x000fc400078e0a02 */
[----:B------:R-:W-:Y:S01]  /*ed50*/  @!P5 IMAD.MOV R12, RZ, RZ, -R12 ;  /* 0x000000ffff0cd224 */ /* 0x000fe200078e0a0c */
[----:B------:R-:W-:Y:S01]  /*ed60*/  ISETP.GT.U32.AND P5, PT, R2, R8, PT ;  /* 0x000000080200720c */ /* 0x000fe20003fa4070 */
[----:B------:R-:W-:Y:S01]  /*ed70*/  IMAD.MOV.U32 R11, RZ, RZ, R7 ;  /* 0x000000ffff0b7224 */ /* 0x000fe200078e0007 */
[----:B-1----:R-:W-:Y:S01]  /*ed80*/  IABS R0, R247 ;  /* 0x000000f700007213 */ /* 0x002fe20000000000 */
[C---:B------:R-:W-:Y:S01]  /*ed90*/  VIADD R247, R3.reuse, 0x10e ;  /* 0x0000010e03f77836 */ /* 0x040fe20000000000 */
[----:B------:R0:W-:Y:S01]  /*eda0*/  STL [R1+0x18], R12 ;  /* 0x0000180c01007387 */ /* 0x0001e20000100800 */
[----:B------:R-:W-:Y:S02]  /*edb0*/  VIADD R246, R3, 0x10d ;  /* 0x0000010d03f67836 */ /* 0x000fe40000000000 */
[----:B------:R-:W-:Y:S01]  /*edc0*/  IMAD.MOV.U32 R6, RZ, RZ, R0 ;  /* 0x000000ffff067224 */ /* 0x000fe200078e0000 */
[----:B------:R-:W-:Y:S01]  /*edd0*/  IABS R5, R247 ;  /* 0x000000f700057213 */ /* 0x000fe20000000000 */
[----:B------:R-:W-:Y:S01]  /*ede0*/  @!P6 IMAD.IADD R9, R9, 0x1, -R2 ;  /* 0x000000010909e824 */ /* 0x000fe200078e0a02 */
[----:B------:R-:W-:Y:S01]  /*edf0*/  ISETP.GE.AND P1, PT, R247, RZ, PT ;  /* 0x000000fff700720c */ /* 0x000fe20003f26270 */
[----:B------:R-:W-:Y:S01]  /*ee00*/  IMAD.HI.U32 R10, R4, R6, RZ ;  /* 0x00000006040a7227 */ /* 0x000fe200078e00ff */
[----:B------:R-:W-:-:S02]  /*ee10*/  IABS R0, R246 ;  /* 0x000000f600007213 */ /* 0x000fc40000000000 */
[C---:B------:R-:W-:Y:S01]  /*ee20*/  ISETP.GT.U32.AND P6, PT, R2.reuse, R9, PT ;  /* 0x000000090200720c */ /* 0x040fe20003fc4070 */
[----:B------:R-:W-:Y:S02]  /*ee30*/  IMAD.MOV R7, RZ, RZ, -R10 ;  /* 0x000000ffff077224 */ /* 0x000fe400078e0a0a */
[----:B------:R-:W-:Y:S02]  /*ee40*/  VIADD R247, R3, 0x10c ;  /* 0x0000010c03f77836 */ /* 0x000fe40000000000 */
[----:B------:R-:W-:Y:S02]  /*ee50*/  IMAD R6, R2, R7, R6 ;  /* 0x0000000702067224 */ /* 0x000fe400078e0206 */
[----:B------:R-:W-:Y:S01]  /*ee60*/  IMAD.HI.U32 R7, R4, R5, RZ ;  /* 0x0000000504077227 */ /* 0x000fe200078e00ff */
[----:B------:R-:W-:-:S03]  /*ee70*/  IABS R252, R247 ;  /* 0x000000f700fc7213 */ /* 0x000fc60000000000 */
[----:B------:R-:W-:Y:S02]  /*ee80*/  IMAD.MOV R7, RZ, RZ, -R7 ;  /* 0x000000ffff077224 */ /* 0x000fe400078e0a07 */
[----:B------:R-:W-:Y:S01]  /*ee90*/  @!P5 IMAD.IADD R8, R8, 0x1, -R2 ;  /* 0x000000010808d824 */ /* 0x000fe200078e0a02 */
[C---:B------:R-:W-:Y:S01]  /*eea0*/  ISETP.GT.U32.AND P5, PT, R2.reuse, R6, PT ;  /* 0x000000060200720c */ /* 0x040fe20003fa4070 */
[----:B------:R-:W-:Y:S02]  /*eeb0*/  IMAD R5, R2, R7, R5 ;  /* 0x0000000702057224 */ /* 0x000fe400078e0205 */
[----:B------:R-:W-:-:S04]  /*eec0*/  IMAD.HI.U32 R10, R4, R252, RZ ;  /* 0x000000fc040a7227 */ /* 0x000fc800078e00ff */
[----:B------:R-:W-:Y:S01]  /*eed0*/  @!P6 IMAD.IADD R9, R9, 0x1, -R2 ;  /* 0x000000010909e824 */ /* 0x000fe200078e0a02 */
[----:B------:R-:W-:Y:S01]  /*eee0*/  ISETP.GT.U32.AND P6, PT, R2, R5, PT ;  /* 0x000000050200720c */ /* 0x000fe20003fc4070 */
[----:B------:R-:W-:Y:S02]  /*eef0*/  IMAD.MOV R10, RZ, RZ, -R10 ;  /* 0x000000ffff0a7224 */ /* 0x000fe400078e0a0a */
[----:B------:R-:W-:Y:S01]  /*ef00*/  @!P3 IMAD.MOV R11, RZ, RZ, -R11 ;  /* 0x000000ffff0bb224 */ /* 0x000fe200078e0a0b */
[----:B------:R-:W-:Y:S01]  /*ef10*/  ISETP.GE.AND P3, PT, R246, RZ, PT ;  /* 0x000000fff600720c */ /* 0x000fe20003f66270 */
[----:B------:R-:W-:-:S03]  /*ef20*/  IMAD.HI.U32 R7, R4, R223, RZ ;  /* 0x000000df04077227 */ /* 0x000fc600078e00ff */
[----:B------:R1:W-:Y:S01]  /*ef30*/  STL [R1+0x14], R11 ;  /* 0x0000140b01007387 */ /* 0x0003e20000100800 */
[----:B------:R-:W-:Y:S02]  /*ef40*/  IMAD R252, R2, R10, R252 ;  /* 0x0000000a02fc7224 */ /* 0x000fe400078e02fc */
[----:B------:R-:W-:Y:S02]  /*ef50*/  IMAD.MOV R10, RZ, RZ, -R7 ;  /* 0x000000ffff0a7224 */ /* 0x000fe400078e0a07 */
[----:B0-----:R-:W-:Y:S02]  /*ef60*/  IMAD.MOV.U32 R12, RZ, RZ, R9 ;  /* 0x000000ffff0c7224 */ /* 0x001fe400078e0009 */
[----:B------:R-:W-:Y:S02]  /*ef70*/  @!P5 IMAD.IADD R6, R6, 0x1, -R2 ;  /* 0x000000010606d824 */ /* 0x000fe400078e0a02 */
[----:B------:R-:W-:Y:S02]  /*ef80*/  IMAD R223, R2, R10, R223 ;  /* 0x0000000a02df7224 */ /* 0x000fe400078e02df */
[----:B-1----:R-:W-:Y:S01]  /*ef90*/  IMAD.HI.U32 R11, R4, R0, RZ ;  /* 0x00000000040b7227 */ /* 0x002fe200078e00ff */
[----:B------:R-:W-:-:S03]  /*efa0*/  ISETP.GT.U32.AND P5, PT, R2, R6, PT ;  /* 0x000000060200720c */ /* 0x000fc60003fa4070 */
[----:B------:R-:W-:Y:S01]  /*efb0*/  @!P2 IMAD.MOV R12, RZ, RZ, -R12 ;  /* 0x000000ffff0ca224 */ /* 0x000fe200078e0a0c */
[C---:B------:R-:W-:Y:S01]  /*efc0*/  ISETP.GT.U32.AND P2, PT, R2.reuse, R252, PT ;  /* 0x000000fc0200720c */ /* 0x040fe20003f44070 */
[----:B------:R-:W-:Y:S02]  /*efd0*/  IMAD.MOV R11, RZ, RZ, -R11 ;  /* 0x000000ffff0b7224 */ /* 0x000fe400078e0a0b */
[----:B------:R-:W-:Y:S01]  /*efe0*/  @!P6 IMAD.IADD R5, R5, 0x1, -R2 ;  /* 0x000000010505e824 */ /* 0x000fe200078e0a02 */
[C---:B------:R-:W-:Y:S01]  /*eff0*/  ISETP.GT.U32.AND P6, PT, R2.reuse, R223, PT ;  /* 0x000000df0200720c */ /* 0x040fe20003fc4070 */
[----:B------:R-:W-:Y:S02]  /*f000*/  IMAD R0, R2, R11, R0 ;  /* 0x0000000b02007224 */ /* 0x000fe400078e0200 */
[----:B------:R-:W-:Y:S02]  /*f010*/  IMAD.MOV.U32 R13, RZ, RZ, R8 ;  /* 0x000000ffff0d7224 */ /* 0x000fe400078e0008 */
[----:B------:R-:W-:-:S02]  /*f020*/  VIADD R244, R3, 0x109 ;  /* 0x0000010903f47836 */ /* 0x000fc40000000000 */
[----:B------:R-:W-:Y:S01]  /*f030*/  @!P4 IMAD.MOV R13, RZ, RZ, -R13 ;  /* 0x000000ffff0dc224 */ /* 0x000fe200078e0a0d */
[----:B------:R-:W-:Y:S01]  /*f040*/  ISETP.GT.U32.AND P4, PT, R2, R0, PT ;  /* 0x000000000200720c */ /* 0x000fe20003f84070 */
[--C-:B------:R-:W-:Y:S01]  /*f050*/  @!P2 IMAD.IADD R252, R252, 0x1, -R2.reuse ;  /* 0x00000001fcfca824 */ /* 0x100fe200078e0a02 */
[----:B------:R-:W-:Y:S01]  /*f060*/  IABS R227, R244 ;  /* 0x000000f400e37213 */ /* 0x000fe20000000000 */
[--C-:B------:R-:W-:Y:S01]  /*f070*/  @!P5 IMAD.IADD R6, R6, 0x1, -R2.reuse ;  /* 0x000000010606d824 */ /* 0x100fe200078e0a02 */
[----:B------:R-:W-:Y:S01]  /*f080*/  STL [R1+0x10], R13 ;  /* 0x0000100d01007387 */ /* 0x000fe20000100800 */
[----:B------:R-:W-:Y:S01]  /*f090*/  VIADD R239, R3, 0x10a ;  /* 0x0000010a03ef7836 */ /* 0x000fe20000000000 */
[----:B------:R-:W-:Y:S01]  /*f0a0*/  ISETP.GE.AND P5, PT, R247, RZ, PT ;  /* 0x000000fff700720c */ /* 0x000fe20003fa6270 */
[----:B------:R-:W-:Y:S01]  /*f0b0*/  @!P6 IMAD.IADD R223, R223, 0x1, -R2 ;  /* 0x00000001dfdfe824 */ /* 0x000fe200078e0a02 */
[----:B------:R-:W-:Y:S01]  /*f0c0*/  ISETP.GT.U32.AND P6, PT, R2, R252, PT ;  /* 0x000000fc0200720c */ /* 0x000fe20003fc4070 */
[----:B------:R-:W-:Y:S01]  /*f0d0*/  IMAD.MOV.U32 R8, RZ, RZ, R6 ;  /* 0x000000ffff087224 */ /* 0x000fe200078e0006 */
[----:B------:R-:W-:Y:S01]  /*f0e0*/  IABS R225, R239 ;  /* 0x000000ef00e17213 */ /* 0x000fe20000000000 */
[----:B------:R-:W-:Y:S01]  /*f0f0*/  IMAD.HI.U32 R6, R4, R227, RZ ;  /* 0x000000e304067227 */ /* 0x000fe200078e00ff */
[----:B------:R-:W-:Y:S03]  /*f100*/  STL [R1+0xc], R12 ;  /* 0x00000c0c01007387 */ /* 0x000fe60000100800 */
[----:B------:R-:W-:-:S02]  /*f110*/  VIADD R245, R3, 0x108 ;  /* 0x0000010803f57836 */ /* 0x000fc40000000000 */
[----:B------:R-:W-:Y:S01]  /*f120*/  @!P4 IMAD.IADD R0, R0, 0x1, -R2 ;  /* 0x000000010000c824 */ /* 0x000fe200078e0a02 */
[----:B------:R-:W-:Y:S01]  /*f130*/  ISETP.GT.U32.AND P4, PT, R2, R5, PT ;  /* 0x000000050200720c */ /* 0x000fe20003f84070 */
[----:B------:R-:W-:Y:S01]  /*f140*/  IMAD.MOV R6, RZ, RZ, -R6 ;  /* 0x000000ffff067224 */ /* 0x000fe200078e0a06 */
[----:B------:R-:W-:Y:S01]  /*f150*/  IABS R229, R245 ;  /* 0x000000f500e57213 */ /* 0x000fe20000000000 */
[----:B------:R-:W-:Y:S01]  /*f160*/  IMAD.HI.U32 R7, R4, R225, RZ ;  /* 0x000000e104077227 */ /* 0x000fe200078e00ff */
[----:B------:R-:W-:-:S03]  /*f170*/  ISETP.GT.U32.AND P2, PT, R2, R0, PT ;  /* 0x000000000200720c */ /* 0x000fc60003f44070 */
[----:B------:R-:W-:Y:S02]  /*f180*/  VIADD R246, R3, 0x107 ;  /* 0x0000010703f67836 */ /* 0x000fe40000000000 */
[----:B------:R-:W-:Y:S01]  /*f190*/  @!P0 IMAD.MOV R8, RZ, RZ, -R8 ;  /* 0x000000ffff088224 */ /* 0x000fe200078e0a08 */
[C---:B------:R-:W-:Y:S01]  /*f1a0*/  ISETP.GT.U32.AND P0, PT, R2.reuse, R223, PT ;  /* 0x000000df0200720c */ /* 0x040fe20003f04070 */
[----:B------:R-:W-:Y:S01]  /*f1b0*/  IMAD R227, R2, R6, R227 ;  /* 0x0000000602e37224 */ /* 0x000fe200078e02e3 */
[----:B------:R-:W-:Y:S01]  /*f1c0*/  IABS R231, R246 ;  /* 0x000000f600e77213 */ /* 0x000fe20000000000 */
[----:B------:R-:W-:Y:S01]  /*f1d0*/  IMAD.MOV R7, RZ, RZ, -R7 ;  /* 0x000000ffff077224 */ /* 0x000fe200078e0a07 */
[----:B------:R0:W-:Y:S01]  /*f1e0*/  STL [R1+0x8], R8 ;  /* 0x0000080801007387 */ /* 0x0001e20000100800 */
[----:B------:R-:W-:Y:S01]  /*f1f0*/  @!P6 IMAD.IADD R252, R252, 0x1, -R2 ;  /* 0x00000001fcfce824 */ /* 0x000fe200078e0a02 */
[C---:B------:R-:W-:Y:S01]  /*f200*/  ISETP.GT.U32.AND P6, PT, R2.reuse, R227, PT ;  /* 0x000000e30200720c */ /* 0x040fe20003fc4070 */
[----:B------:R-:W-:-:S02]  /*f210*/  IMAD R225, R2, R7, R225 ;  /* 0x0000000702e17224 */ /* 0x000fc400078e02e1 */
[----:B------:R-:W-:Y:S02]  /*f220*/  @!P4 IMAD.IADD R5, R5, 0x1, -R2 ;  /* 0x000000010505c824 */ /* 0x000fe400078e0a02 */
[----:B------:R-:W-:Y:S01]  /*f230*/  IMAD.HI.U32 R7, R4, R231, RZ ;  /* 0x000000e704077227 */ /* 0x000fe200078e00ff */
[----:B------:R-:W-:-:S03]  /*f240*/  ISETP.GT.U32.AND P4, PT, R2, R225, PT ;  /* 0x000000e10200720c */ /* 0x000fc60003f84070 */
[----:B0-----:R-:W-:-:S04]  /*f250*/  IMAD.HI.U32 R8, R4, R229, RZ ;  /* 0x000000e504087227 */ /* 0x001fc800078e00ff */
[----:B------:R-:W-:Y:S02]  /*f260*/  IMAD.MOV R8, RZ, RZ, -R8 ;  /* 0x000000ffff087224 */ /* 0x000fe400078e0a08 */
[----:B------:R-:W-:Y:S02]  /*f270*/  IMAD.MOV R7, RZ, RZ, -R7 ;  /* 0x000000ffff077224 */ /* 0x000fe400078e0a07 */
[C---:B------:R-:W-:Y:S02]  /*f280*/  IMAD R229, R2.reuse, R8, R229 ;  /* 0x0000000802e57224 */ /* 0x040fe400078e02e5 */
[C---:B------:R-:W-:Y:S02]  /*f290*/  IMAD R231, R2.reuse, R7, R231 ;  /* 0x0000000702e77224 */ /* 0x040fe400078e02e7 */
[----:B------:R-:W-:Y:S01]  /*f2a0*/  @!P6 IMAD.IADD R227, R227, 0x1, -R2 ;  /* 0x00000001e3e3e824 */ /* 0x000fe200078e0a02 */
[----:B------:R-:W-:Y:S01]  /*f2b0*/  ISETP.GT.U32.AND P6, PT, R2, R229, PT ;  /* 0x000000e50200720c */ /* 0x000fe20003fc4070 */
[----:B------:R-:W-:-:S02]  /*f2c0*/  VIADD R247, R3, 0x106 ;  /* 0x0000010603f77836 */ /* 0x000fc40000000000 */
[----:B------:R-:W-:Y:S01]  /*f2d0*/  @!P5 IMAD.MOV R252, RZ, RZ, -R252 ;  /* 0x000000fffffcd224 */ /* 0x000fe200078e0afc */
[----:B------:R-:W-:Y:S01]  /*f2e0*/  ISETP.GT.U32.AND P5, PT, R2, R231, PT ;  /* 0x000000e70200720c */ /* 0x000fe20003fa4070 */
[--C-:B------:R-:W-:Y:S01]  /*f2f0*/  @!P4 IMAD.IADD R225, R225, 0x1, -R2.reuse ;  /* 0x00000001e1e1c824 */ /* 0x100fe200078e0a02 */
[----:B------:R-:W-:Y:S01]  /*f300*/  IABS R233, R247 ;  /* 0x000000f700e97213 */ /* 0x000fe20000000000 */
[----:B------:R-:W-:Y:S01]  /*f310*/  @!P2 IMAD.IADD R0, R0, 0x1, -R2 ;  /* 0x000000010000a824 */ /* 0x000fe200078e0a02 */
[----:B------:R-:W-:Y:S01]  /*f320*/  ISETP.GE.AND P2, PT, R238, RZ, PT ;  /* 0x000000ffee00720c */ /* 0x000fe20003f46270 */
[----:B------:R-:W-:Y:S01]  /*f330*/  VIADD R238, R3, 0x105 ;  /* 0x0000010503ee7836 */ /* 0x000fe20000000000 */
[----:B------:R-:W-:Y:S01]  /*f340*/  ISETP.GE.AND P4, PT, R244, RZ, PT ;  /* 0x000000fff400720c */ /* 0x000fe20003f86270 */
[----:B------:R-:W-:Y:S01]  /*f350*/  @!P1 IMAD.MOV R5, RZ, RZ, -R5 ;  /* 0x000000ffff059224 */ /* 0x000fe200078e0a05 */
[----:B------:R-:W-:Y:S01]  /*f360*/  ISETP.GT.U32.AND P1, PT, R2, R225, PT ;  /* 0x000000e10200720c */ /* 0x000fe20003f24070 */
[----:B------:R-:W-:Y:S01]  /*f370*/  IMAD.HI.U32 R6, R4, R233, RZ ;  /* 0x000000e904067227 */ /* 0x000fe200078e00ff */
[----:B------:R-:W-:-:S02]  /*f380*/  IABS R235, R238 ;  /* 0x000000ee00eb7213 */ /* 0x000fc40000000000 */
[----:B------:R-:W-:Y:S01]  /*f390*/  STL [R1+0x4], R5 ;  /* 0x0000040501007387 */ /* 0x000fe20000100800 */
[----:B------:R-:W-:Y:S01]  /*f3a0*/  @!P3 IMAD.MOV R0, RZ, RZ, -R0 ;  /* 0x000000ffff00b224 */ /* 0x000fe200078e0a00 */
[C---:B------:R-:W-:Y:S01]  /*f3b0*/  ISETP.GT.U32.AND P3, PT, R2.reuse, R227, PT ;  /* 0x000000e30200720c */ /* 0x040fe20003f64070 */
[----:B------:R-:W-:Y:S01]  /*f3c0*/  @!P6 IMAD.IADD R229, R229, 0x1, -R2 ;  /* 0x00000001e5e5e824 */ /* 0x000fe200078e0a02 */
[----:B------:R-:W-:Y:S01]  /*f3d0*/  ISETP.GE.AND P6, PT, R247, RZ, PT ;  /* 0x000000fff700720c */ /* 0x000fe20003fc6270 */
[----:B------:R-:W-:Y:S01]  /*f3e0*/  IMAD.MOV R6, RZ, RZ, -R6 ;  /* 0x000000ffff067224 */ /* 0x000fe200078e0a06 */
[----:B------:R0:W-:Y:S01]  /*f3f0*/  STL [R1], R0 ;  /* 0x0000000001007387 */ /* 0x0001e20000100800 */
[--C-:B------:R-:W-:Y:S01]  /*f400*/  @!P0 IMAD.IADD R223, R223, 0x1, -R2.reuse ;  /* 0x00000001dfdf8824 */ /* 0x100fe200078e0a02 */
[----:B------:R-:W-:Y:S01]  /*f410*/  ISETP.GE.AND P0, PT, R239, RZ, PT ;  /* 0x000000ffef00720c */ /* 0x000fe20003f06270 */
[--C-:B------:R-:W-:Y:S01]  /*f420*/  @!P5 IMAD.IADD R231, R231, 0x1, -R2.reuse ;  /* 0x00000001e7e7d824 */ /* 0x100fe200078e0a02 */
[C---:B------:R-:W-:Y:S01]  /*f430*/  ISETP.GT.U32.AND P5, PT, R2.reuse, R229, PT ;  /* 0x000000e50200720c */ /* 0x040fe20003fa4070 */
[C---:B------:R-:W-:Y:S01]  /*f440*/  IMAD R233, R2.reuse, R6, R233 ;  /* 0x0000000602e97224 */ /* 0x040fe200078e02e9 */
[----:B------:R-:W-:Y:S01]  /*f450*/  IABS R239, R230 ;  /* 0x000000e600ef7213 */ /* 0x000fe20000000000 */
[----:B------:R-:W-:Y:S01]  /*f460*/  VIADD R244, R3, 0x104 ;  /* 0x0000010403f47836 */ /* 0x000fe20000000000 */
[----:B------:R-:W-:Y:S01]  /*f470*/  STL [R1+0x2010], R252 ;  /* 0x002010fc01007387 */ /* 0x000fe20000100800 */
[----:B------:R-:W-:Y:S01]  /*f480*/  @!P1 IMAD.IADD R225, R225, 0x1, -R2 ;  /* 0x00000001e1e19824 */ /* 0x000fe200078e0a02 */
[----:B------:R-:W-:Y:S01]  /*f490*/  ISETP.GT.U32.AND P1, PT, R2, R233, PT ;  /* 0x000000e90200720c */ /* 0x000fe20003f24070 */
[----:B0-----:R-:W-:Y:S01]  /*f4a0*/  IMAD.HI.U32 R0, R4, R235, RZ ;  /* 0x000000eb04007227 */ /* 0x001fe200078e00ff */
[----:B------:R-:W-:-:S03]  /*f4b0*/  IABS R237, R244 ;  /* 0x000000f400ed7213 */ /* 0x000fc60000000000 */
[----:B------:R-:W-:Y:S02]  /*f4c0*/  IMAD.MOV R0, RZ, RZ, -R0 ;  /* 0x000000ffff007224 */ /* 0x000fe400078e0a00 */
[----:B------:R-:W-:Y:S01]  /*f4d0*/  @!P0 IMAD.MOV R225, RZ, RZ, -R225 ;  /* 0x000000ffffe18224 */ /* 0x000fe200078e0ae1 */
[C---:B------:R-:W-:Y:S01]  /*f4e0*/  ISETP.GT.U32.AND P0, PT, R2.reuse, R231, PT ;  /* 0x000000e70200720c */ /* 0x040fe20003f04070 */
[----:B------:R-:W-:Y:S02]  /*f4f0*/  IMAD R235, R2, R0, R235 ;  /* 0x0000000002eb7224 */ /* 0x000fe400078e02eb */
[----:B------:R-:W-:Y:S02]  /*f500*/  @!P5 IMAD.IADD R229, R229, 0x1, -R2 ;  /* 0x00000001e5e5d824 */ /* 0x000fe400078e0a02 */
[----:B------:R-:W-:Y:S01]  /*f510*/  IMAD.HI.U32 R5, R4, R237, RZ ;  /* 0x000000ed04057227 */ /* 0x000fe200078e00ff */
[----:B------:R-:W-:-:S03]  /*f520*/  ISETP.GT.U32.AND P5, PT, R2, R235, PT ;  /* 0x000000eb0200720c */ /* 0x000fc60003fa4070 */
[----:B------:R-:W-:Y:S02]  /*f530*/  VIADD R236, R3, 0x102 ;  /* 0x0000010203ec7836 */ /* 0x000fe40000000000 */
[----:B------:R-:W-:-:S03]  /*f540*/  IMAD.HI.U32 R0, R4, R239, RZ ;  /* 0x000000ef04007227 */ /* 0x000fc600078e00ff */
[----:B------:R-:W-:Y:S01]  /*f550*/  IABS R241, R236 ;  /* 0x000000ec00f17213 */ /* 0x000fe20000000000 */
[----:B------:R-:W-:Y:S02]  /*f560*/  IMAD.MOV R5, RZ, RZ, -R5 ;  /* 0x000000ffff057224 */ /* 0x000fe400078e0a05 */
[----:B------:R-:W-:Y:S02]  /*f570*/  @!P1 IMAD.IADD R233, R233, 0x1, -R2 ;  /* 0x00000001e9e99824 */ /* 0x000fe400078e0a02 */
[----:B------:R-:W-:Y:S02]  /*f580*/  VIADD R247, R3, 0x101 ;  /* 0x0000010103f77836 */ /* 0x000fe40000000000 */
[----:B------:R-:W-:Y:S01]  /*f590*/  IMAD.MOV R0, RZ, RZ, -R0 ;  /* 0x000000ffff007224 */ /* 0x000fe200078e0a00 */
[----:B------:R-:W-:Y:S01]  /*f5a0*/  ISETP.GT.U32.AND P1, PT, R2, R233, PT ;  /* 0x000000e90200720c */ /* 0x000fe20003f24070 */
[----:B------:R-:W-:Y:S01]  /*f5b0*/  @!P3 IMAD.IADD R227, R227, 0x1, -R2 ;  /* 0x00000001e3e3b824 */ /* 0x000fe200078e0a02 */
[----:B------:R-:W-:Y:S01]  /*f5c0*/  ISETP.GE.AND P3, PT, R246, RZ, PT ;  /* 0x000000fff600720c */ /* 0x000fe20003f66270 */
[C---:B------:R-:W-:Y:S01]  /*f5d0*/  IMAD R237, R2.reuse, R5, R237 ;  /* 0x0000000502ed7224 */ /* 0x040fe200078e02ed */
[----:B------:R-:W-:Y:S01]  /*f5e0*/  IABS R243, R247 ;  /* 0x000000f700f37213 */ /* 0x000fe20000000000 */
[----:B------:R-:W-:-:S02]  /*f5f0*/  IMAD R239, R2, R0, R239 ;  /* 0x0000000002ef7224 */ /* 0x000fc400078e02ef */
[----:B------:R-:W-:-:S04]  /*f600*/  IMAD.HI.U32 R6, R4, R241, RZ ;  /* 0x000000f104067227 */ /* 0x000fc800078e00ff */
[--C-:B------:R-:W-:Y:S01]  /*f610*/  @!P0 IMAD.IADD R231, R231, 0x1, -R2.reuse ;  /* 0x00000001e7e78824 */ /* 0x100fe200078e0a02 */
[C---:B------:R-:W-:Y:S01]  /*f620*/  ISETP.GT.U32.AND P0, PT, R2.reuse, R237, PT ;  /* 0x000000ed0200720c */ /* 0x040fe20003f04070 */
[----:B------:R-:W-:Y:S01]  /*f630*/  @!P5 IMAD.IADD R235, R235, 0x1, -R2 ;  /* 0x00000001ebebd824 */ /* 0x000fe200078e0a02 */
[----:B------:R-:W-:Y:S01]  /*f640*/  ISETP.GT.U32.AND P5, PT, R2, R239, PT ;  /* 0x000000ef0200720c */ /* 0x000fe20003fa4070 */
[----:B------:R-:W-:Y:S02]  /*f650*/  VIADD R246, R3, 0x100 ;  /* 0x0000010003f67836 */ /* 0x000fe40000000000 */
[----:B------:R-:W-:-:S04]  /*f660*/  IMAD.HI.U32 R5, R4, R243, RZ ;  /* 0x000000f304057227 */ /* 0x000fc800078e00ff */
[----:B------:R-:W-:Y:S02]  /*f670*/  IMAD.MOV R6, RZ, RZ, -R6 ;  /* 0x000000ffff067224 */ /* 0x000fe400078e0a06 */
[----:B------:R-:W-:Y:S01]  /*f680*/  @!P2 IMAD.MOV R223, RZ, RZ, -R223 ;  /* 0x000000ffffdfa224 */ /* 0x000fe200078e0adf */
[----:B------:R-:W-:Y:S01]  /*f690*/  ISETP.GE.AND P2, PT, R245, RZ, PT ;  /* 0x000000fff500720c */ /* 0x000fe20003f46270 */
[----:B------:R-:W-:Y:S01]  /*f6a0*/  IMAD.MOV R5, RZ, RZ, -R5 ;  /* 0x000000ffff057224 */ /* 0x000fe200078e0a05 */
[----:B------:R-:W-:Y:S01]  /*f6b0*/  IABS R245, R246 ;  /* 0x000000f600f57213 */ /* 0x000fe20000000000 */
[----:B------:R-:W-:Y:S01]  /*f6c0*/  IMAD R241, R2, R6, R241 ;  /* 0x0000000602f17224 */ /* 0x000fe200078e02f1 */
[----:B------:R-:W-:Y:S01]  /*f6d0*/  STL [R1+0x2014], R223 ;  /* 0x002014df01007387 */ /* 0x000fe20000100800 */
[----:B------:R-:W-:Y:S01]  /*f6e0*/  @!P1 IMAD.IADD R233, R233, 0x1, -R2 ;  /* 0x00000001e9e99824 */ /* 0x000fe200078e0a02 */
[----:B------:R-:W-:Y:S01]  /*f6f0*/  ISETP.GE.AND P1, PT, R238, RZ, PT ;  /* 0x000000ffee00720c */ /* 0x000fe20003f26270 */
[C---:B------:R-:W-:Y:S01]  /*f700*/  IMAD R243, R2.reuse, R5, R243 ;  /* 0x0000000502f37224 */ /* 0x040fe200078e02f3 */
[----:B------:R-:W-:Y:S01]  /*f710*/  STL [R1+0x2018], R225 ;  /* 0x002018e101007387 */ /* 0x000fe20000100800 */
[----:B------:R-:W-:Y:S01]  /*f720*/  @!P3 IMAD.MOV R231, RZ, RZ, -R231 ;  /* 0x000000ffffe7b224 */ /* 0x000fe200078e0ae7 */
[----:B------:R-:W-:Y:S01]  /*f730*/  ISETP.GT.U32.AND P3, PT, R2, R241, PT ;  /* 0x000000f10200720c */ /* 0x000fe20003f64070 */
[----:B------:R-:W-:-:S04]  /*f740*/  IMAD.HI.U32 R0, R4, R245, RZ ;  /* 0x000000f504007227 */ /* 0x000fc800078e00ff */
[--C-:B------:R-:W-:Y:S01]  /*f750*/  @!P0 IMAD.IADD R237, R237, 0x1, -R2.reuse ;  /* 0x00000001eded8824 */ /* 0x100fe200078e0a02 */
[----:B------:R-:W-:Y:S01]  /*f760*/  ISETP.GE.AND P0, PT, R244, RZ, PT ;  /* 0x000000fff400720c */ /* 0x000fe20003f06270 */
[----:B------:R-:W-:Y:S01]  /*f770*/  @!P5 IMAD.IADD R239, R239, 0x1, -R2 ;  /* 0x00000001efefd824 */ /* 0x000fe200078e0a02 */
[C---:B------:R-:W-:Y:S01]  /*f780*/  ISETP.GT.U32.AND P5, PT, R2.reuse, R235, PT ;  /* 0x000000eb0200720c */ /* 0x040fe20003fa4070 */
[----:B------:R-:W-:Y:S01]  /*f790*/  @!P6 IMAD.MOV R233, RZ, RZ, -R233 ;  /* 0x000000ffffe9e224 */ /* 0x000fe200078e0ae9 */
[----:B------:R-:W-:Y:S01]  /*f7a0*/  ISETP.GT.U32.AND P6, PT, R2, R243, PT ;  /* 0x000000f30200720c */ /* 0x000fe20003fc4070 */
[----:B------:R-:W-:Y:S02]  /*f7b0*/  IMAD.MOV R0, RZ, RZ, -R0 ;  /* 0x000000ffff007224 */ /* 0x000fe400078e0a00 */
[C---:B------:R-:W-:Y:S02]  /*f7c0*/  VIADD R244, R3.reuse, 0xfe ;  /* 0x000000fe03f47836 */ /* 0x040fe40000000000 */
[----:B------:R-:W-:-:S02]  /*f7d0*/  VIADD R238, R3, 0xff ;  /* 0x000000ff03ee7836 */ /* 0x000fc40000000000 */
[C---:B------:R-:W-:Y:S01]  /*f7e0*/  IMAD R245, R2.reuse, R0, R245 ;  /* 0x0000000002f57224 */ /* 0x040fe200078e02f5 */
[----:B------:R-:W-:Y:S01]  /*f7f0*/  IABS R0, R244 ;  /* 0x000000f400007213 */ /* 0x000fe20000000000 */
[----:B------:R-:W-:Y:S01]  /*f800*/  @!P2 IMAD.MOV R229, RZ, RZ, -R229 ;  /* 0x000000ffffe5a224 */ /* 0x000fe200078e0ae5 */
[----:B------:R-:W-:Y:S01]  /*f810*/  IABS R5, R238 ;  /* 0x000000ee00057213 */ /* 0x000fe20000000000 */
[----:B------:R-:W-:Y:S01]  /*f820*/  @!P3 IMAD.IADD R241, R241, 0x1, -R2 ;  /* 0x00000001f1f1b824 */ /* 0x000fe200078e0a02 */
[----:B------:R-:W-:Y:S01]  /*f830*/  ISETP.GT.U32.AND P2, PT, R2, R237, PT ;  /* 0x000000ed0200720c */ /* 0x000fe20003f44070 */
[----:B------:R-:W-:Y:S01]  /*f840*/  IMAD.MOV.U32 R6, RZ, RZ, R0 ;  /* 0x000000ffff067224 */ /* 0x000fe200078e0000 */
[----:B------:R-:W-:Y:S01]  /*f850*/  ISETP.GE.AND P3, PT, R247, RZ, PT ;  /* 0x000000fff700720c */ /* 0x000fe20003f66270 */
[----:B------:R-:W-:-:S04]  /*f860*/  IMAD.HI.U32 R7, R4, R5, RZ ;  /* 0x0000000504077227 */ /* 0x000fc800078e00ff */
[--C-:B------:R-:W-:Y:S01]  /*f870*/  @!P5 IMAD.IADD R235, R235, 0x1, -R2.reuse ;  /* 0x00000001ebebd824 */ /* 0x100fe200078e0a02 */
[C---:B------:R-:W-:Y:S01]  /*f880*/  ISETP.GT.U32.AND P5, PT, R2.reuse, R245, PT ;  /* 0x000000f50200720c */ /* 0x040fe20003fa4070 */
[----:B------:R-:W-:Y:S01]  /*f890*/  @!P6 IMAD.IADD R243, R243, 0x1, -R2 ;  /* 0x00000001f3f3e824 */ /* 0x000fe200078e0a02 */
[----:B------:R-:W-:Y:S01]  /*f8a0*/  ISETP.GT.U32.AND P6, PT, R2, R241, PT ;  /* 0x000000f10200720c */ /* 0x000fe20003fc4070 */
[----:B------:R-:W-:-:S04]  /*f8b0*/  IMAD.HI.U32 R0, R4, R6, RZ ;  /* 0x0000000604007227 */ /* 0x000fc800078e00ff */
[----:B------:R-:W-:Y:S02]  /*f8c0*/  IMAD.MOV R7, RZ, RZ, -R7 ;  /* 0x000000ffff077224 */ /* 0x000fe400078e0a07 */
[----:B------:R-:W-:Y:S02]  /*f8d0*/  IMAD.MOV R8, RZ, RZ, -R0 ;  /* 0x000000ffff087224 */ /* 0x000fe400078e0a00 */
[----:B------:R-:W-:Y:S01]  /*f8e0*/  @!P2 IMAD.IADD R237, R237, 0x1, -R2 ;  /* 0x00000001ededa824 */ /* 0x000fe200078e0a02 */
[----:B------:R-:W-:Y:S01]  /*f8f0*/  ISETP.GE.AND P2, PT, R230, RZ, PT ;  /* 0x000000ffe600720c */ /* 0x000fe20003f46270 */
[C---:B------:R-:W-:Y:S02]  /*f900*/  IMAD R0, R2.reuse, R7, R5 ;  /* 0x0000000702007224 */ /* 0x040fe400078e0205 */
[----:B------:R-:W-:Y:S02]  /*f910*/  IMAD R6, R2, R8, R6 ;  /* 0x0000000802067224 */ /* 0x000fe400078e0206 */
[----:B------:R-:W-:-:S02]  /*f920*/  VIADD R247, R3, 0xfd ;  /* 0x000000fd03f77836 */ /* 0x000fc40000000000 */
[----:B------:R-:W-:Y:S01]  /*f930*/  @!P4 IMAD.MOV R227, RZ, RZ, -R227 ;  /* 0x000000ffffe3c224 */ /* 0x000fe200078e0ae3 */
[C---:B------:R-:W-:Y:S01]  /*f940*/  ISETP.GT.U32.AND P4, PT, R2.reuse, R239, PT ;  /* 0x000000ef0200720c */ /* 0x040fe20003f84070 */
[----:B------:R-:W-:Y:S01]  /*f950*/  @!P0 IMAD.MOV R237, RZ, RZ, -R237 ;  /* 0x000000ffffed8224 */ /* 0x000fe200078e0aed */
[C---:B------:R-:W-:Y:S01]  /*f960*/  ISETP.GT.U32.AND P0, PT, R2.reuse, R0, PT ;  /* 0x000000000200720c */ /* 0x040fe20003f04070 */
[--C-:B------:R-:W-:Y:S01]  /*f970*/  @!P5 IMAD.IADD R245, R245, 0x1, -R2.reuse ;  /* 0x00000001f5f5d824 */ /* 0x100fe200078e0a02 */
[C---:B------:R-:W-:Y:S01]  /*f980*/  ISETP.GT.U32.AND P5, PT, R2.reuse, R243, PT ;  /* 0x000000f30200720c */ /* 0x040fe20003fa4070 */
[--C-:B------:R-:W-:Y:S01]  /*f990*/  @!P6 IMAD.IADD R241, R241, 0x1, -R2.reuse ;  /* 0x00000001f1f1e824 */ /* 0x100fe200078e0a02 */
[----:B------:R-:W-:Y:S01]  /*f9a0*/  IABS R8, R247 ;  /* 0x000000f700087213 */ /* 0x000fe20000000000 */
[----:B------:R-:W-:Y:S01]  /*f9b0*/  @!P1 IMAD.MOV R235, RZ, RZ, -R235 ;  /* 0x000000ffffeb9224 */ /* 0x000fe200078e0aeb */
[C---:B------:R-:W-:Y:S01]  /*f9c0*/  ISETP.GT.U32.AND P6, PT, R2.reuse, R6, PT ;  /* 0x000000060200720c */ /* 0x040fe20003fc4070 */
[----:B------:R-:W-:Y:S01]  /*f9d0*/  VIADD R230, R3, 0xae ;  /* 0x000000ae03e67836 */ /* 0x000fe20000000000 */
[----:B------:R-:W-:Y:S01]  /*f9e0*/  ISETP.GT.U32.AND P1, PT, R2, R245, PT ;  /* 0x000000f50200720c */ /* 0x000fe20003f24070 */
[----:B------:R-:W-:Y:S01]  /*f9f0*/  IMAD.HI.U32 R5, R4, R8, RZ ;  /* 0x0000000804057227 */ /* 0x000fe200078e00ff */
[----:B------:R-:W-:Y:S02]  /*fa00*/  STL [R1+0x201c], R227 ;  /* 0x00201ce301007387 */ /* 0x000fe40000100800 */
[----:B------:R-:W-:Y:S01]  /*fa10*/  IABS R145, R230 ;  /* 0x000000e600917213 */ /* 0x000fe20000000000 */
[----:B------:R-:W-:Y:S01]  /*fa20*/  IMAD.MOV R5, RZ, RZ, -R5 ;  /* 0x000000ffff057224 */ /* 0x000fe200078e0a05 */
[----:B------:R-:W-:Y:S01]  /*fa30*/  STL [R1+0x2020], R229 ;  /* 0x002020e501007387 */ /* 0x000fe20000100800 */
[--C-:B------:R-:W-:Y:S01]  /*fa40*/  @!P4 IMAD.IADD R239, R239, 0x1, -R2.reuse ;  /* 0x00000001efefc824 */ /* 0x100fe200078e0a02 */
[----:B------:R-:W-:Y:S01]  /*fa50*/  ISETP.GE.AND P4, PT, R236, RZ, PT ;  /* 0x000000ffec00720c */ /* 0x000fe20003f86270 */
[--C-:B------:R-:W-:Y:S01]  /*fa60*/  @!P0 IMAD.IADD R0, R0, 0x1, -R2.reuse ;  /* 0x0000000100008824 */ /* 0x100fe200078e0a02 */
[----:B------:R-:W-:Y:S01]  /*fa70*/  ISETP.GE.AND P0, PT, R247, RZ, PT ;  /* 0x000000fff700720c */ /* 0x000fe20003f06270 */
[----:B------:R-:W-:Y:S01]  /*fa80*/  @!P5 IMAD.IADD R243, R243, 0x1, -R2 ;  /* 0x00000001f3f3d824 */ /* 0x000fe200078e0a02 */
[----:B------:R-:W-:Y:S01]  /*fa90*/  ISETP.GE.AND P5, PT, R238, RZ, PT ;  /* 0x000000ffee00720c */ /* 0x000fe20003fa6270 */
[----:B------:R-:W-:Y:S01]  /*faa0*/  IMAD R8, R2, R5, R8 ;  /* 0x0000000502087224 */ /* 0x000fe200078e0208 */
[----:B------:R-:W-:Y:S01]  /*fab0*/  STL [R1+0x2024], R231 ;  /* 0x002024e701007387 */ /* 0x000fe20000100800 */
[----:B------:R-:W-:-:S02]  /*fac0*/  @!P6 IMAD.IADD R6, R6, 0x1, -R2 ;  /* 0x000000010606e824 */ /* 0x000fc400078e0a02 */
[C---:B------:R-:W-:Y:S01]  /*fad0*/  VIADD R247, R3.reuse, 0xfb ;  /* 0x000000fb03f77836 */ /* 0x040fe20000000000 */
[----:B------:R-:W-:Y:S01]  /*fae0*/  STL [R1+0x2028], R233 ;  /* 0x002028e901007387 */ /* 0x000fe20000100800 */
[----:B------:R-:W-:Y:S01]  /*faf0*/  @!P2 IMAD.MOV R239, RZ, RZ, -R239 ;  /* 0x000000ffffefa224 */ /* 0x000fe200078e0aef */
[----:B------:R-:W-:Y:S01]  /*fb00*/  ISETP.GE.AND P2, PT, R246, RZ, PT ;  /* 0x000000fff600720c */ /* 0x000fe20003f46270 */
[----:B------:R-:W-:Y:S01]  /*fb10*/  VIADD R246, R3, 0xfc ;  /* 0x000000fc03f67836 */ /* 0x000fe20000000000 */
[C---:B------:R-:W-:Y:S01]  /*fb20*/  ISETP.GT.U32.AND P6, PT, R2.reuse, R6, PT ;  /* 0x000000060200720c */ /* 0x040fe20003fc4070 */
[----:B------:R-:W-:Y:S01]  /*fb30*/  @!P3 IMAD.MOV R243, RZ, RZ, -R243 ;  /* 0x000000fffff3b224 */ /* 0x000fe200078e0af3 */
[----:B------:R-:W-:Y:S01]  /*fb40*/  IABS R7, R247 ;  /* 0x000000f700077213 */ /* 0x000fe20000000000 */
[----:B------:R-:W-:Y:S01]  /*fb50*/  @!P1 IMAD.IADD R245, R245, 0x1, -R2 ;  /* 0x00000001f5f59824 */ /* 0x000fe200078e0a02 */
[----:B------:R-:W-:Y:S01]  /*fb60*/  ISETP.GT.U32.AND P3, PT, R2, R8, PT ;  /* 0x000000080200720c */ /* 0x000fe20003f64070 */
[----:B------:R-:W-:Y:S01]  /*fb70*/  @!P4 IMAD.MOV R241, RZ, RZ, -R241 ;  /* 0x000000fffff1c224 */ /* 0x000fe200078e0af1 */
[----:B------:R-:W-:Y:S01]  /*fb80*/  ISETP.GE.AND P1, PT, R244, RZ, PT ;  /* 0x000000fff400720c */ /* 0x000fe20003f26270 */
[----:B------:R-:W-:Y:S01]  /*fb90*/  IMAD.HI.U32 R11, R4, R7, RZ ;  /* 0x00000007040b7227 */ /* 0x000fe200078e00ff */
[----:B------:R-:W-:Y:S01]  /*fba0*/  IABS R10, R246 ;  /* 0x000000f6000a7213 */ /* 0x000fe20000000000 */
[----:B------:R-:W-:Y:S01]  /*fbb0*/  STL [R1+0x202c], R235 ;  /* 0x00202ceb01007387 */ /* 0x000fe20000100800 */
[----:B------:R-:W-:Y:S01]  /*fbc0*/  ISETP.GT.U32.AND P4, PT, R2, R0, PT ;  /* 0x000000000200720c */ /* 0x000fe20003f84070 */
[----:B------:R-:W-:-:S02]  /*fbd0*/  IMAD.MOV R11, RZ, RZ, -R11 ;  /* 0x000000ffff0b7224 */ /* 0x000fc400078e0a0b */
[----:B------:R-:W-:Y:S01]  /*fbe0*/  IMAD.HI.U32 R5, R4, R10, RZ ;  /* 0x0000000a04057227 */ /* 0x000fe200078e00ff */
[----:B------:R-:W-:Y:S03]  /*fbf0*/  STL [R1+0x2030], R237 ;  /* 0x002030ed01007387 */ /* 0x000fe60000100800 */
[----:B------:R-:W-:Y:S01]  /*fc00*/  @!P2 IMAD.MOV R245, RZ, RZ, -R245 ;  /* 0x000000fffff5a224 */ /* 0x000fe200078e0af5 */
[----:B------:R-:W-:Y:S01]  /*fc10*/  ISETP.GE.AND P2, PT, R246, RZ, PT ;  /* 0x000000fff600720c */ /* 0x000fe20003f46270 */
[----:B------:R-:W-:Y:S01]  /*fc20*/  IMAD.MOV R5, RZ, RZ, -R5 ;  /* 0x000000ffff057224 */ /* 0x000fe200078e0a05 */
[----:B------:R-:W-:Y:S01]  /*fc30*/  STL [R1+0x2034], R239 ;  /* 0x002034ef01007387 */ /* 0x000fe20000100800 */
[--C-:B------:R-:W-:Y:S02]  /*fc40*/  @!P6 IMAD.IADD R6, R6, 0x1, -R2.reuse ;  /* 0x000000010606e824 */ /* 0x100fe400078e0a02 */
[----:B------:R-:W-:Y:S01]  /*fc50*/  VIADD R246, R3, 0xf9 ;  /* 0x000000f903f67836 */ /* 0x000fe20000000000 */
[----:B------:R-:W-:Y:S01]  /*fc60*/  STL [R1+0x2038], R241 ;  /* 0x002038f101007387 */ /* 0x000fe20000100800 */
[----:B------:R-:W-:-:S02]  /*fc70*/  @!P3 IMAD.IADD R8, R8, 0x1, -R2 ;  /* 0x000000010808b824 */ /* 0x000fc400078e0a02 */
[C---:B------:R-:W-:Y:S01]  /*fc80*/  IMAD R11, R2.reuse, R11, R7 ;  /* 0x0000000b020b7224 */ /* 0x040fe200078e0207 */
[----:B------:R-:W-:Y:S01]  /*fc90*/  IABS R15, R246 ;  /* 0x000000f6000f7213 */ /* 0x000fe20000000000 */
[C---:B------:R-:W-:Y:S01]  /*fca0*/  IMAD R10, R2.reuse, R5, R10 ;  /* 0x00000005020a7224 */ /* 0x040fe200078e020a */
[C---:B------:R-:W-:Y:S01]  /*fcb0*/  ISETP.GT.U32.AND P3, PT, R2.reuse, R8, PT ;  /* 0x000000080200720c */ /* 0x040fe20003f64070 */
[----:B------:R-:W-:Y:S01]  /*fcc0*/  @!P1 IMAD.MOV R6, RZ, RZ, -R6 ;  /* 0x000000ffff069224 */ /* 0x000fe200078e0a06 */
[----:B------:R-:W-:Y:S01]  /*fcd0*/  ISETP.GT.U32.AND P1, PT, R2, R11, PT ;  /* 0x0000000b0200720c */ /* 0x000fe20003f24070 */
[----:B------:R-:W-:Y:S01]  /*fce0*/  @!P4 IMAD.IADD R0, R0, 0x1, -R2 ;  /* 0x000000010000c824 */ /* 0x000fe200078e0a02 */
[----:B------:R-:W-:Y:S01]  /*fcf0*/  ISETP.GE.AND P4, PT, R247, RZ, PT ;  /* 0x000000fff700720c */ /* 0x000fe20003f86270 */
[C---:B------:R-:W-:Y:S01]  /*fd00*/  VIADD R247, R3.reuse, 0xfa ;  /* 0x000000fa03f77836 */ /* 0x040fe20000000000 */
[----:B------:R-:W-:Y:S01]  /*fd10*/  ISETP.GT.U32.AND P6, PT, R2, R10, PT ;  /* 0x0000000a0200720c */ /* 0x000fe20003fc4070 */
[----:B------:R-:W-:Y:S01]  /*fd20*/  IMAD.HI.U32 R5, R4, R15, RZ ;  /* 0x0000000f04057227 */ /* 0x000fe200078e00ff */
[----:B------:R-:W-:Y:S02]  /*fd30*/  STL [R1+0x203c], R243 ;  /* 0x00203cf301007387 */ /* 0x000fe40000100800 */
[----:B------:R-:W-:Y:S01]  /*fd40*/  IABS R13, R247 ;  /* 0x000000f7000d7213 */ /* 0x000fe20000000000 */
[----:B------:R-:W-:Y:S01]  /*fd50*/  IMAD.MOV R5, RZ, RZ, -R5 ;  /* 0x000000ffff057224 */ /* 0x000fe200078e0a05 */
[----:B------:R-:W-:Y:S01]  /*fd60*/  STL [R1+0x2040], R245 ;  /* 0x002040f501007387 */ /* 0x000fe20000100800 */
[----:B------:R-:W-:-:S02]  /*fd70*/  VIADD R238, R3, 0xf7 ;  /* 0x000000f703ee7836 */ /* 0x000fc40000000000 */
[--C-:B------:R-:W-:Y:S01]  /*fd80*/  @!P3 IMAD.IADD R8, R8, 0x1, -R2.reuse ;  /* 0x000000010808b824 */ /* 0x100fe200078e0a02 */
[----:B------:R-:W-:Y:S01]  /*fd90*/  ISETP.GE.AND P3, PT, R246, RZ, PT ;  /* 0x000000fff600720c */ /* 0x000fe20003f66270 */
[----:B------:R-:W-:Y:S01]  /*fda0*/  IMAD R15, R2, R5, R15 ;  /* 0x00000005020f7224 */ /* 0x000fe200078e020f */
[----:B------:R-:W-:Y:S01]  /*fdb0*/  IABS R19, R238 ;  /* 0x000000ee00137213 */ /* 0x000fe20000000000 */
[----:B------:R-:W-:Y:S02]  /*fdc0*/  @!P1 IMAD.IADD R11, R11, 0x1, -R2 ;  /* 0x000000010b0b9824 */ /* 0x000fe400078e0a02 */
[----:B------:R-:W-:-:S03]  /*fdd0*/  IMAD.HI.U32 R7, R4, R13, RZ ;  /* 0x0000000d04077227 */ /* 0x000fc600078e00ff */
[----:B------:R-:W-:Y:S01]  /*fde0*/  ISETP.GT.U32.AND P1, PT, R2, R11, PT ;  /* 0x0000000b0200720c */ /* 0x000fe20003f24070 */
[----:B------:R-:W-:Y:S01]  /*fdf0*/  @!P5 IMAD.MOV R0, RZ, RZ, -R0 ;  /* 0x000000ffff00d224 */ /* 0x000fe200078e0a00 */
[----:B------:R-:W-:Y:S01]  /*fe00*/  ISETP.GE.AND P5, PT, R247, RZ, PT ;  /* 0x000000fff700720c */ /* 0x000fe20003fa6270 */
[----:B------:R-:W-:Y:S02]  /*fe10*/  @!P6 IMAD.IADD R10, R10, 0x1, -R2 ;  /* 0x000000010a0ae824 */ /* 0x000fe400078e0a02 */
[----:B------:R-:W-:Y:S01]  /*fe20*/  @!P0 IMAD.MOV R8, RZ, RZ, -R8 ;  /* 0x000000ffff088224 */ /* 0x000fe200078e0a08 */
[C---:B------:R-:W-:Y:S01]  /*fe30*/  ISETP.GT.U32.AND P0, PT, R2.reuse, R15, PT ;  /* 0x0000000f0200720c */ /* 0x040fe20003f04070 */
[----:B------:R-:W-:Y:S01]  /*fe40*/  IMAD.MOV R7, RZ, RZ, -R7 ;  /* 0x000000ffff077224 */ /* 0x000fe200078e0a07 */
[C---:B------:R-:W-:Y:S01]  /*fe50*/  ISETP.GT.U32.AND P6, PT, R2.reuse, R10, PT ;  /* 0x0000000a0200720c */ /* 0x040fe20003fc4070 */
[----:B------:R-:W-:Y:S01]  /*fe60*/  VIADD R247, R3, 0xf8 ;  /* 0x000000f803f77836 */ /* 0x000fe20000000000 */
[----:B------:R-:W-:Y:S01]  /*fe70*/  STL [R1+0x2044], R0 ;  /* 0x0020440001007387 */ /* 0x000fe20000100800 */
[----:B------:R-:W-:-:S02]  /*fe80*/  IMAD R13, R2, R7, R13 ;  /* 0x00000007020d7224 */ /* 0x000fc400078e020d */
[C---:B------:R-:W-:Y:S01]  /*fe90*/  IMAD.HI.U32 R7, R4.reuse, R19, RZ ;  /* 0x0000001304077227 */ /* 0x040fe200078e00ff */
[----:B------:R-:W-:Y:S01]  /*fea0*/  IABS R17, R247 ;  /* 0x000000f700117213 */ /* 0x000fe20000000000 */
[----:B------:R-:W-:Y:S02]  /*feb0*/  STL [R1+0x2048], R6 ;  /* 0x0020480601007387 */ /* 0x000fe40000100800 */
[----:B------:R-:W-:Y:S02]  /*fec0*/  IMAD.MOV R7, RZ, RZ, -R7 ;  /* 0x000000ffff077224 */ /* 0x000fe400078e0a07 */
[----:B------:R-:W-:Y:S01]  /*fed0*/  VIADD R244, R3, 0xf6 ;  /* 0x000000f603f47836 */ /* 0x000fe20000000000 */
[----:B------:R-:W-:Y:S01]  /*fee0*/  STL [R1+0x204c], R8 ;  /* 0x00204c0801007387 */ /* 0x000fe20000100800 */
[----:B------:R-:W-:-:S03]  /*fef0*/  IMAD.HI.U32 R5, R4, R17, RZ ;  /* 0x0000001104057227 */ /* 0x000fc600078e00ff */
[----:B------:R-:W-:Y:S01]  /*ff00*/  IABS R21, R244 ;  /* 0x000000f400157213 */ /* 0x000fe20000000000 */
[----:B------:R-:W-:Y:S02]  /*ff10*/  IMAD R19, R2, R7, R19 ;  /* 0x0000000702137224 */ /* 0x000fe400078e0213 */
[--C-:B------:R-:W-:Y:S02]  /*ff20*/  @!P1 IMAD.IADD R11, R11, 0x1, -R2.reuse ;  /* 0x000000010b0b9824 */ /* 0x100fe400078e0a02 */
[--C-:B------:R-:W-:Y:S02]  /*ff30*/  @!P0 IMAD.IADD R15, R15, 0x1, -R2.reuse ;  /* 0x000000010f0f8824 */ /* 0x100fe400078e0a02 */
[----:B------:R-:W-:Y:S02]  /*ff40*/  IMAD.MOV R5, RZ, RZ, -R5 ;  /* 0x000000ffff057224 */ /* 0x000fe400078e0a05 */
[----:B------:R-:W-:Y:S01]  /*ff50*/  @!P6 IMAD.IADD R10, R10, 0x1, -R2 ;  /* 0x000000010a0ae824 */ /* 0x000fe200078e0a02 */
[C---:B------:R-:W-:Y:S01]  /*ff60*/  ISETP.GT.U32.AND P6, PT, R2.reuse, R13, PT ;  /* 0x0000000d0200720c */ /* 0x040fe20003fc4070 */
[----:B------:R-:W-:Y:S01]  /*ff70*/  @!P4 IMAD.MOV R11, RZ, RZ, -R11 ;  /* 0x000000ffff0bc224 */ /* 0x000fe200078e0a0b */
[C---:B------:R-:W-:Y:S01]  /*ff80*/  ISETP.GT.U32.AND P0, PT, R2.reuse, R15, PT ;  /* 0x0000000f0200720c */ /* 0x040fe20003f04070 */
[C---:B------:R-:W-:Y:S01]  /*ff90*/  IMAD R17, R2.reuse, R5, R17 ;  /* 0x0000000502117224 */ /* 0x040fe200078e0211 */
[----:B------:R-:W-:Y:S01]  /*ffa0*/  ISETP.GT.U32.AND P4, PT, R2, R19, PT ;  /* 0x000000130200720c */ /* 0x000fe20003f84070 */
[----:B------:R-:W-:-:S03]  /*ffb0*/  IMAD.HI.U32 R5, R4, R21, RZ ;  /* 0x0000001504057227 */ /* 0x000fc600078e00ff */
[C---:B------:R-:W-:Y:S01]  /*ffc0*/  ISETP.GT.U32.AND P1, PT, R2.reuse, R17, PT ;  /* 0x000000110200720c */ /* 0x040fe20003f24070 */
[----:B------:R-:W-:Y:S02]  /*ffd0*/  IMAD.MOV R5, RZ, RZ, -R5 ;  /* 0x000000ffff057224 */ /* 0x000fe400078e0a05 */
[----:B------:R-:W-:Y:S02]  /*ffe0*/  VIADD R246, R3, 0xf5 ;  /* 0x000000f503f67836 */ /* 0x000fe40000000000 */
[C---:B------:R-:W-:Y:S02]  /*fff0*/  IMAD R21, R2.reuse, R5, R21 ;  /* 0x0000000502157224 */ /* 0x040fe400078e0215 */
[--C-:B------:R-:W-:Y:S01]  /*10000*/  @!P6 IMAD.IADD R13, R13, 0x1, -R2.reuse ;  /* 0x000000010d0de824 */ /* 0x100fe200078e0a02 */
[----:B------:R-:W-:Y:S01]  /*10010*/  IABS R23, R246 ;  /* 0x000000f600177213 */ /* 0x000fe20000000000 */
[--C-:B------:R-:W-:Y:S01]  /*10020*/  @!P0 IMAD.IADD R15, R15, 0x1, -R2.reuse ;  /* 0x000000010f0f8824 */ /* 0x100fe200078e0a02 */
[C---:B------:R-:W-:Y:S01]  /*10030*/  ISETP.GT.U32.AND P0, PT, R2.reuse, R21, PT ;  /* 0x000000150200720c */ /* 0x040fe20003f04070 */
[----:B------:R-:W-:Y:S01]  /*10040*/  @!P4 IMAD.IADD R19, R19, 0x1, -R2 ;  /* 0x000000011313c824 */ /* 0x000fe200078e0a02 */
[----:B------:R-:W-:Y:S01]  /*10050*/  ISETP.GT.U32.AND P6, PT, R2, R13, PT ;  /* 0x0000000d0200720c */ /* 0x000fe20003fc4070 */
[----:B------:R-:W-:-:S03]  /*10060*/  IMAD.HI.U32 R5, R4, R23, RZ ;  /* 0x0000001704057227 */ /* 0x000fc600078e00ff */
[----:B------:R-:W-:Y:S01]  /*10070*/  ISETP.GT.U32.AND P4, PT, R2, R19, PT ;  /* 0x000000130200720c */ /* 0x000fe20003f84070 */
[----:B------:R-:W-:Y:S02]  /*10080*/  IMAD.MOV R5, RZ, RZ, -R5 ;  /* 0x000000ffff057224 */ /* 0x000fe400078e0a05 */
[----:B------:R-:W-:Y:S01]  /*10090*/  @!P3 IMAD.MOV R15, RZ, RZ, -R15 ;  /* 0x000000ffff0fb224 */ /* 0x000fe200078e0a0f */
[----:B------:R-:W-:Y:S01]  /*100a0*/  ISETP.GE.AND P3, PT, R246, RZ, PT ;  /* 0x000000fff600720c */ /* 0x000fe20003f66270 */
[----:B------:R-:W-:Y:S02]  /*100b0*/  VIADD R246, R3, 0xf3 ;  /* 0x000000f303f67836 */ /* 0x000fe40000000000 */
[----:B------:R-:W-:Y:S02]  /*100c0*/  @!P0 IMAD.IADD R21, R21, 0x1, -R2 ;  /* 0x0000000115158824 */ /* 0x000fe400078e0a02 */
[C---:B------:R-:W-:Y:S01]  /*100d0*/  IMAD R23, R2.reuse, R5, R23 ;  /* 0x0000000502177224 */ /* 0x040fe200078e0217 */
[----:B------:R-:W-:Y:S01]  /*100e0*/  IABS R27, R246 ;  /* 0x000000f6001b7213 */ /* 0x000fe20000000000 */
[----:B------:R-:W-:Y:S01]  /*100f0*/  @!P2 IMAD.MOV R10, RZ, RZ, -R10 ;  /* 0x000000ffff0aa224 */ /* 0x000fe200078e0a0a */
[----:B------:R-:W-:Y:S01]  /*10100*/  ISETP.GE.AND P2, PT, R247, RZ, PT ;  /* 0x000000fff700720c */ /* 0x000fe20003f46270 */
[----:B------:R-:W-:Y:S01]  /*10110*/  VIADD R247, R3, 0xf4 ;  /* 0x000000f403f77836 */ /* 0x000fe20000000000 */
[----:B------:R-:W-:Y:S01]  /*10120*/  ISETP.GT.U32.AND P0, PT, R2, R21, PT ;  /* 0x000000150200720c */ /* 0x000fe20003f04070 */
[--C-:B------:R-:W-:Y:S01]  /*10130*/  @!P6 IMAD.IADD R13, R13, 0x1, -R2.reuse ;  /* 0x000000010d0de824 */ /* 0x100fe200078e0a02 */
[----:B------:R-:W-:Y:S01]  /*10140*/  ISETP.GE.AND P6, PT, R238, RZ, PT ;  /* 0x000000ffee00720c */ /* 0x000fe20003fc6270 */
[--C-:B------:R-:W-:Y:S01]  /*10150*/  @!P4 IMAD.IADD R19, R19, 0x1, -R2.reuse ;  /* 0x000000011313c824 */ /* 0x100fe200078e0a02 */
[----:B------:R-:W-:Y:S01]  /*10160*/  ISETP.GT.U32.AND P4, PT, R2, R23, PT ;  /* 0x000000170200720c */ /* 0x000fe20003f84070 */
[----:B------:R-:W-:Y:S01]  /*10170*/  @!P1 IMAD.IADD R17, R17, 0x1, -R2 ;  /* 0x0000000111119824 */ /* 0x000fe200078e0a02 */
[----:B------:R-:W-:Y:S01]  /*10180*/  IABS R25, R247 ;  /* 0x000000f700197213 */ /* 0x000fe20000000000 */
[----:B------:R-:W-:Y:S01]  /*10190*/  @!P5 IMAD.MOV R13, RZ, RZ, -R13 ;  /* 0x000000ffff0dd224 */ /* 0x000fe200078e0a0d */
[----:B------:R-:W-:Y:S01]  /*101a0*/  ISETP.GE.AND P5, PT, R244, RZ, PT ;  /* 0x000000fff400720c */ /* 0x000fe20003fa6270 */
[----:B------:R-:W-:Y:S01]  /*101b0*/  IMAD.HI.U32 R5, R4, R27, RZ ;  /* 0x0000001b04057227 */ /* 0x000fe200078e00ff */
[----:B------:R-:W-:Y:S01]  /*101c0*/  ISETP.GT.U32.AND P1, PT, R2, R17, PT ;  /* 0x000000110200720c */ /* 0x000fe20003f24070 */
[----:B------:R-:W-:Y:S02]  /*101d0*/  STL [R1+0x2050], R10 ;  /* 0x0020500a01007387 */ /* 0x000fe40000100800 */
[----:B------:R-:W-:-:S02]  /*101e0*/  IMAD.HI.U32 R7, R4, R25, RZ ;  /* 0x0000001904077227 */ /* 0x000fc400078e00ff */
[----:B------:R-:W-:Y:S02]  /*101f0*/  STL [R1+0x2054], R11 ;  /* 0x0020540b01007387 */ /* 0x000fe40000100800 */
[----:B------:R-:W-:Y:S02]  /*10200*/  IMAD.MOV R5, RZ, RZ, -R5 ;  /* 0x000000ffff057224 */ /* 0x000fe400078e0a05 */
[----:B------:R-:W-:Y:S01]  /*10210*/  IMAD.MOV R7, RZ, RZ, -R7 ;  /* 0x000000ffff077224 */ /* 0x000fe200078e0a07 */
[----:B------:R-:W-:Y:S01]  /*10220*/  STL [R1+0x2058], R13 ;  /* 0x0020580d01007387 */ /* 0x000fe20000100800 */
[--C-:B------:R-:W-:Y:S02]  /*10230*/  @!P0 IMAD.IADD R21, R21, 0x1, -R2.reuse ;  /* 0x0000000115158824 */ /* 0x100fe400078e0a02 */
[----:B------:R-:W-:Y:S01]  /*10240*/  IMAD R27, R2, R5, R27 ;  /* 0x00000005021b7224 */ /* 0x000fe200078e021b */
[----:B------:R-:W-:Y:S01]  /*10250*/  STL [R1+0x205c], R15 ;  /* 0x00205c0f01007387 */ /* 0x000fe20000100800 */
[----:B------:R-:W-:-:S02]  /*10260*/  @!P4 IMAD.IADD R23, R23, 0x1, -R2 ;  /* 0x000000011717c824 */ /* 0x000fc400078e0a02 */
        /* <DEDUP_REMOVED lines=8> */
[----:B------:R-:W-:Y:S01]  /*102f0*/  IABS R31, R238 ;  /* 0x000000ee001f7213 */ /* 0x000fe20000000000 */
[----:B------:R-:W-:Y:S01]  /*10300*/  @!P6 IMAD.MOV R19, RZ, RZ, -R19 ;  /* 0x000000ffff13e224 */ /* 0x000fe200078e0a13 */
[----:B------:R-:W-:Y:S01]  /*10310*/  ISETP.GT.U32.AND P6, PT, R2, R25, PT ;  /* 0x000000190200720c */ /* 0x000fe20003fc4070 */
[----:B------:R-:W-:Y:S01]  /*10320*/  VIADD R244, R3, 0xef ;  /* 0x000000ef03f47836 */ /* 0x000fe20000000000 */
[----:B------:R-:W-:Y:S01]  /*10330*/  IABS R29, R247 ;  /* 0x000000f7001d7213 */ /* 0x000fe20000000000 */
[----:B------:R-:W-:Y:S01]  /*10340*/  IMAD.HI.U32 R5, R4, R31, RZ ;  /* 0x0000001f04057227 */ /* 0x000fe200078e00ff */
[----:B------:R-:W-:-:S02]  /*10350*/  ISETP.GE.AND P0, PT, R247, RZ, PT ;  /* 0x000000fff700720c */ /* 0x000fc40003f06270 */
[----:B------:R-:W-:Y:S01]  /*10360*/  IABS R35, R244 ;  /* 0x000000f400237213 */ /* 0x000fe20000000000 */
[----:B------:R-:W-:Y:S02]  /*10370*/  VIADD R247, R3, 0xf0 ;  /* 0x000000f003f77836 */ /* 0x000fe40000000000 */
[----:B------:R-:W-:-:S03]  /*10380*/  IMAD.HI.U32 R7, R4, R29, RZ ;  /* 0x0000001d04077227 */ /* 0x000fc600078e00ff */
[----:B------:R-:W-:Y:S01]  /*10390*/  IABS R33, R247 ;  /* 0x000000f700217213 */ /* 0x000fe20000000000 */
[----:B------:R-:W-:Y:S02]  /*103a0*/  IMAD.MOV R5, RZ, RZ, -R5 ;  /* 0x000000ffff057224 */ /* 0x000fe400078e0a05 */
[--C-:B------:R-:W-:Y:S02]  /*103b0*/  @!P4 IMAD.IADD R23, R23, 0x1, -R2.reuse ;  /* 0x000000011717c824 */ /* 0x100fe400078e0a02 */
[--C-:B------:R-:W-:Y:S01]  /*103c0*/  @!P5 IMAD.IADD R27, R27, 0x1, -R2.reuse ;  /* 0x000000011b1bd824 */ /* 0x100fe200078e0a02 */
[----:B------:R-:W-:Y:S01]  /*103d0*/  ISETP.GE.AND P5, PT, R238, RZ, PT ;  /* 0x000000ffee00720c */ /* 0x000fe20003fa6270 */
[----:B------:R-:W-:Y:S02]  /*103e0*/  @!P6 IMAD.IADD R25, R25, 0x1, -R2 ;  /* 0x000000011919e824 */ /* 0x000fe400078e0a02 */
[----:B------:R-:W-:Y:S02]  /*103f0*/  IMAD.MOV R7, RZ, RZ, -R7 ;  /* 0x000000ffff077224 */ /* 0x000fe400078e0a07 */
[C---:B------:R-:W-:Y:S01]  /*10400*/  IMAD R31, R2.reuse, R5, R31 ;  /* 0x00000005021f7224 */ /* 0x040fe200078e021f */
[C---:B------:R-:W-:Y:S01]  /*10410*/  ISETP.GT.U32.AND P6, PT, R2.reuse, R25, PT ;  /* 0x000000190200720c */ /* 0x040fe20003fc4070 */
[----:B------:R-:W-:Y:S01]  /*10420*/  @!P3 IMAD.MOV R23, RZ, RZ, -R23 ;  /* 0x000000ffff17b224 */ /* 0x000fe200078e0a17 */
[----:B------:R-:W-:Y:S01]  /*10430*/  ISETP.GT.U32.AND P3, PT, R2, R27, PT ;  /* 0x0000001b0200720c */ /* 0x000fe20003f64070 */
[----:B------:R-:W-:-:S04]  /*10440*/  IMAD.HI.U32 R5, R4, R33, RZ ;  /* 0x0000002104057227 */ /* 0x000fc800078e00ff */
[----:B------:R-:W-:Y:S01]  /*10450*/  @!P2 IMAD.MOV R17, RZ, RZ, -R17 ;  /* 0x000000ffff11a224 */ /* 0x000fe200078e0a11 */
[----:B------:R-:W-:Y:S01]  /*10460*/  ISETP.GE.AND P2, PT, R246, RZ, PT ;  /* 0x000000fff600720c */ /* 0x000fe20003f46270 */
[----:B------:R-:W-:Y:S02]  /*10470*/  IMAD R29, R2, R7, R29 ;  /* 0x00000007021d7224 */ /* 0x000fe400078e021d */
[----:B------:R-:W-:Y:S01]  /*10480*/  IMAD.MOV R9, RZ, RZ, -R5 ;  /* 0x000000ffff097224 */ /* 0x000fe200078e0a05 */
[----:B------:R-:W-:Y:S01]  /*10490*/  STL [R1+0x2060], R17 ;  /* 0x0020601101007387 */ /* 0x000fe20000100800 */
[----:B------:R-:W-:Y:S01]  /*104a0*/  IMAD.HI.U32 R5, R4, R35, RZ ;  /* 0x0000002304057227 */ /* 0x000fe200078e00ff */
[C---:B------:R-:W-:Y:S02]  /*104b0*/  ISETP.GT.U32.AND P4, PT, R2.reuse, R29, PT ;  /* 0x0000001d0200720c */ /* 0x040fe40003f84070 */
[----:B------:R-:W-:Y:S01]  /*104c0*/  STL [R1+0x2064], R19 ;  /* 0x0020641301007387 */ /* 0x000fe20000100800 */
[----:B------:R-:W-:-:S02]  /*104d0*/  IMAD R33, R2, R9, R33 ;  /* 0x0000000902217224 */ /* 0x000fc400078e0221 */
[----:B------:R-:W-:Y:S01]  /*104e0*/  IMAD.MOV R5, RZ, RZ, -R5 ;  /* 0x000000ffff057224 */ /* 0x000fe200078e0a05 */
[----:B------:R-:W-:Y:S01]  /*104f0*/  STL [R1+0x2068], R21 ;  /* 0x0020681501007387 */ /* 0x000fe20000100800 */
[--C-:B------:R-:W-:Y:S01]  /*10500*/  @!P3 IMAD.IADD R27, R27, 0x1, -R2.reuse ;  /* 0x000000011b1bb824 */ /* 0x100fe200078e0a02 */
[C---:B------:R-:W-:Y:S01]  /*10510*/  ISETP.GT.U32.AND P3, PT, R2.reuse, R33, PT ;  /* 0x000000210200720c */ /* 0x040fe20003f64070 */
[C---:B------:R-:W-:Y:S01]  /*10520*/  IMAD R35, R2.reuse, R5, R35 ;  /* 0x0000000502237224 */ /* 0x040fe200078e0223 */
[----:B------:R-:W-:Y:S01]  /*10530*/  STL [R1+0x206c], R23 ;  /* 0x00206c1701007387 */ /* 0x000fe20000100800 */
[----:B------:R-:W-:Y:S02]  /*10540*/  VIADD R246, R3, 0xee ;  /* 0x000000ee03f67836 */ /* 0x000fe40000000000 */
[--C-:B------:R-:W-:Y:S01]  /*10550*/  @!P6 IMAD.IADD R25, R25, 0x1, -R2.reuse ;  /* 0x000000011919e824 */ /* 0x100fe200078e0a02 */
[C---:B------:R-:W-:Y:S01]  /*10560*/  ISETP.GT.U32.AND P6, PT, R2.reuse, R31, PT ;  /* 0x0000001f0200720c */ /* 0x040fe20003fc4070 */
[----:B------:R-:W-:Y:S01]  /*10570*/  @!P2 IMAD.MOV R27, RZ, RZ, -R27 ;  /* 0x000000ffff1ba224 */ /* 0x000fe200078e0a1b */
[----:B------:R-:W-:Y:S01]  /*10580*/  ISETP.GT.U32.AND P2, PT, R2, R35, PT ;  /* 0x000000230200720c */ /* 0x000fe20003f44070 */
[----:B------:R-:W-:Y:S01]  /*10590*/  @!P4 IMAD.IADD R29, R29, 0x1, -R2 ;  /* 0x000000011d1dc824 */ /* 0x000fe200078e0a02 */
[----:B------:R-:W-:Y:S01]  /*105a0*/  IABS R37, R246 ;  /* 0x000000f600257213 */ /* 0x000fe20000000000 */
[----:B------:R-:W-:Y:S01]  /*105b0*/  VIADD R236, R3, 0xec ;  /* 0x000000ec03ec7836 */ /* 0x000fe20000000000 */
[----:B------:R-:W-:Y:S01]  /*105c0*/  ISETP.GE.AND P4, PT, R247, RZ, PT ;  /* 0x000000fff700720c */ /* 0x000fe20003f86270 */
[----:B------:R-:W-:-:S02]  /*105d0*/  VIADD R247, R3, 0xed ;  /* 0x000000ed03f77836 */ /* 0x000fc40000000000 */
[----:B------:R-:W-:Y:S01]  /*105e0*/  IMAD.HI.U32 R7, R4, R37, RZ ;  /* 0x0000002504077227 */ /* 0x000fe200078e00ff */
[----:B------:R-:W-:Y:S02]  /*105f0*/  IABS R41, R236 ;  /* 0x000000ec00297213 */ /* 0x000fe40000000000 */
[----:B------:R-:W-:Y:S01]  /*10600*/  IABS R39, R247 ;  /* 0x000000f700277213 */ /* 0x000fe20000000000 */
[--C-:B------:R-:W-:Y:S01]  /*10610*/  @!P3 IMAD.IADD R33, R33, 0x1, -R2.reuse ;  /* 0x000000012121b824 */ /* 0x100fe200078e0a02 */
[----:B------:R-:W-:Y:S01]  /*10620*/  ISETP.GE.AND P3, PT, R246, RZ, PT ;  /* 0x000000fff600720c */ /* 0x000fe20003f66270 */
[----:B------:R-:W-:Y:S02]  /*10630*/  IMAD.MOV R7, RZ, RZ, -R7 ;  /* 0x000000ffff077224 */ /* 0x000fe400078e0a07 */
[--C-:B------:R-:W-:Y:S01]  /*10640*/  @!P6 IMAD.IADD R31, R31, 0x1, -R2.reuse ;  /* 0x000000011f1fe824 */ /* 0x100fe200078e0a02 */
[C---:B------:R-:W-:Y:S01]  /*10650*/  ISETP.GT.U32.AND P6, PT, R2.reuse, R29, PT ;  /* 0x0000001d0200720c */ /* 0x040fe20003fc4070 */
[----:B------:R-:W-:Y:S01]  /*10660*/  @!P2 IMAD.IADD R35, R35, 0x1, -R2 ;  /* 0x000000012323a824 */ /* 0x000fe200078e0a02 */
[C---:B------:R-:W-:Y:S01]  /*10670*/  ISETP.GT.U32.AND P2, PT, R2.reuse, R33, PT ;  /* 0x000000210200720c */ /* 0x040fe20003f44070 */
[----:B------:R-:W-:-:S02]  /*10680*/  IMAD R37, R2, R7, R37 ;  /* 0x0000000702257224 */ /* 0x000fc400078e0225 */
[----:B------:R-:W-:-:S04]  /*10690*/  IMAD.HI.U32 R7, R4, R39, RZ ;  /* 0x0000002704077227 */ /* 0x000fc800078e00ff */
[----:B------:R-:W-:Y:S02]  /*106a0*/  IMAD.MOV R7, RZ, RZ, -R7 ;  /* 0x000000ffff077224 */ /* 0x000fe400078e0a07 */
[----:B------:R-:W-:Y:S02]  /*106b0*/  VIADD R238, R3, 0xeb ;  /* 0x000000eb03ee7836 */ /* 0x000fe40000000000 */
[----:B------:R-:W-:-:S03]  /*106c0*/  IMAD.HI.U32 R5, R4, R41, RZ ;  /* 0x0000002904057227 */ /* 0x000fc600078e00ff */
[----:B------:R-:W-:Y:S01]  /*106d0*/  IABS R42, R238 ;  /* 0x000000ee002a7213 */ /* 0x000fe20000000000 */
[C---:B------:R-:W-:Y:S02]  /*106e0*/  IMAD R39, R2.reuse, R7, R39 ;  /* 0x0000000702277224 */ /* 0x040fe400078e0227 */
[----:B------:R-:W-:Y:S02]  /*106f0*/  IMAD.MOV R5, RZ, RZ, -R5 ;  /* 0x000000ffff057224 */ /* 0x000fe400078e0a05 */
[--C-:B------:R-:W-:Y:S01]  /*10700*/  @!P6 IMAD.IADD R29, R29, 0x1, -R2.reuse ;  /* 0x000000011d1de824 */ /* 0x100fe200078e0a02 */
[C---:B------:R-:W-:Y:S01]  /*10710*/  ISETP.GT.U32.AND P6, PT, R2.reuse, R37, PT ;  /* 0x000000250200720c */ /* 0x040fe20003fc4070 */
[----:B------:R-:W-:Y:S01]  /*10720*/  @!P2 IMAD.IADD R33, R33, 0x1, -R2 ;  /* 0x000000012121a824 */ /* 0x000fe200078e0a02 */
[C---:B------:R-:W-:Y:S01]  /*10730*/  ISETP.GT.U32.AND P2, PT, R2.reuse, R39, PT ;  /* 0x000000270200720c */ /* 0x040fe20003f44070 */
[C---:B------:R-:W-:Y:S02]  /*10740*/  IMAD R41, R2.reuse, R5, R41 ;  /* 0x0000000502297224 */ /* 0x040fe400078e0229 */
[----:B------:R-:W-:Y:S01]  /*10750*/  @!P0 IMAD.MOV R29, RZ, RZ, -R29 ;  /* 0x000000ffff1d8224 */ /* 0x000fe200078e0a1d */
[----:B------:R-:W-:Y:S01]  /*10760*/  ISETP.GT.U32.AND P0, PT, R2, R35, PT ;  /* 0x000000230200720c */ /* 0x000fe20003f04070 */
[----:B------:R-:W-:-:S04]  /*10770*/  IMAD.HI.U32 R5, R4, R42, RZ ;  /* 0x0000002a04057227 */ /* 0x000fc800078e00ff */
[----:B------:R-:W-:Y:S01]  /*10780*/  @!P1 IMAD.MOV R25, RZ, RZ, -R25 ;  /* 0x000000ffff199224 */ /* 0x000fe200078e0a19 */
[C---:B------:R-:W-:Y:S01]  /*10790*/  ISETP.GT.U32.AND P1, PT, R2.reuse, R31, PT ;  /* 0x0000001f0200720c */ /* 0x040fe20003f24070 */
[----:B------:R-:W-:Y:S02]  /*107a0*/  IMAD.MOV R5, RZ, RZ, -R5 ;  /* 0x000000ffff057224 */ /* 0x000fe400078e0a05 */
[----:B------:R-:W-:Y:S01]  /*107b0*/  VIADD R246, R3, 0xe9 ;  /* 0x000000e903f67836 */ /* 0x000fe20000000000 */
[----:B------:R-:W-:Y:S01]  /*107c0*/  STL [R1+0x2070], R25 ;  /* 0x0020701901007387 */ /* 0x000fe20000100800 */
[C---:B------:R-:W-:Y:S02]  /*107d0*/  IMAD R42, R2.reuse, R5, R42 ;  /* 0x00000005022a7224 */ /* 0x040fe400078e022a */
[--C-:B------:R-:W-:Y:S01]  /*107e0*/  @!P2 IMAD.IADD R39, R39, 0x1, -R2.reuse ;  /* 0x000000012727a824 */ /* 0x100fe200078e0a02 */
[----:B------:R-:W-:Y:S01]  /*107f0*/  IABS R46, R246 ;  /* 0x000000f6002e7213 */ /* 0x000fe20000000000 */
[--C-:B------:R-:W-:Y:S01]  /*10800*/  @!P0 IMAD.IADD R35, R35, 0x1, -R2.reuse ;  /* 0x0000000123238824 */ /* 0x100fe200078e0a02 */
[C---:B------:R-:W-:Y:S01]  /*10810*/  ISETP.GT.U32.AND P2, PT, R2.reuse, R42, PT ;  /* 0x0000002a0200720c */ /* 0x040fe20003f44070 */
[----:B------:R-:W-:Y:S01]  /*10820*/  @!P4 IMAD.MOV R33, RZ, RZ, -R33 ;  /* 0x000000ffff21c224 */ /* 0x000fe200078e0a21 */
[C---:B------:R-:W-:Y:S01]  /*10830*/  ISETP.GT.U32.AND P0, PT, R2.reuse, R41, PT ;  /* 0x000000290200720c */ /* 0x040fe20003f04070 */
[--C-:B------:R-:W-:Y:S01]  /*10840*/  @!P1 IMAD.IADD R31, R31, 0x1, -R2.reuse ;  /* 0x000000011f1f9824 */ /* 0x100fe200078e0a02 */
[----:B------:R-:W-:Y:S01]  /*10850*/  ISETP.GT.U32.AND P4, PT, R2, R39, PT ;  /* 0x000000270200720c */ /* 0x000fe20003f84070 */
[----:B------:R-:W-:Y:S01]  /*10860*/  @!P6 IMAD.IADD R37, R37, 0x1, -R2 ;  /* 0x000000012525e824 */ /* 0x000fe200078e0a02 */
[----:B------:R-:W-:Y:S01]  /*10870*/  ISETP.GE.AND P1, PT, R244, RZ, PT ;  /* 0x000000fff400720c */ /* 0x000fe20003f26270 */
[----:B------:R-:W-:Y:S01]  /*10880*/  VIADD R244, R3, 0xea ;  /* 0x000000ea03f47836 */ /* 0x000fe20000000000 */
[----:B------:R-:W-:Y:S01]  /*10890*/  ISETP.GE.AND P6, PT, R247, RZ, PT ;  /* 0x000000fff700720c */ /* 0x000fe20003fc6270 */
[----:B------:R-:W-:Y:S01]  /*108a0*/  @!P5 IMAD.MOV R31, RZ, RZ, -R31 ;  /* 0x000000ffff1fd224 */ /* 0x000fe200078e0a1f */
[----:B------:R-:W-:Y:S01]  /*108b0*/  ISETP.GT.U32.AND P5, PT, R2, R37, PT ;  /* 0x000000250200720c */ /* 0x000fe20003fa4070 */
[----:B------:R-:W-:Y:S01]  /*108c0*/  IMAD.HI.U32 R7, R4, R46, RZ ;  /* 0x0000002e04077227 */ /* 0x000fe200078e00ff */
[----:B------:R-:W-:Y:S01]  /*108d0*/  IABS R44, R244 ;  /* 0x000000f4002c7213 */ /* 0x000fe20000000000 */
[----:B------:R-:W-:Y:S02]  /*108e0*/  STL [R1+0x2074], R27 ;  /* 0x0020741b01007387 */ /* 0x000fe40000100800 */
[----:B------:R-:W-:-:S02]  /*108f0*/  VIADD R247, R3, 0xe8 ;  /* 0x000000e803f77836 */ /* 0x000fc40000000000 */
[----:B------:R-:W-:Y:S01]  /*10900*/  IMAD.MOV R7, RZ, RZ, -R7 ;  /* 0x000000ffff077224 */ /* 0x000fe200078e0a07 */
[----:B------:R-:W-:Y:S01]  /*10910*/  STL [R1+0x2078], R29 ;  /* 0x0020781d01007387 */ /* 0x000fe20000100800 */
[--C-:B------:R-:W-:Y:S01]  /*10920*/  @!P2 IMAD.IADD R42, R42, 0x1, -R2.reuse ;  /* 0x000000012a2aa824 */ /* 0x100fe200078e0a02 */
[----:B------:R-:W-:Y:S01]  /*10930*/  IABS R48, R247 ;  /* 0x000000f700307213 */ /* 0x000fe20000000000 */
[----:B------:R-:W-:Y:S01]  /*10940*/  IMAD.HI.U32 R5, R4, R44, RZ ;  /* 0x0000002c04057227 */ /* 0x000fe200078e00ff */
[----:B------:R-:W-:Y:S02]  /*10950*/  STL [R1+0x207c], R31 ;  /* 0x00207c1f01007387 */ /* 0x000fe40000100800 */
[----:B------:R-:W-:Y:S01]  /*10960*/  ISETP.GT.U32.AND P2, PT, R2, R42, PT ;  /* 0x0000002a0200720c */ /* 0x000fe20003f44070 */
[----:B------:R-:W-:Y:S01]  /*10970*/  @!P0 IMAD.IADD R41, R41, 0x1, -R2 ;  /* 0x0000000129298824 */ /* 0x000fe200078e0a02 */
[----:B------:R-:W-:Y:S01]  /*10980*/  ISETP.GE.AND P0, PT, R238, RZ, PT ;  /* 0x000000ffee00720c */ /* 0x000fe20003f06270 */
[----:B------:R-:W-:Y:S01]  /*10990*/  IMAD R46, R2, R7, R46 ;  /* 0x00000007022e7224 */ /* 0x000fe200078e022e */
[----:B------:R-:W-:Y:S01]  /*109a0*/  STL [R1+0x2080], R33 ;  /* 0x0020802101007387 */ /* 0x000fe20000100800 */
[----:B------:R-:W-:-:S02]  /*109b0*/  @!P4 IMAD.IADD R39, R39, 0x1, -R2 ;  /* 0x000000012727c824 */ /* 0x000fc400078e0a02 */
[----:B------:R-:W-:Y:S02]  /*109c0*/  IMAD.MOV R5, RZ, RZ, -R5 ;  /* 0x000000ffff057224 */ /* 0x000fe400078e0a05 */
[----:B------:R-:W-:-:S04]  /*109d0*/  IMAD.HI.U32 R7, R4, R48, RZ ;  /* 0x0000003004077227 */ /* 0x000fc800078e00ff */
[----:B------:R-:W-:Y:S01]  /*109e0*/  @!P1 IMAD.MOV R35, RZ, RZ, -R35 ;  /* 0x000000ffff239224 */ /* 0x000fe200078e0a23 */
[C---:B------:R-:W-:Y:S01]  /*109f0*/  ISETP.GT.U32.AND P1, PT, R2.reuse, R41, PT ;  /* 0x000000290200720c */ /* 0x040fe20003f24070 */
[----:B------:R-:W-:Y:S01]  /*10a00*/  @!P6 IMAD.MOV R39, RZ, RZ, -R39 ;  /* 0x000000ffff27e224 */ /* 0x000fe200078e0a27 */
[----:B------:R-:W-:Y:S01]  /*10a10*/  ISETP.GT.U32.AND P6, PT, R2, R46, PT ;  /* 0x0000002e0200720c */ /* 0x000fe20003fc4070 */
[----:B------:R-:W-:Y:S01]  /*10a20*/  @!P5 IMAD.IADD R37, R37, 0x1, -R2 ;  /* 0x000000012525d824 */ /* 0x000fe200078e0a02 */
[----:B------:R-:W-:Y:S01]  /*10a30*/  ISETP.GE.AND P5, PT, R236, RZ, PT ;  /* 0x000000ffec00720c */ /* 0x000fe20003fa6270 */
[----:B------:R-:W-:Y:S02]  /*10a40*/  VIADD R236, R3, 0xe7 ;  /* 0x000000e703ec7836 */ /* 0x000fe40000000000 */
[C---:B------:R-:W-:Y:S02]  /*10a50*/  IMAD R44, R2.reuse, R5, R44 ;  /* 0x00000005022c7224 */ /* 0x040fe400078e022c */
[----:B------:R-:W-:Y:S01]  /*10a60*/  IMAD.MOV R7, RZ, RZ, -R7 ;  /* 0x000000ffff077224 */ /* 0x000fe200078e0a07 */
[----:B------:R-:W-:Y:S01]  /*10a70*/  IABS R5, R236 ;  /* 0x000000ec00057213 */ /* 0x000fe20000000000 */
[----:B------:R-:W-:Y:S01]  /*10a80*/  @!P3 IMAD.MOV R37, RZ, RZ, -R37 ;  /* 0x000000ffff25b224 */ /* 0x000fe200078e0a25 */
[C---:B------:R-:W-:Y:S01]  /*10a90*/  ISETP.GT.U32.AND P4, PT, R2.reuse, R44, PT ;  /* 0x0000002c0200720c */ /* 0x040fe20003f84070 */
[----:B------:R-:W-:Y:S01]  /*10aa0*/  IMAD R48, R2, R7, R48 ;  /* 0x0000000702307224 */ /* 0x000fe200078e0230 */
[----:B------:R-:W-:Y:S01]  /*10ab0*/  ISETP.GE.AND P3, PT, R244, RZ, PT ;  /* 0x000000fff400720c */ /* 0x000fe20003f66270 */
[----:B------:R-:W-:-:S02]  /*10ac0*/  @!P2 IMAD.IADD R42, R42, 0x1, -R2 ;  /* 0x000000012a2aa824 */ /* 0x000fc400078e0a02 */
[----:B------:R-:W-:Y:S01]  /*10ad0*/  IMAD.HI.U32 R7, R4, R5, RZ ;  /* 0x0000000504077227 */ /* 0x000fe200078e00ff */
[----:B------:R-:W-:-:S03]  /*10ae0*/  ISETP.GT.U32.AND P2, PT, R2, R48, PT ;  /* 0x000000300200720c */ /* 0x000fc60003f44070 */
[--C-:B------:R-:W-:Y:S01]  /*10af0*/  @!P1 IMAD.IADD R41, R41, 0x1, -R2.reuse ;  /* 0x0000000129299824 */ /* 0x100fe200078e0a02 */
[----:B------:R-:W-:Y:S01]  /*10b00*/  ISETP.GE.AND P1, PT, R246, RZ, PT ;  /* 0x000000fff600720c */ /* 0x000fe20003f26270 */
[----:B------:R-:W-:Y:S02]  /*10b10*/  VIADD R244, R3, 0xe5 ;  /* 0x000000e503f47836 */ /* 0x000fe40000000000 */
[--C-:B------:R-:W-:Y:S02]  /*10b20*/  @!P6 IMAD.IADD R46, R46, 0x1, -R2.reuse ;  /* 0x000000012e2ee824 */ /* 0x100fe400078e0a02 */
[----:B------:R-:W-:Y:S01]  /*10b30*/  IMAD.MOV R7, RZ, RZ, -R7 ;  /* 0x000000ffff077224 */ /* 0x000fe200078e0a07 */
[----:B------:R-:W-:Y:S01]  /*10b40*/  IABS R54, R244 ;  /* 0x000000f400367213 */ /* 0x000fe20000000000 */
[----:B------:R-:W-:Y:S01]  /*10b50*/  @!P5 IMAD.MOV R41, RZ, RZ, -R41 ;  /* 0x000000ffff29d224 */ /* 0x000fe200078e0a29 */
[----:B------:R-:W-:Y:S01]  /*10b60*/  ISETP.GT.U32.AND P5, PT, R2, R46, PT ;  /* 0x0000002e0200720c */ /* 0x000fe20003fa4070 */
[----:B------:R-:W-:Y:S01]  /*10b70*/  @!P4 IMAD.IADD R44, R44, 0x1, -R2 ;  /* 0x000000012c2cc824 */ /* 0x000fe200078e0a02 */
[----:B------:R-:W-:Y:S01]  /*10b80*/  ISETP.GE.AND P4, PT, R247, RZ, PT ;  /* 0x000000fff700720c */ /* 0x000fe20003f86270 */
[----:B------:R-:W-:-:S02]  /*10b90*/  IMAD R50, R2, R7, R5 ;  /* 0x0000000702327224 */ /* 0x000fc400078e0205 */
[----:B------:R-:W-:Y:S01]  /*10ba0*/  IMAD.HI.U32 R9, R4, R54, RZ ;  /* 0x0000003604097227 */ /* 0x000fe200078e00ff */
[----:B------:R-:W-:-:S03]  /*10bb0*/  ISETP.GT.U32.AND P6, PT, R2, R44, PT ;  /* 0x0000002c0200720c */ /* 0x000fc60003fc4070 */
[----:B------:R-:W-:Y:S02]  /*10bc0*/  @!P2 IMAD.IADD R48, R48, 0x1, -R2 ;  /* 0x000000013030a824 */ /* 0x000fe400078e0a02 */
[----:B------:R-:W-:Y:S01]  /*10bd0*/  @!P0 IMAD.MOV R42, RZ, RZ, -R42 ;  /* 0x000000ffff2a8224 */ /* 0x000fe200078e0a2a */
[C---:B------:R-:W-:Y:S01]  /*10be0*/  ISETP.GT.U32.AND P0, PT, R2.reuse, R50, PT ;  /* 0x000000320200720c */ /* 0x040fe20003f04070 */
[----:B------:R-:W-:Y:S01]  /*10bf0*/  VIADD R238, R3, 0xe6 ;  /* 0x000000e603ee7836 */ /* 0x000fe20000000000 */
[----:B------:R-:W-:Y:S01]  /*10c00*/  ISETP.GT.U32.AND P2, PT, R2, R48, PT ;  /* 0x000000300200720c */ /* 0x000fe20003f44070 */
[----:B------:R-:W-:Y:S02]  /*10c10*/  IMAD.MOV R9, RZ, RZ, -R9 ;  /* 0x000000ffff097224 */ /* 0x000fe400078e0a09 */
[----:B------:R-:W-:Y:S01]  /*10c20*/  @!P5 IMAD.IADD R46, R46, 0x1, -R2 ;  /* 0x000000012e2ed824 */ /* 0x000fe200078e0a02 */
[----:B------:R-:W-:Y:S01]  /*10c30*/  IABS R52, R238 ;  /* 0x000000ee00347213 */ /* 0x000fe20000000000 */
[----:B------:R-:W-:-:S02]  /*10c40*/  IMAD R54, R2, R9, R54 ;  /* 0x0000000902367224 */ /* 0x000fc400078e0236 */
[C---:B------:R-:W-:Y:S02]  /*10c50*/  VIADD R246, R3.reuse, 0xe4 ;  /* 0x000000e403f67836 */ /* 0x040fe40000000000 */
[----:B------:R-:W-:Y:S02]  /*10c60*/  VIADD R247, R3, 0xe3 ;  /* 0x000000e303f77836 */ /* 0x000fe40000000000 */
[----:B------:R-:W-:Y:S01]  /*10c70*/  @!P1 IMAD.MOV R46, RZ, RZ, -R46 ;  /* 0x000000ffff2e9224 */ /* 0x000fe200078e0a2e */
[----:B------:R-:W-:Y:S01]  /*10c80*/  ISETP.GT.U32.AND P1, PT, R2, R54, PT ;  /* 0x000000360200720c */ /* 0x000fe20003f24070 */
[----:B------:R-:W-:Y:S01]  /*10c90*/  IMAD.HI.U32 R5, R4, R52, RZ ;  /* 0x0000003404057227 */ /* 0x000fe200078e00ff */
[----:B------:R-:W-:Y:S02]  /*10ca0*/  IABS R56, R246 ;  /* 0x000000f600387213 */ /* 0x000fe40000000000 */
[----:B------:R-:W-:Y:S01]  /*10cb0*/  IABS R58, R247 ;  /* 0x000000f7003a7213 */ /* 0x000fe20000000000 */
[--C-:B------:R-:W-:Y:S01]  /*10cc0*/  @!P6 IMAD.IADD R44, R44, 0x1, -R2.reuse ;  /* 0x000000012c2ce824 */ /* 0x100fe200078e0a02 */
[----:B------:R-:W-:Y:S01]  /*10cd0*/  ISETP.GE.AND P6, PT, R236, RZ, PT ;  /* 0x000000ffec00720c */ /* 0x000fe20003fc6270 */
[----:B------:R-:W-:Y:S01]  /*10ce0*/  @!P0 IMAD.IADD R50, R50, 0x1, -R2 ;  /* 0x0000000132328824 */ /* 0x000fe200078e0a02 */
[----:B------:R-:W-:Y:S01]  /*10cf0*/  ISETP.GE.AND P0, PT, R244, RZ, PT ;  /* 0x000000fff400720c */ /* 0x000fe20003f06270 */
[----:B------:R-:W-:-:S02]  /*10d00*/  IMAD.MOV R5, RZ, RZ, -R5 ;  /* 0x000000ffff057224 */ /* 0x000fc400078e0a05 */
[----:B------:R-:W-:Y:S01]  /*10d10*/  @!P2 IMAD.IADD R48, R48, 0x1, -R2 ;  /* 0x000000013030a824 */ /* 0x000fe200078e0a02 */
[----:B------:R-:W-:Y:S01]  /*10d20*/  ISETP.GE.AND P2, PT, R238, RZ, PT ;  /* 0x000000ffee00720c */ /* 0x000fe20003f46270 */
[----:B------:R-:W-:Y:S01]  /*10d30*/  @!P3 IMAD.MOV R44, RZ, RZ, -R44 ;  /* 0x000000ffff2cb224 */ /* 0x000fe200078e0a2c */
[C---:B------:R-:W-:Y:S01]  /*10d40*/  ISETP.GT.U32.AND P3, PT, R2.reuse, R50, PT ;  /* 0x000000320200720c */ /* 0x040fe20003f64070 */
[----:B------:R-:W-:Y:S02]  /*10d50*/  IMAD R52, R2, R5, R52 ;  /* 0x0000000502347224 */ /* 0x000fe400078e0234 */
[----:B------:R-:W-:-:S03]  /*10d60*/  IMAD.HI.U32 R7, R4, R56, RZ ;  /* 0x0000003804077227 */ /* 0x000fc600078e00ff */
[----:B------:R-:W-:Y:S01]  /*10d70*/  ISETP.GT.U32.AND P5, PT, R2, R52, PT ;  /* 0x000000340200720c */ /* 0x000fe20003fa4070 */
[----:B------:R-:W-:-:S04]  /*10d80*/  IMAD.HI.U32 R5, R4, R58, RZ ;  /* 0x0000003a04057227 */ /* 0x000fc800078e00ff */
[----:B------:R-:W-:Y:S02]  /*10d90*/  VIADD R238, R3, 0xe2 ;  /* 0x000000e203ee7836 */ /* 0x000fe40000000000 */
[----:B------:R-:W-:Y:S02]  /*10da0*/  IMAD.MOV R7, RZ, RZ, -R7 ;  /* 0x000000ffff077224 */ /* 0x000fe400078e0a07 */
[----:B------:R-:W-:Y:S01]  /*10db0*/  IMAD.MOV R5, RZ, RZ, -R5 ;  /* 0x000000ffff057224 */ /* 0x000fe200078e0a05 */
[----:B------:R-:W-:Y:S01]  /*10dc0*/  IABS R60, R238 ;  /* 0x000000ee003c7213 */ /* 0x000fe20000000000 */
[----:B------:R-:W-:Y:S02]  /*10dd0*/  @!P1 IMAD.IADD R54, R54, 0x1, -R2 ;  /* 0x0000000136369824 */ /* 0x000fe400078e0a02 */
[C---:B------:R-:W-:Y:S02]  /*10de0*/  IMAD R56, R2.reuse, R7, R56 ;  /* 0x0000000702387224 */ /* 0x040fe400078e0238 */
[C---:B------:R-:W-:Y:S01]  /*10df0*/  IMAD R58, R2.reuse, R5, R58 ;  /* 0x00000005023a7224 */ /* 0x040fe200078e023a */
[----:B------:R-:W-:Y:S01]  /*10e00*/  ISETP.GT.U32.AND P1, PT, R2, R54, PT ;  /* 0x000000360200720c */ /* 0x000fe20003f24070 */
[----:B------:R-:W-:-:S04]  /*10e10*/  IMAD.HI.U32 R5, R4, R60, RZ ;  /* 0x0000003c04057227 */ /* 0x000fc800078e00ff */
[----:B------:R-:W-:Y:S01]  /*10e20*/  @!P4 IMAD.MOV R48, RZ, RZ, -R48 ;  /* 0x000000ffff30c224 */ /* 0x000fe200078e0a30 */
[----:B------:R-:W-:Y:S01]  /*10e30*/  ISETP.GT.U32.AND P4, PT, R2, R56, PT ;  /* 0x000000380200720c */ /* 0x000fe20003f84070 */
[--C-:B------:R-:W-:Y:S01]  /*10e40*/  @!P3 IMAD.IADD R50, R50, 0x1, -R2.reuse ;  /* 0x000000013232b824 */ /* 0x100fe200078e0a02 */
[----:B------:R-:W-:Y:S01]  /*10e50*/  ISETP.GT.U32.AND P3, PT, R2, R58, PT ;  /* 0x0000003a0200720c */ /* 0x000fe20003f64070 */
[----:B------:R-:W-:Y:S02]  /*10e60*/  VIADD R236, R3, 0xe0 ;  /* 0x000000e003ec7836 */ /* 0x000fe40000000000 */
[----:B------:R-:W-:Y:S02]  /*10e70*/  IMAD.MOV R5, RZ, RZ, -R5 ;  /* 0x000000ffff057224 */ /* 0x000fe400078e0a05 */
[----:B------:R-:W-:Y:S01]  /*10e80*/  @!P5 IMAD.IADD R52, R52, 0x1, -R2 ;  /* 0x000000013434d824 */ /* 0x000fe200078e0a02 */
[----:B------:R-:W-:Y:S01]  /*10e90*/  IABS R64, R236 ;  /* 0x000000ec00407213 */ /* 0x000fe20000000000 */
[----:B------:R-:W-:-:S02]  /*10ea0*/  IMAD R60, R2, R5, R60 ;  /* 0x00000005023c7224 */ /* 0x000fc400078e023c */
[----:B------:R-:W-:Y:S01]  /*10eb0*/  VIADD R244, R3, 0xe1 ;  /* 0x000000e103f47836 */ /* 0x000fe20000000000 */
[----:B------:R-:W-:Y:S01]  /*10ec0*/  ISETP.GT.U32.AND P5, PT, R2, R52, PT ;  /* 0x000000340200720c */ /* 0x000fe20003fa4070 */
[----:B------:R-:W-:Y:S01]  /*10ed0*/  @!P1 IMAD.IADD R54, R54, 0x1, -R2 ;  /* 0x0000000136369824 */ /* 0x000fe200078e0a02 */
[----:B------:R-:W-:Y:S01]  /*10ee0*/  ISETP.GT.U32.AND P1, PT, R2, R60, PT ;  /* 0x0000003c0200720c */ /* 0x000fe20003f24070 */
[----:B------:R-:W-:Y:S01]  /*10ef0*/  IMAD.HI.U32 R5, R4, R64, RZ ;  /* 0x0000004004057227 */ /* 0x000fe200078e00ff */
[----:B------:R-:W-:-:S03]  /*10f00*/  IABS R62, R244 ;  /* 0x000000f4003e7213 */ /* 0x000fc60000000000 */
[--C-:B------:R-:W-:Y:S02]  /*10f10*/  @!P4 IMAD.IADD R56, R56, 0x1, -R2.reuse ;  /* 0x000000013838c824 */ /* 0x100fe400078e0a02 */
[----:B------:R-:W-:Y:S02]  /*10f20*/  @!P3 IMAD.IADD R58, R58, 0x1, -R2 ;  /* 0x000000013a3ab824 */ /* 0x000fe400078e0a02 */
[----:B------:R-:W-:Y:S01]  /*10f30*/  IMAD.MOV R5, RZ, RZ, -R5 ;  /* 0x000000ffff057224 */ /* 0x000fe200078e0a05 */
[----:B------:R-:W-:Y:S01]  /*10f40*/  ISETP.GT.U32.AND P4, PT, R2, R56, PT ;  /* 0x000000380200720c */ /* 0x000fe20003f84070 */
[----:B------:R-:W-:Y:S01]  /*10f50*/  IMAD.HI.U32 R7, R4, R62, RZ ;  /* 0x0000003e04077227 */ /* 0x000fe200078e00ff */
[----:B------:R-:W-:-:S03]  /*10f60*/  ISETP.GT.U32.AND P3, PT, R2, R58, PT ;  /* 0x0000003a0200720c */ /* 0x000fc60003f64070 */
[----:B------:R-:W-:Y:S02]  /*10f70*/  IMAD R64, R2, R5, R64 ;  /* 0x0000000502407224 */ /* 0x000fe400078e0240 */
[--C-:B------:R-:W-:Y:S01]  /*10f80*/  @!P5 IMAD.IADD R52, R52, 0x1, -R2.reuse ;  /* 0x000000013434d824 */ /* 0x100fe200078e0a02 */
[----:B------:R-:W-:Y:S01]  /*10f90*/  ISETP.GE.AND P5, PT, R246, RZ, PT ;  /* 0x000000fff600720c */ /* 0x000fe20003fa6270 */
[----:B------:R-:W-:Y:S02]  /*10fa0*/  IMAD.MOV R7, RZ, RZ, -R7 ;  /* 0x000000ffff077224 */ /* 0x000fe400078e0a07 */
[----:B------:R-:W-:Y:S01]  /*10fb0*/  @!P1 IMAD.IADD R60, R60, 0x1, -R2 ;  /* 0x000000013c3c9824 */ /* 0x000fe200078e0a02 */
[C---:B------:R-:W-:Y:S01]  /*10fc0*/  ISETP.GT.U32.AND P1, PT, R2.reuse, R64, PT ;  /* 0x000000400200720c */ /* 0x040fe20003f24070 */
[----:B------:R-:W-:Y:S02]  /*10fd0*/  VIADD R246, R3, 0xdf ;  /* 0x000000df03f67836 */ /* 0x000fe40000000000 */
[----:B------:R-:W-:-:S02]  /*10fe0*/  IMAD R62, R2, R7, R62 ;  /* 0x00000007023e7224 */ /* 0x000fc400078e023e */
[--C-:B------:R-:W-:Y:S01]  /*10ff0*/  @!P4 IMAD.IADD R56, R56, 0x1, -R2.reuse ;  /* 0x000000013838c824 */ /* 0x100fe200078e0a02 */
[----:B------:R-:W-:Y:S01]  /*11000*/  IABS R66, R246 ;  /* 0x000000f600427213 */ /* 0x000fe20000000000 */
[----:B------:R-:W-:Y:S01]  /*11010*/  @!P3 IMAD.IADD R58, R58, 0x1, -R2 ;  /* 0x000000013a3ab824 */ /* 0x000fe200078e0a02 */
[----:B------:R-:W-:Y:S01]  /*11020*/  ISETP.GT.U32.AND P4, PT, R2, R62, PT ;  /* 0x0000003e0200720c */ /* 0x000fe20003f84070 */
[----:B------:R-:W-:Y:S01]  /*11030*/  @!P6 IMAD.MOV R50, RZ, RZ, -R50 ;  /* 0x000000ffff32e224 */ /* 0x000fe200078e0a32 */
[----:B------:R-:W-:Y:S01]  /*11040*/  ISETP.GE.AND P3, PT, R238, RZ, PT ;  /* 0x000000ffee00720c */ /* 0x000fe20003f66270 */
[----:B------:R-:W-:Y:S01]  /*11050*/  VIADD R238, R3, 0xdd ;  /* 0x000000dd03ee7836 */ /* 0x000fe20000000000 */
[----:B------:R-:W-:Y:S01]  /*11060*/  ISETP.GE.AND P6, PT, R247, RZ, PT ;  /* 0x000000fff700720c */ /* 0x000fe20003fc6270 */
[----:B------:R-:W-:-:S03]  /*11070*/  IMAD.HI.U32 R7, R4, R66, RZ ;  /* 0x0000004204077227 */ /* 0x000fc600078e00ff */
[----:B------:R-:W-:Y:S01]  /*11080*/  IABS R70, R238 ;  /* 0x000000ee00467213 */ /* 0x000fe20000000000 */
[----:B------:R-:W-:Y:S02]  /*11090*/  VIADD R247, R3, 0xde ;  /* 0x000000de03f77836 */ /* 0x000fe40000000000 */
[----:B------:R-:W-:Y:S01]  /*110a0*/  @!P1 IMAD.IADD R64, R64, 0x1, -R2 ;  /* 0x0000000140409824 */ /* 0x000fe200078e0a02 */
[C---:B------:R-:W-:Y:S01]  /*110b0*/  ISETP.GT.U32.AND P1, PT, R2.reuse, R60, PT ;  /* 0x0000003c0200720c */ /* 0x040fe20003f24070 */
[----:B------:R-:W-:Y:S01]  /*110c0*/  IMAD.MOV R7, RZ, RZ, -R7 ;  /* 0x000000ffff077224 */ /* 0x000fe200078e0a07 */
[----:B------:R-:W-:Y:S01]  /*110d0*/  IABS R68, R247 ;  /* 0x000000f700447213 */ /* 0x000fe20000000000 */
[----:B------:R-:W-:Y:S01]  /*110e0*/  @!P0 IMAD.MOV R54, RZ, RZ, -R54 ;  /* 0x000000ffff368224 */ /* 0x000fe200078e0a36 */
[C---:B------:R-:W-:Y:S01]  /*110f0*/  ISETP.GT.U32.AND P0, PT, R2.reuse, R64, PT ;  /* 0x000000400200720c */ /* 0x040fe20003f04070 */
[----:B------:R-:W-:Y:S02]  /*11100*/  IMAD R66, R2, R7, R66 ;  /* 0x0000000702427224 */ /* 0x000fe400078e0242 */
[----:B------:R-:W-:-:S04]  /*11110*/  IMAD.HI.U32 R7, R4, R70, RZ ;  /* 0x0000004604077227 */ /* 0x000fc800078e00ff */
[----:B------:R-:W-:Y:S01]  /*11120*/  @!P4 IMAD.IADD R62, R62, 0x1, -R2 ;  /* 0x000000013e3ec824 */ /* 0x000fe200078e0a02 */
[----:B------:R-:W-:Y:S01]  /*11130*/  ISETP.GE.AND P4, PT, R244, RZ, PT ;  /* 0x000000fff400720c */ /* 0x000fe20003f86270 */
[----:B------:R-:W-:-:S04]  /*11140*/  IMAD.HI.U32 R5, R4, R68, RZ ;  /* 0x0000004404057227 */ /* 0x000fc800078e00ff */
[----:B------:R-:W-:Y:S02]  /*11150*/  IMAD.MOV R7, RZ, RZ, -R7 ;  /* 0x000000ffff077224 */ /* 0x000fe400078e0a07 */
[----:B------:R-:W-:Y:S01]  /*11160*/  @!P2 IMAD.MOV R52, RZ, RZ, -R52 ;  /* 0x000000ffff34a224 */ /* 0x000fe200078e0a34 */
[C---:B------:R-:W-:Y:S01]  /*11170*/  ISETP.GT.U32.AND P2, PT, R2.reuse, R62, PT ;  /* 0x0000003e0200720c */ /* 0x040fe20003f44070 */
[----:B------:R-:W-:Y:S02]  /*11180*/  IMAD.MOV R5, RZ, RZ, -R5 ;  /* 0x000000ffff057224 */ /* 0x000fe400078e0a05 */
[----:B------:R-:W-:Y:S01]  /*11190*/  @!P5 IMAD.MOV R56, RZ, RZ, -R56 ;  /* 0x000000ffff38d224 */ /* 0x000fe200078e0a38 */
[C---:B------:R-:W-:Y:S01]  /*111a0*/  ISETP.GT.U32.AND P5, PT, R2.reuse, R66, PT ;  /* 0x000000420200720c */ /* 0x040fe20003fa4070 */
[C---:B------:R-:W-:Y:S02]  /*111b0*/  IMAD R70, R2.reuse, R7, R70 ;  /* 0x0000000702467224 */ /* 0x040fe400078e0246 */
[----:B------:R-:W-:-:S02]  /*111c0*/  IMAD R68, R2, R5, R68 ;  /* 0x0000000502447224 */ /* 0x000fc400078e0244 */
[--C-:B------:R-:W-:Y:S01]  /*111d0*/  @!P0 IMAD.IADD R64, R64, 0x1, -R2.reuse ;  /* 0x0000000140408824 */ /* 0x100fe200078e0a02 */
[----:B------:R-:W-:Y:S01]  /*111e0*/  ISETP.GT.U32.AND P0, PT, R2, R70, PT ;  /* 0x000000460200720c */ /* 0x000fe20003f04070 */
[C---:B------:R-:W-:Y:S02]  /*111f0*/  VIADD R244, R3.reuse, 0xdc ;  /* 0x000000dc03f47836 */ /* 0x040fe40000000000 */
[--C-:B------:R-:W-:Y:S01]  /*11200*/  @!P1 IMAD.IADD R60, R60, 0x1, -R2.reuse ;  /* 0x000000013c3c9824 */ /* 0x100fe200078e0a02 */
[----:B------:R-:W-:Y:S01]  /*11210*/  ISETP.GT.U32.AND P1, PT, R2, R68, PT ;  /* 0x000000440200720c */ /* 0x000fe20003f24070 */
[--C-:B------:R-:W-:Y:S01]  /*11220*/  @!P2 IMAD.IADD R62, R62, 0x1, -R2.reuse ;  /* 0x000000013e3ea824 */ /* 0x100fe200078e0a02 */
[----:B------:R-:W-:Y:S01]  /*11230*/  IABS R5, R244 ;  /* 0x000000f400057213 */ /* 0x000fe20000000000 */
[----:B------:R-:W-:Y:S01]  /*11240*/  @!P5 IMAD.IADD R66, R66, 0x1, -R2 ;  /* 0x000000014242d824 */ /* 0x000fe200078e0a02 */
[----:B------:R-:W-:Y:S01]  /*11250*/  ISETP.GE.AND P2, PT, R246, RZ, PT ;  /* 0x000000fff600720c */ /* 0x000fe20003f46270 */
[----:B------:R-:W-:-:S02]  /*11260*/  VIADD R246, R3, 0xdb ;  /* 0x000000db03f67836 */ /* 0x000fc40000000000 */
[----:B------:R-:W-:Y:S01]  /*11270*/  IMAD.HI.U32 R7, R4, R5, RZ ;  /* 0x0000000504077227 */ /* 0x000fe200078e00ff */
[----:B------:R-:W-:Y:S02]  /*11280*/  ISETP.GT.U32.AND P5, PT, R2, R66, PT ;  /* 0x000000420200720c */ /* 0x000fe40003fa4070 */
[----:B------:R-:W-:Y:S01]  /*11290*/  IABS R73, R246 ;  /* 0x000000f600497213 */ /* 0x000fe20000000000 */
[--C-:B------:R-:W-:Y:S02]  /*112a0*/  @!P0 IMAD.IADD R70, R70, 0x1, -R2.reuse ;  /* 0x0000000146468824 */ /* 0x100fe400078e0a02 */
[----:B------:R-:W-:Y:S02]  /*112b0*/  IMAD.MOV R72, RZ, RZ, -R7 ;  /* 0x000000ffff487224 */ /* 0x000fe400078e0a07 */
[----:B------:R-:W-:Y:S01]  /*112c0*/  @!P1 IMAD.IADD R68, R68, 0x1, -R2 ;  /* 0x0000000144449824 */ /* 0x000fe200078e0a02 */
[----:B------:R-:W-:Y:S01]  /*112d0*/  ISETP.GE.AND P1, PT, R238, RZ, PT ;  /* 0x000000ffee00720c */ /* 0x000fe20003f26270 */
[----:B------:R-:W-:Y:S01]  /*112e0*/  @!P4 IMAD.MOV R62, RZ, RZ, -R62 ;  /* 0x000000ffff3ec224 */ /* 0x000fe200078e0a3e */
[C---:B------:R-:W-:Y:S01]  /*112f0*/  ISETP.GT.U32.AND P4, PT, R2.reuse, R70, PT ;  /* 0x000000460200720c */ /* 0x040fe20003f84070 */
[C---:B------:R-:W-:Y:S01]  /*11300*/  IMAD R72, R2.reuse, R72, R5 ;  /* 0x0000004802487224 */ /* 0x040fe200078e0205 */
[----:B------:R-:W-:Y:S01]  /*11310*/  ISETP.GT.U32.AND P0, PT, R2, R68, PT ;  /* 0x000000440200720c */ /* 0x000fe20003f04070 */
[----:B------:R-:W-:-:S04]  /*11320*/  IMAD.HI.U32 R5, R4, R73, RZ ;  /* 0x0000004904057227 */ /* 0x000fc800078e00ff */
[----:B------:R-:W-:Y:S02]  /*11330*/  IMAD.MOV R5, RZ, RZ, -R5 ;  /* 0x000000ffff057224 */ /* 0x000fe400078e0a05 */
[----:B------:R-:W-:Y:S01]  /*11340*/  @!P3 IMAD.MOV R60, RZ, RZ, -R60 ;  /* 0x000000ffff3cb224 */ /* 0x000fe200078e0a3c */
[----:B------:R-:W-:Y:S01]  /*11350*/  ISETP.GE.AND P3, PT, R247, RZ, PT ;  /* 0x000000fff700720c */ /* 0x000fe20003f66270 */
[--C-:B------:R-:W-:Y:S01]  /*11360*/  @!P5 IMAD.IADD R66, R66, 0x1, -R2.reuse ;  /* 0x000000014242d824 */ /* 0x100fe200078e0a02 */
[C---:B------:R-:W-:Y:S01]  /*11370*/  ISETP.GT.U32.AND P5, PT, R2.reuse, R72, PT ;  /* 0x000000480200720c */ /* 0x040fe20003fa4070 */
[----:B------:R-:W-:Y:S02]  /*11380*/  IMAD R73, R2, R5, R73 ;  /* 0x0000000502497224 */ /* 0x000fe400078e0249 */
[----:B------:R-:W-:Y:S02]  /*11390*/  VIADD R247, R3, 0xda ;  /* 0x000000da03f77836 */ /* 0x000fe40000000000 */
[--C-:B------:R-:W-:Y:S01]  /*113a0*/  @!P4 IMAD.IADD R70, R70, 0x1, -R2.reuse ;  /* 0x000000014646c824 */ /* 0x100fe200078e0a02 */
[----:B------:R-:W-:Y:S01]  /*113b0*/  ISETP.GT.U32.AND P4, PT, R2, R73, PT ;  /* 0x000000490200720c */ /* 0x000fe20003f84070 */
[----:B------:R-:W-:Y:S01]  /*113c0*/  @!P0 IMAD.IADD R68, R68, 0x1, -R2 ;  /* 0x0000000144448824 */ /* 0x000fe200078e0a02 */
[----:B------:R-:W-:Y:S01]  /*113d0*/  IABS R7, R247 ;  /* 0x000000f700077213 */ /* 0x000fe20000000000 */
[----:B------:R-:W-:Y:S01]  /*113e0*/  @!P6 IMAD.MOV R58, RZ, RZ, -R58 ;  /* 0x000000ffff3ae224 */ /* 0x000fe200078e0a3a */
[----:B------:R-:W-:Y:S01]  /*113f0*/  ISETP.GE.AND P0, PT, R247, RZ, PT ;  /* 0x000000fff700720c */ /* 0x000fe20003f06270 */
[----:B------:R-:W-:Y:S01]  /*11400*/  VIADD R247, R3, 0xd9 ;  /* 0x000000d903f77836 */ /* 0x000fe20000000000 */
[----:B------:R-:W-:Y:S01]  /*11410*/  ISETP.GE.AND P6, PT, R236, RZ, PT ;  /* 0x000000ffec00720c */ /* 0x000fe20003fc6270 */
[----:B------:R-:W-:-:S03]  /*11420*/  IMAD.HI.U32 R9, R4, R7, RZ ;  /* 0x0000000704097227 */ /* 0x000fc600078e00ff */
[----:B------:R-:W-:Y:S01]  /*11430*/  IABS R77, R247 ;  /* 0x000000f7004d7213 */ /* 0x000fe20000000000 */
[--C-:B------:R-:W-:Y:S01]  /*11440*/  @!P5 IMAD.IADD R72, R72, 0x1, -R2.reuse ;  /* 0x000000014848d824 */ /* 0x100fe200078e0a02 */
[----:B------:R-:W-:Y:S01]  /*11450*/  ISETP.GE.AND P5, PT, R247, RZ, PT ;  /* 0x000000fff700720c */ /* 0x000fe20003fa6270 */
[----:B------:R-:W-:Y:S02]  /*11460*/  IMAD.MOV R9, RZ, RZ, -R9 ;  /* 0x000000ffff097224 */ /* 0x000fe400078e0a09 */
[----:B------:R-:W-:Y:S01]  /*11470*/  @!P4 IMAD.IADD R73, R73, 0x1, -R2 ;  /* 0x000000014949c824 */ /* 0x000fe200078e0a02 */
[C---:B------:R-:W-:Y:S01]  /*11480*/  ISETP.GT.U32.AND P4, PT, R2.reuse, R72, PT ;  /* 0x000000480200720c */ /* 0x040fe20003f84070 */
[----:B------:R-:W-:Y:S02]  /*11490*/  IMAD R75, R2, R9, R7 ;  /* 0x00000009024b7224 */ /* 0x000fe400078e0207 */
[----:B------:R-:W-:-:S04]  /*114a0*/  IMAD.HI.U32 R7, R4, R77, RZ ;  /* 0x0000004d04077227 */ /* 0x000fc800078e00ff */
[C---:B------:R-:W-:Y:S02]  /*114b0*/  VIADD R238, R3.reuse, 0xd8 ;  /* 0x000000d803ee7836 */ /* 0x040fe40000000000 */
[----:B------:R-:W-:Y:S02]  /*114c0*/  IMAD.MOV R7, RZ, RZ, -R7 ;  /* 0x000000ffff077224 */ /* 0x000fe400078e0a07 */
[----:B------:R-:W-:Y:S01]  /*114d0*/  @!P1 IMAD.MOV R70, RZ, RZ, -R70 ;  /* 0x000000ffff469224 */ /* 0x000fe200078e0a46 */
[----:B------:R-:W-:Y:S01]  /*114e0*/  IABS R79, R238 ;  /* 0x000000ee004f7213 */ /* 0x000fe20000000000 */
[C---:B------:R-:W-:Y:S01]  /*114f0*/  IMAD R77, R2.reuse, R7, R77 ;  /* 0x00000007024d7224 */ /* 0x040fe200078e024d */
[----:B------:R-:W-:Y:S01]  /*11500*/  ISETP.GT.U32.AND P1, PT, R2, R75, PT ;  /* 0x0000004b0200720c */ /* 0x000fe20003f24070 */
[----:B------:R-:W-:Y:S02]  /*11510*/  @!P4 IMAD.IADD R72, R72, 0x1, -R2 ;  /* 0x000000014848c824 */ /* 0x000fe400078e0a02 */
[----:B------:R-:W-:Y:S01]  /*11520*/  VIADD R236, R3, 0xd6 ;  /* 0x000000d603ec7836 */ /* 0x000fe20000000000 */
[----:B------:R-:W-:Y:S01]  /*11530*/  ISETP.GT.U32.AND P4, PT, R2, R77, PT ;  /* 0x0000004d0200720c */ /* 0x000fe20003f84070 */
[----:B------:R-:W-:-:S03]  /*11540*/  IMAD.HI.U32 R5, R4, R79, RZ ;  /* 0x0000004f04057227 */ /* 0x000fc600078e00ff */
[----:B------:R-:W-:Y:S01]  /*11550*/  IABS R83, R236 ;  /* 0x000000ec00537213 */ /* 0x000fe20000000000 */
[----:B------:R-:W-:Y:S01]  /*11560*/  @!P3 IMAD.MOV R68, RZ, RZ, -R68 ;  /* 0x000000ffff44b224 */ /* 0x000fe200078e0a44 */
[----:B------:R-:W-:Y:S01]  /*11570*/  ISETP.GT.U32.AND P3, PT, R2, R73, PT ;  /* 0x000000490200720c */ /* 0x000fe20003f64070 */
[----:B------:R-:W-:Y:S01]  /*11580*/  @!P6 IMAD.MOV R64, RZ, RZ, -R64 ;  /* 0x000000ffff40e224 */ /* 0x000fe200078e0a40 */
[----:B------:R-:W-:Y:S01]  /*11590*/  ISETP.GE.AND P6, PT, R244, RZ, PT ;  /* 0x000000fff400720c */ /* 0x000fe20003fc6270 */
[----:B------:R-:W-:Y:S02]  /*115a0*/  IMAD.MOV R5, RZ, RZ, -R5 ;  /* 0x000000ffff057224 */ /* 0x000fe400078e0a05 */
[----:B------:R-:W-:Y:S01]  /*115b0*/  @!P2 IMAD.MOV R66, RZ, RZ, -R66 ;  /* 0x000000ffff42a224 */ /* 0x000fe200078e0a42 */
[----:B------:R-:W-:Y:S01]  /*115c0*/  ISETP.GE.AND P2, PT, R246, RZ, PT ;  /* 0x000000fff600720c */ /* 0x000fe20003f46270 */
[C---:B------:R-:W-:Y:S02]  /*115d0*/  VIADD R244, R3.reuse, 0xd7 ;  /* 0x000000d703f47836 */ /* 0x040fe40000000000 */
[----:B------:R-:W-:-:S02]  /*115e0*/  VIADD R246, R3, 0xd5 ;  /* 0x000000d503f67836 */ /* 0x000fc40000000000 */
[----:B------:R-:W-:Y:S01]  /*115f0*/  IMAD R79, R2, R5, R79 ;  /* 0x00000005024f7224 */ /* 0x000fe200078e024f */
[----:B------:R-:W-:Y:S01]  /*11600*/  IABS R81, R244 ;  /* 0x000000f400517213 */ /* 0x000fe20000000000 */
[----:B------:R-:W-:Y:S01]  /*11610*/  @!P1 IMAD.IADD R75, R75, 0x1, -R2 ;  /* 0x000000014b4b9824 */ /* 0x000fe200078e0a02 */
[----:B------:R-:W-:Y:S01]  /*11620*/  IABS R85, R246 ;  /* 0x000000f600557213 */ /* 0x000fe20000000000 */
[----:B------:R-:W-:Y:S01]  /*11630*/  IMAD.HI.U32 R5, R4, R83, RZ ;  /* 0x0000005304057227 */ /* 0x000fe200078e00ff */
[----:B------:R-:W-:-:S03]  /*11640*/  ISETP.GE.AND P1, PT, R238, RZ, PT ;  /* 0x000000ffee00720c */ /* 0x000fc60003f26270 */
[--C-:B------:R-:W-:Y:S01]  /*11650*/  @!P4 IMAD.IADD R77, R77, 0x1, -R2.reuse ;  /* 0x000000014d4dc824 */ /* 0x100fe200078e0a02 */
[C---:B------:R-:W-:Y:S01]  /*11660*/  ISETP.GT.U32.AND P4, PT, R2.reuse, R75, PT ;  /* 0x0000004b0200720c */ /* 0x040fe20003f84070 */
[----:B------:R-:W-:Y:S02]  /*11670*/  IMAD.MOV R5, RZ, RZ, -R5 ;  /* 0x000000ffff057224 */ /* 0x000fe400078e0a05 */
[----:B------:R-:W-:Y:S01]  /*11680*/  @!P3 IMAD.IADD R73, R73, 0x1, -R2 ;  /* 0x000000014949b824 */ /* 0x000fe200078e0a02 */
[C---:B------:R-:W-:Y:S01]  /*11690*/  ISETP.GT.U32.AND P3, PT, R2.reuse, R79, PT ;  /* 0x0000004f0200720c */ /* 0x040fe20003f64070 */
[----:B------:R-:W-:Y:S01]  /*116a0*/  @!P6 IMAD.MOV R72, RZ, RZ, -R72 ;  /* 0x000000ffff48e224 */ /* 0x000fe200078e0a48 */
[C---:B------:R-:W-:Y:S01]  /*116b0*/  ISETP.GT.U32.AND P6, PT, R2.reuse, R77, PT ;  /* 0x0000004d0200720c */ /* 0x040fe20003fc4070 */
[----:B------:R-:W-:Y:S02]  /*116c0*/  IMAD R83, R2, R5, R83 ;  /* 0x0000000502537224 */ /* 0x000fe400078e0253 */
[----:B------:R-:W-:-:S04]  /*116d0*/  IMAD.HI.U32 R7, R4, R81, RZ ;  /* 0x0000005104077227 */ /* 0x000fc800078e00ff */
[----:B------:R-:W-:-:S04]  /*116e0*/  IMAD.HI.U32 R5, R4, R85, RZ ;  /* 0x0000005504057227 */ /* 0x000fc800078e00ff */
[----:B------:R-:W-:Y:S02]  /*116f0*/  IMAD.MOV R7, RZ, RZ, -R7 ;  /* 0x000000ffff077224 */ /* 0x000fe400078e0a07 */
[----:B------:R-:W-:Y:S02]  /*11700*/  IMAD.MOV R5, RZ, RZ, -R5 ;  /* 0x000000ffff057224 */ /* 0x000fe400078e0a05 */
[C---:B------:R-:W-:Y:S02]  /*11710*/  IMAD R81, R2.reuse, R7, R81 ;  /* 0x0000000702517224 */ /* 0x040fe400078e0251 */
[C---:B------:R-:W-:Y:S02]  /*11720*/  IMAD R85, R2.reuse, R5, R85 ;  /* 0x0000000502557224 */ /* 0x040fe400078e0255 */
[----:B------:R-:W-:Y:S01]  /*11730*/  @!P4 IMAD.IADD R75, R75, 0x1, -R2 ;  /* 0x000000014b4bc824 */ /* 0x000fe200078e0a02 */
[----:B------:R-:W-:Y:S01]  /*11740*/  ISETP.GT.U32.AND P4, PT, R2, R83, PT ;  /* 0x000000530200720c */ /* 0x000fe20003f84070 */
[----:B------:R-:W-:-:S02]  /*11750*/  VIADD R247, R3, 0xd4 ;  /* 0x000000d403f77836 */ /* 0x000fc40000000000 */
[--C-:B------:R-:W-:Y:S02]  /*11760*/  @!P3 IMAD.IADD R79, R79, 0x1, -R2.reuse ;  /* 0x000000014f4fb824 */ /* 0x100fe400078e0a02 */
[----:B------:R-:W-:Y:S01]  /*11770*/  @!P2 IMAD.MOV R73, RZ, RZ, -R73 ;  /* 0x000000ffff49a224 */ /* 0x000fe200078e0a49 */
[C---:B------:R-:W-:Y:S01]  /*11780*/  ISETP.GT.U32.AND P2, PT, R2.reuse, R81, PT ;  /* 0x000000510200720c */ /* 0x040fe20003f44070 */
[--C-:B------:R-:W-:Y:S01]  /*11790*/  @!P6 IMAD.IADD R77, R77, 0x1, -R2.reuse ;  /* 0x000000014d4de824 */ /* 0x100fe200078e0a02 */
[C---:B------:R-:W-:Y:S01]  /*117a0*/  ISETP.GT.U32.AND P6, PT, R2.reuse, R85, PT ;  /* 0x000000550200720c */ /* 0x040fe20003fc4070 */
[----:B------:R-:W-:Y:S01]  /*117b0*/  VIADD R238, R3, 0xd3 ;  /* 0x000000d303ee7836 */ /* 0x000fe20000000000 */
[----:B------:R-:W-:Y:S01]  /*117c0*/  IABS R87, R247 ;  /* 0x000000f700577213 */ /* 0x000fe20000000000 */
[----:B------:R-:W-:Y:S01]  /*117d0*/  @!P0 IMAD.MOV R75, RZ, RZ, -R75 ;  /* 0x000000ffff4b8224 */ /* 0x000fe200078e0a4b */
[----:B------:R-:W-:Y:S01]  /*117e0*/  ISETP.GT.U32.AND P3, PT, R2, R79, PT ;  /* 0x0000004f0200720c */ /* 0x000fe20003f64070 */
[----:B------:R-:W-:Y:S01]  /*117f0*/  @!P4 IMAD.IADD R83, R83, 0x1, -R2 ;  /* 0x000000015353c824 */ /* 0x000fe200078e0a02 */
[----:B------:R-:W-:Y:S01]  /*11800*/  IABS R89, R238 ;  /* 0x000000ee00597213 */ /* 0x000fe20000000000 */
[----:B------:R-:W-:Y:S01]  /*11810*/  IMAD.HI.U32 R7, R4, R87, RZ ;  /* 0x0000005704077227 */ /* 0x000fe200078e00ff */
[----:B------:R0:W-:Y:S03]  /*11820*/  STL.64 [R1+0x2088], R72 ;  /* 0x0020884801007387 */ /* 0x0001e60000100a00 */
[----:B------:R-:W-:-:S02]  /*11830*/  IMAD.MOV R7, RZ, RZ, -R7 ;  /* 0x000000ffff077224 */ /* 0x000fc400078e0a07 */
[--C-:B------:R-:W-:Y:S01]  /*11840*/  @!P2 IMAD.IADD R81, R81, 0x1, -R2.reuse ;  /* 0x000000015151a824 */ /* 0x100fe200078e0a02 */
[----:B------:R-:W-:Y:S01]  /*11850*/  ISETP.GE.AND P2, PT, R236, RZ, PT ;  /* 0x000000ffec00720c */ /* 0x000fe20003f46270 */
[--C-:B------:R-:W-:Y:S01]  /*11860*/  @!P6 IMAD.IADD R85, R85, 0x1, -R2.reuse ;  /* 0x000000015555e824 */ /* 0x100fe200078e0a02 */
[----:B------:R-:W-:Y:S01]  /*11870*/  ISETP.GT.U32.AND P6, PT, R2, R83, PT ;  /* 0x000000530200720c */ /* 0x000fe20003fc4070 */
[----:B------:R-:W-:Y:S01]  /*11880*/  @!P3 IMAD.IADD R79, R79, 0x1, -R2 ;  /* 0x000000014f4fb824 */ /* 0x000fe200078e0a02 */
[----:B------:R-:W-:Y:S01]  /*11890*/  ISETP.GE.AND P3, PT, R244, RZ, PT ;  /* 0x000000fff400720c */ /* 0x000fe20003f66270 */
[----:B------:R-:W-:Y:S01]  /*118a0*/  IMAD.HI.U32 R5, R4, R89, RZ ;  /* 0x0000005904057227 */ /* 0x000fe200078e00ff */
[C---:B------:R-:W-:Y:S01]  /*118b0*/  ISETP.GT.U32.AND P4, PT, R2.reuse, R81, PT ;  /* 0x000000510200720c */ /* 0x040fe20003f84070 */
[----:B0-----:R-:W0:Y:S01]  /*118c0*/  LDC.64 R72, c[0x0][0x218] ;  /* 0x00008600ff487b82 */ /* 0x001e220000000a00 */
[C---:B------:R-:W-:Y:S01]  /*118d0*/  ISETP.GT.U32.AND P0, PT, R2.reuse, R85, PT ;  /* 0x000000550200720c */ /* 0x040fe20003f04070 */
[----:B------:R-:W-:-:S02]  /*118e0*/  IMAD R87, R2, R7, R87 ;  /* 0x0000000702577224 */ /* 0x000fc400078e0257 */
        /* <DEDUP_REMOVED lines=8> */
[----:B------:R-:W-:Y:S01]  /*11970*/  @!P6 IMAD.IADD R83, R83, 0x1, -R2 ;  /* 0x000000015353e824 */ /* 0x000fe200078e0a02 */
[----:B------:R-:W-:Y:S01]  /*11980*/  ISETP.GT.U32.AND P6, PT, R2, R89, PT ;  /* 0x000000590200720c */ /* 0x000fe20003fc4070 */
[----:B------:R-:W-:-:S02]  /*11990*/  VIADD R246, R3, 0xd1 ;  /* 0x000000d103f67836 */ /* 0x000fc40000000000 */
[----:B------:R-:W-:-:S03]  /*119a0*/  IMAD.HI.U32 R5, R4, R90, RZ ;  /* 0x0000005a04057227 */ /* 0x000fc600078e00ff */
[----:B------:R-:W-:Y:S01]  /*119b0*/  IABS R92, R246 ;  /* 0x000000f6005c7213 */ /* 0x000fe20000000000 */
[--C-:B------:R-:W-:Y:S01]  /*119c0*/  @!P4 IMAD.IADD R81, R81, 0x1, -R2.reuse ;  /* 0x000000015151c824 */ /* 0x100fe200078e0a02 */
[----:B------:R-:W-:Y:S01]  /*119d0*/  ISETP.GE.AND P4, PT, R247, RZ, PT ;  /* 0x000000fff700720c */ /* 0x000fe20003f86270 */
[----:B------:R-:W-:Y:S02]  /*119e0*/  VIADD R247, R3, 0xd0 ;  /* 0x000000d003f77836 */ /* 0x000fe40000000000 */
[----:B------:R-:W-:Y:S02]  /*119f0*/  IMAD.MOV R5, RZ, RZ, -R5 ;  /* 0x000000ffff057224 */ /* 0x000fe400078e0a05 */
[----:B------:R-:W-:Y:S01]  /*11a00*/  @!P1 IMAD.IADD R87, R87, 0x1, -R2 ;  /* 0x0000000157579824 */ /* 0x000fe200078e0a02 */
[----:B------:R-:W-:Y:S01]  /*11a10*/  IABS R93, R247 ;  /* 0x000000f7005d7213 */ /* 0x000fe20000000000 */
[----:B------:R-:W-:Y:S01]  /*11a20*/  IMAD R90, R2, R5, R90 ;  /* 0x00000005025a7224 */ /* 0x000fe200078e025a */
[----:B------:R-:W-:Y:S01]  /*11a30*/  ISETP.GE.AND P1, PT, R244, RZ, PT ;  /* 0x000000fff400720c */ /* 0x000fe20003f26270 */
[----:B------:R-:W-:Y:S01]  /*11a40*/  @!P3 IMAD.MOV R81, RZ, RZ, -R81 ;  /* 0x000000ffff51b224 */ /* 0x000fe200078e0a51 */
[----:B------:R-:W-:Y:S01]  /*11a50*/  ISETP.GT.U32.AND P3, PT, R2, R87, PT ;  /* 0x000000570200720c */ /* 0x000fe20003f64070 */
[----:B------:R-:W-:-:S04]  /*11a60*/  IMAD.HI.U32 R5, R4, R92, RZ ;  /* 0x0000005c04057227 */ /* 0x000fc800078e00ff */
[--C-:B------:R-:W-:Y:S01]  /*11a70*/  @!P0 IMAD.IADD R85, R85, 0x1, -R2.reuse ;  /* 0x0000000155558824 */ /* 0x100fe200078e0a02 */
[----:B------:R-:W-:Y:S01]  /*11a80*/  ISETP.GE.AND P0, PT, R238, RZ, PT ;  /* 0x000000ffee00720c */ /* 0x000fe20003f06270 */
[----:B------:R-:W-:Y:S01]  /*11a90*/  @!P6 IMAD.IADD R89, R89, 0x1, -R2 ;  /* 0x000000015959e824 */ /* 0x000fe200078e0a02 */
[----:B------:R-:W-:Y:S01]  /*11aa0*/  ISETP.GT.U32.AND P6, PT, R2, R90, PT ;  /* 0x0000005a0200720c */ /* 0x000fe20003fc4070 */
[----:B------:R-:W-:Y:S02]  /*11ab0*/  VIADD R238, R3, 0xcf ;  /* 0x000000cf03ee7836 */ /* 0x000fe40000000000 */
[----:B------:R-:W-:-:S03]  /*11ac0*/  IMAD.HI.U32 R7, R4, R93, RZ ;  /* 0x0000005d04077227 */ /* 0x000fc600078e00ff */
[----:B------:R-:W-:Y:S01]  /*11ad0*/  IABS R95, R238 ;  /* 0x000000ee005f7213 */ /* 0x000fe20000000000 */
[----:B------:R-:W-:Y:S02]  /*11ae0*/  IMAD.MOV R5, RZ, RZ, -R5 ;  /* 0x000000ffff057224 */ /* 0x000fe400078e0a05 */
[----:B------:R-:W-:Y:S01]  /*11af0*/  @!P2 IMAD.MOV R83, RZ, RZ, -R83 ;  /* 0x000000ffff53a224 */ /* 0x000fe200078e0a53 */
[C---:B------:R-:W-:Y:S01]  /*11b00*/  ISETP.GT.U32.AND P2, PT, R2.reuse, R89, PT ;  /* 0x000000590200720c */ /* 0x040fe20003f44070 */
[----:B------:R-:W-:Y:S02]  /*11b10*/  IMAD.MOV R7, RZ, RZ, -R7 ;  /* 0x000000ffff077224 */ /* 0x000fe400078e0a07 */
[C---:B------:R-:W-:Y:S02]  /*11b20*/  IMAD R92, R2.reuse, R5, R92 ;  /* 0x00000005025c7224 */ /* 0x040fe400078e025c */
[C---:B------:R-:W-:Y:S02]  /*11b30*/  IMAD R93, R2.reuse, R7, R93 ;  /* 0x00000007025d7224 */ /* 0x040fe400078e025d */
[----:B------:R-:W-:Y:S01]  /*11b40*/  @!P3 IMAD.IADD R87, R87, 0x1, -R2 ;  /* 0x000000015757b824 */ /* 0x000fe200078e0a02 */
[----:B------:R-:W-:Y:S01]  /*11b50*/  ISETP.GT.U32.AND P3, PT, R2, R92, PT ;  /* 0x0000005c0200720c */ /* 0x000fe20003f64070 */
[----:B------:R-:W-:-:S04]  /*11b60*/  IMAD.HI.U32 R5, R4, R95, RZ ;  /* 0x0000005f04057227 */ /* 0x000fc800078e00ff */
[--C-:B------:R-:W-:Y:S01]  /*11b70*/  @!P6 IMAD.IADD R90, R90, 0x1, -R2.reuse ;  /* 0x000000015a5ae824 */ /* 0x100fe200078e0a02 */
[C---:B------:R-:W-:Y:S01]  /*11b80*/  ISETP.GT.U32.AND P6, PT, R2.reuse, R93, PT ;  /* 0x0000005d0200720c */ /* 0x040fe20003fc4070 */
[----:B------:R-:W-:Y:S02]  /*11b90*/  IMAD.MOV R5, RZ, RZ, -R5 ;  /* 0x000000ffff057224 */ /* 0x000fe400078e0a05 */
[----:B------:R-:W-:Y:S01]  /*11ba0*/  @!P2 IMAD.IADD R89, R89, 0x1, -R2 ;  /* 0x000000015959a824 */ /* 0x000fe200078e0a02 */
[----:B------:R-:W-:Y:S01]  /*11bb0*/  ISETP.GE.AND P2, PT, R247, RZ, PT ;  /* 0x000000fff700720c */ /* 0x000fe20003f46270 */
[----:B------:R-:W-:Y:S02]  /*11bc0*/  IMAD R95, R2, R5, R95 ;  /* 0x00000005025f7224 */ /* 0x000fe400078e025f */
[C---:B------:R-:W-:Y:S02]  /*11bd0*/  VIADD R236, R3.reuse, 0xce ;  /* 0x000000ce03ec7836 */ /* 0x040fe40000000000 */
[----:B------:R-:W-:-:S02]  /*11be0*/  VIADD R244, R3, 0xcd ;  /* 0x000000cd03f47836 */ /* 0x000fc40000000000 */
[--C-:B------:R-:W-:Y:S01]  /*11bf0*/  @!P3 IMAD.IADD R92, R92, 0x1, -R2.reuse ;  /* 0x000000015c5cb824 */ /* 0x100fe200078e0a02 */
[----:B------:R-:W-:Y:S01]  /*11c00*/  IABS R97, R236 ;  /* 0x000000ec00617213 */ /* 0x000fe20000000000 */
[----:B------:R-:W-:Y:S01]  /*11c10*/  @!P0 IMAD.MOV R89, RZ, RZ, -R89 ;  /* 0x000000ffff598224 */ /* 0x000fe200078e0a59 */
[C---:B------:R-:W-:Y:S01]  /*11c20*/  ISETP.GT.U32.AND P0, PT, R2.reuse, R95, PT ;  /* 0x0000005f0200720c */ /* 0x040fe20003f04070 */
[----:B------:R-:W-:Y:S01]  /*11c30*/  @!P6 IMAD.IADD R93, R93, 0x1, -R2 ;  /* 0x000000015d5de824 */ /* 0x000fe200078e0a02 */
[----:B------:R-:W-:Y:S01]  /*11c40*/  IABS R99, R244 ;  /* 0x000000f400637213 */ /* 0x000fe20000000000 */
[----:B------:R-:W-:Y:S01]  /*11c50*/  @!P4 IMAD.MOV R87, RZ, RZ, -R87 ;  /* 0x000000ffff57c224 */ /* 0x000fe200078e0a57 */
[----:B------:R-:W-:Y:S01]  /*11c60*/  ISETP.GT.U32.AND P4, PT, R2, R92, PT ;  /* 0x0000005c0200720c */ /* 0x000fe20003f84070 */
[----:B------:R-:W-:Y:S01]  /*11c70*/  IMAD.HI.U32 R7, R4, R97, RZ ;  /* 0x0000006104077227 */ /* 0x000fe200078e00ff */
[C---:B------:R-:W-:Y:S02]  /*11c80*/  ISETP.GT.U32.AND P3, PT, R2.reuse, R90, PT ;  /* 0x0000005a0200720c */ /* 0x040fe40003f64070 */
[----:B------:R-:W-:Y:S01]  /*11c90*/  ISETP.GT.U32.AND P6, PT, R2, R93, PT ;  /* 0x0000005d0200720c */ /* 0x000fe20003fc4070 */
[----:B------:R-:W-:-:S04]  /*11ca0*/  IMAD.HI.U32 R5, R4, R99, RZ ;  /* 0x0000006304057227 */ /* 0x000fc800078e00ff */
[----:B------:R-:W-:Y:S02]  /*11cb0*/  IMAD.MOV R7, RZ, RZ, -R7 ;  /* 0x000000ffff077224 */ /* 0x000fe400078e0a07 */
[----:B------:R-:W-:Y:S02]  /*11cc0*/  VIADD R247, R3, 0xcb ;  /* 0x000000cb03f77836 */ /* 0x000fe40000000000 */
[----:B------:R-:W-:Y:S02]  /*11cd0*/  IMAD.MOV R5, RZ, RZ, -R5 ;  /* 0x000000ffff057224 */ /* 0x000fe400078e0a05 */
[C---:B------:R-:W-:Y:S01]  /*11ce0*/  IMAD R97, R2.reuse, R7, R97 ;  /* 0x0000000702617224 */ /* 0x040fe200078e0261 */
[----:B------:R-:W-:Y:S01]  /*11cf0*/  IABS R103, R247 ;  /* 0x000000f700677213 */ /* 0x000fe20000000000 */
[----:B------:R-:W-:Y:S02]  /*11d00*/  @!P0 IMAD.IADD R95, R95, 0x1, -R2 ;  /* 0x000000015f5f8824 */ /* 0x000fe400078e0a02 */
[----:B------:R-:W-:-:S02]  /*11d10*/  IMAD R99, R2, R5, R99 ;  /* 0x0000000502637224 */ /* 0x000fc400078e0263 */
[--C-:B------:R-:W-:Y:S01]  /*11d20*/  @!P4 IMAD.IADD R92, R92, 0x1, -R2.reuse ;  /* 0x000000015c5cc824 */ /* 0x100fe200078e0a02 */
[----:B------:R-:W-:Y:S01]  /*11d30*/  ISETP.GT.U32.AND P4, PT, R2, R97, PT ;  /* 0x000000610200720c */ /* 0x000fe20003f84070 */
[--C-:B------:R-:W-:Y:S01]  /*11d40*/  @!P3 IMAD.IADD R90, R90, 0x1, -R2.reuse ;  /* 0x000000015a5ab824 */ /* 0x100fe200078e0a02 */
[----:B------:R-:W-:Y:S01]  /*11d50*/  ISETP.GT.U32.AND P0, PT, R2, R95, PT ;  /* 0x0000005f0200720c */ /* 0x000fe20003f04070 */
[----:B------:R-:W-:Y:S01]  /*11d60*/  @!P6 IMAD.IADD R93, R93, 0x1, -R2 ;  /* 0x000000015d5de824 */ /* 0x000fe200078e0a02 */
[----:B------:R-:W-:Y:S01]  /*11d70*/  ISETP.GE.AND P3, PT, R238, RZ, PT ;  /* 0x000000ffee00720c */ /* 0x000fe20003f66270 */
[----:B------:R-:W-:Y:S01]  /*11d80*/  IMAD.HI.U32 R5, R4, R103, RZ ;  /* 0x0000006704057227 */ /* 0x000fe200078e00ff */
[----:B------:R-:W-:-:S03]  /*11d90*/  ISETP.GT.U32.AND P6, PT, R2, R99, PT ;  /* 0x000000630200720c */ /* 0x000fc60003fc4070 */
[----:B------:R-:W-:Y:S01]  /*11da0*/  @!P5 IMAD.MOV R85, RZ, RZ, -R85 ;  /* 0x000000ffff55d224 */ /* 0x000fe200078e0a55 */
[----:B------:R-:W-:Y:S01]  /*11db0*/  ISETP.GE.AND P5, PT, R246, RZ, PT ;  /* 0x000000fff600720c */ /* 0x000fe20003fa6270 */
[----:B------:R-:W-:Y:S02]  /*11dc0*/  VIADD R246, R3, 0xcc ;  /* 0x000000cc03f67836 */ /* 0x000fe40000000000 */
[----:B------:R-:W-:Y:S02]  /*11dd0*/  IMAD.MOV R5, RZ, RZ, -R5 ;  /* 0x000000ffff057224 */ /* 0x000fe400078e0a05 */
[--C-:B------:R-:W-:Y:S01]  /*11de0*/  @!P4 IMAD.IADD R97, R97, 0x1, -R2.reuse ;  /* 0x000000016161c824 */ /* 0x100fe200078e0a02 */
[----:B------:R-:W-:Y:S01]  /*11df0*/  IABS R101, R246 ;  /* 0x000000f600657213 */ /* 0x000fe20000000000 */
[----:B------:R-:W-:Y:S01]  /*11e00*/  IMAD R103, R2, R5, R103 ;  /* 0x0000000502677224 */ /* 0x000fe200078e0267 */
[----:B------:R-:W-:Y:S01]  /*11e10*/  ISETP.GE.AND P4, PT, R244, RZ, PT ;  /* 0x000000fff400720c */ /* 0x000fe20003f86270 */
[----:B------:R-:W-:-:S02]  /*11e20*/  @!P0 IMAD.IADD R95, R95, 0x1, -R2 ;  /* 0x000000015f5f8824 */ /* 0x000fc400078e0a02 */
[----:B------:R-:W-:Y:S01]  /*11e30*/  @!P6 IMAD.IADD R99, R99, 0x1, -R2 ;  /* 0x000000016363e824 */ /* 0x000fe200078e0a02 */
[C---:B------:R-:W-:Y:S01]  /*11e40*/  ISETP.GT.U32.AND P6, PT, R2.reuse, R97, PT ;  /* 0x000000610200720c */ /* 0x040fe20003fc4070 */
[----:B------:R-:W-:Y:S01]  /*11e50*/  @!P3 IMAD.MOV R95, RZ, RZ, -R95 ;  /* 0x000000ffff5fb224 */ /* 0x000fe200078e0a5f */
[----:B------:R-:W-:Y:S01]  /*11e60*/  ISETP.GT.U32.AND P3, PT, R2, R103, PT ;  /* 0x000000670200720c */ /* 0x000fe20003f64070 */
[----:B------:R-:W-:-:S04]  /*11e70*/  IMAD.HI.U32 R7, R4, R101, RZ ;  /* 0x0000006504077227 */ /* 0x000fc800078e00ff */
[----:B------:R-:W-:Y:S01]  /*11e80*/  @!P1 IMAD.MOV R90, RZ, RZ, -R90 ;  /* 0x000000ffff5a9224 */ /* 0x000fe200078e0a5a */
[----:B------:R-:W-:Y:S01]  /*11e90*/  ISETP.GE.AND P1, PT, R236, RZ, PT ;  /* 0x000000ffec00720c */ /* 0x000fe20003f26270 */
[----:B------:R-:W-:Y:S02]  /*11ea0*/  IMAD.MOV R7, RZ, RZ, -R7 ;  /* 0x000000ffff077224 */ /* 0x000fe400078e0a07 */
[C---:B------:R-:W-:Y:S02]  /*11eb0*/  VIADD R238, R3.reuse, 0xca ;  /* 0x000000ca03ee7836 */ /* 0x040fe40000000000 */
[C---:B------:R-:W-:Y:S02]  /*11ec0*/  IMAD R101, R2.reuse, R7, R101 ;  /* 0x0000000702657224 */ /* 0x040fe400078e0265 */
[----:B------:R-:W-:Y:S01]  /*11ed0*/  VIADD R244, R3, 0xc9 ;  /* 0x000000c903f47836 */ /* 0x000fe20000000000 */
[----:B------:R-:W-:Y:S01]  /*11ee0*/  IABS R104, R238 ;  /* 0x000000ee00687213 */ /* 0x000fe20000000000 */
[--C-:B------:R-:W-:Y:S01]  /*11ef0*/  @!P6 IMAD.IADD R97, R97, 0x1, -R2.reuse ;  /* 0x000000016161e824 */ /* 0x100fe200078e0a02 */
[C---:B------:R-:W-:Y:S01]  /*11f00*/  ISETP.GT.U32.AND P0, PT, R2.reuse, R101, PT ;  /* 0x000000650200720c */ /* 0x040fe20003f04070 */
[----:B------:R-:W-:Y:S01]  /*11f10*/  @!P3 IMAD.IADD R103, R103, 0x1, -R2 ;  /* 0x000000016767b824 */ /* 0x000fe200078e0a02 */
[----:B------:R-:W-:Y:S01]  /*11f20*/  IABS R106, R244 ;  /* 0x000000f4006a7213 */ /* 0x000fe20000000000 */
[----:B------:R-:W-:Y:S01]  /*11f30*/  @!P5 IMAD.MOV R92, RZ, RZ, -R92 ;  /* 0x000000ffff5cd224 */ /* 0x000fe200078e0a5c */
[----:B------:R-:W-:Y:S01]  /*11f40*/  ISETP.GT.U32.AND P5, PT, R2, R99, PT ;  /* 0x000000630200720c */ /* 0x000fe20003fa4070 */
[----:B------:R-:W-:-:S04]  /*11f50*/  IMAD.HI.U32 R5, R4, R104, RZ ;  /* 0x0000006804057227 */ /* 0x000fc800078e00ff */
[----:B------:R-:W-:Y:S01]  /*11f60*/  @!P1 IMAD.MOV R97, RZ, RZ, -R97 ;  /* 0x000000ffff619224 */ /* 0x000fe200078e0a61 */
[----:B------:R-:W-:Y:S01]  /*11f70*/  ISETP.GT.U32.AND P1, PT, R2, R103, PT ;  /* 0x000000670200720c */ /* 0x000fe20003f24070 */
[----:B------:R-:W-:-:S04]  /*11f80*/  IMAD.HI.U32 R9, R4, R106, RZ ;  /* 0x0000006a04097227 */ /* 0x000fc800078e00ff */
[----:B------:R-:W-:Y:S02]  /*11f90*/  IMAD.MOV R5, RZ, RZ, -R5 ;  /* 0x000000ffff057224 */ /* 0x000fe400078e0a05 */
[----:B------:R-:W-:Y:S02]  /*11fa0*/  IMAD.MOV R9, RZ, RZ, -R9 ;  /* 0x000000ffff097224 */ /* 0x000fe400078e0a09 */
[----:B------:R-:W-:Y:S01]  /*11fb0*/  @!P2 IMAD.MOV R93, RZ, RZ, -R93 ;  /* 0x000000ffff5da224 */ /* 0x000fe200078e0a5d */
[----:B------:R-:W-:Y:S01]  /*11fc0*/  ISETP.GE.AND P2, PT, R246, RZ, PT ;  /* 0x000000fff600720c */ /* 0x000fe20003f46270 */
[C---:B------:R-:W-:Y:S02]  /*11fd0*/  IMAD R104, R2.reuse, R5, R104 ;  /* 0x0000000502687224 */ /* 0x040fe400078e0268 */
[----:B------:R-:W-:Y:S02]  /*11fe0*/  VIADD R246, R3, 0xc8 ;  /* 0x000000c803f67836 */ /* 0x000fe40000000000 */
[----:B------:R-:W-:Y:S01]  /*11ff0*/  @!P0 IMAD.IADD R101, R101, 0x1, -R2 ;  /* 0x0000000165658824 */ /* 0x000fe200078e0a02 */
[C---:B------:R-:W-:Y:S01]  /*12000*/  ISETP.GT.U32.AND P6, PT, R2.reuse, R104, PT ;  /* 0x000000680200720c */ /* 0x040fe20003fc4070 */
[C---:B------:R-:W-:Y:S01]  /*12010*/  IMAD R106, R2.reuse, R9, R106 ;  /* 0x00000009026a7224 */ /* 0x040fe200078e026a */
[----:B------:R-:W-:Y:S01]  /*12020*/  IABS R107, R246 ;  /* 0x000000f6006b7213 */ /* 0x000fe20000000000 */
[--C-:B------:R-:W-:Y:S01]  /*12030*/  @!P5 IMAD.IADD R99, R99, 0x1, -R2.reuse ;  /* 0x000000016363d824 */ /* 0x100fe200078e0a02 */
[----:B------:R-:W-:Y:S01]  /*12040*/  ISETP.GE.AND P5, PT, R247, RZ, PT ;  /* 0x000000fff700720c */ /* 0x000fe20003fa6270 */
[----:B------:R-:W-:Y:S01]  /*12050*/  VIADD R247, R3, 0xc7 ;  /* 0x000000c703f77836 */ /* 0x000fe20000000000 */
[C---:B------:R-:W-:Y:S01]  /*12060*/  ISETP.GT.U32.AND P3, PT, R2.reuse, R101, PT ;  /* 0x000000650200720c */ /* 0x040fe20003f64070 */
[----:B------:R-:W-:Y:S01]  /*12070*/  @!P1 IMAD.IADD R103, R103, 0x1, -R2 ;  /* 0x0000000167679824 */ /* 0x000fe200078e0a02 */
[----:B------:R-:W-:Y:S01]  /*12080*/  ISETP.GT.U32.AND P1, PT, R2, R106, PT ;  /* 0x0000006a0200720c */ /* 0x000fe20003f24070 */
[----:B------:R-:W-:Y:S01]  /*12090*/  IMAD.HI.U32 R5, R4, R107, RZ ;  /* 0x0000006b04057227 */ /* 0x000fe200078e00ff */
[----:B------:R-:W-:-:S02]  /*120a0*/  IABS R109, R247 ;  /* 0x000000f7006d7213 */ /* 0x000fc40000000000 */
[----:B------:R-:W-:Y:S01]  /*120b0*/  ISETP.GE.AND P0, PT, R238, RZ, PT ;  /* 0x000000ffee00720c */ /* 0x000fe20003f06270 */
[----:B------:R-:W-:Y:S02]  /*120c0*/  IMAD.MOV R5, RZ, RZ, -R5 ;  /* 0x000000ffff057224 */ /* 0x000fe400078e0a05 */
[----:B------:R-:W-:-:S04]  /*120d0*/  IMAD.HI.U32 R7, R4, R109, RZ ;  /* 0x0000006d04077227 */ /* 0x000fc800078e00ff */
[--C-:B------:R-:W-:Y:S02]  /*120e0*/  @!P6 IMAD.IADD R104, R104, 0x1, -R2.reuse ;  /* 0x000000016868e824 */ /* 0x100fe400078e0a02 */
[--C-:B------:R-:W-:Y:S01]  /*120f0*/  @!P3 IMAD.IADD R101, R101, 0x1, -R2.reuse ;  /* 0x000000016565b824 */ /* 0x100fe200078e0a02 */
[----:B------:R-:W-:Y:S01]  /*12100*/  ISETP.GE.AND P3, PT, R246, RZ, PT ;  /* 0x000000fff600720c */ /* 0x000fe20003f66270 */
[----:B------:R-:W-:Y:S01]  /*12110*/  IMAD.MOV R7, RZ, RZ, -R7 ;  /* 0x000000ffff077224 */ /* 0x000fe200078e0a07 */
[C---:B------:R-:W-:Y:S01]  /*12120*/  ISETP.GT.U32.AND P6, PT, R2.reuse, R104, PT ;  /* 0x000000680200720c */ /* 0x040fe20003fc4070 */
[----:B------:R-:W-:Y:S02]  /*12130*/  IMAD R107, R2, R5, R107 ;  /* 0x00000005026b7224 */ /* 0x000fe400078e026b */
[----:B------:R-:W-:Y:S02]  /*12140*/  VIADD R236, R3, 0xc5 ;  /* 0x000000c503ec7836 */ /* 0x000fe40000000000 */
[----:B------:R-:W-:-:S02]  /*12150*/  @!P1 IMAD.IADD R106, R106, 0x1, -R2 ;  /* 0x000000016a6a9824 */ /* 0x000fc400078e0a02 */
[----:B------:R-:W-:Y:S01]  /*12160*/  @!P4 IMAD.MOV R99, RZ, RZ, -R99 ;  /* 0x000000ffff63c224 */ /* 0x000fe200078e0a63 */
[----:B------:R-:W-:Y:S01]  /*12170*/  ISETP.GE.AND P4, PT, R244, RZ, PT ;  /* 0x000000fff400720c */ /* 0x000fe20003f86270 */
[C---:B------:R-:W-:Y:S01]  /*12180*/  IMAD R109, R2.reuse, R7, R109 ;  /* 0x00000007026d7224 */ /* 0x040fe200078e026d */
[----:B------:R-:W-:Y:S01]  /*12190*/  IABS R112, R236 ;  /* 0x000000ec00707213 */ /* 0x000fe20000000000 */
[----:B------:R-:W-:Y:S01]  /*121a0*/  VIADD R244, R3, 0xc6 ;  /* 0x000000c603f47836 */ /* 0x000fe20000000000 */
[C---:B------:R-:W-:Y:S01]  /*121b0*/  ISETP.GT.U32.AND P1, PT, R2.reuse, R106, PT ;  /* 0x0000006a0200720c */ /* 0x040fe20003f24070 */
[----:B------:R-:W-:Y:S01]  /*121c0*/  @!P2 IMAD.MOV R101, RZ, RZ, -R101 ;  /* 0x000000ffff65a224 */ /* 0x000fe200078e0a65 */
[----:B------:R-:W-:Y:S01]  /*121d0*/  ISETP.GT.U32.AND P2, PT, R2, R107, PT ;  /* 0x0000006b0200720c */ /* 0x000fe20003f44070 */
[----:B------:R-:W-:Y:S01]  /*121e0*/  @!P5 IMAD.MOV R103, RZ, RZ, -R103 ;  /* 0x000000ffff67d224 */ /* 0x000fe200078e0a67 */
[----:B------:R-:W-:Y:S01]  /*121f0*/  IABS R110, R244 ;  /* 0x000000f4006e7213 */ /* 0x000fe20000000000 */
[----:B------:R-:W-:Y:S01]  /*12200*/  IMAD.HI.U32 R5, R4, R112, RZ ;  /* 0x0000007004057227 */ /* 0x000fe200078e00ff */
[----:B------:R-:W-:-:S03]  /*12210*/  ISETP.GT.U32.AND P5, PT, R2, R109, PT ;  /* 0x0000006d0200720c */ /* 0x000fc60003fa4070 */
[----:B------:R-:W-:Y:S02]  /*12220*/  VIADD R246, R3, 0xc4 ;  /* 0x000000c403f67836 */ /* 0x000fe40000000000 */
[----:B------:R-:W-:-:S03]  /*12230*/  IMAD.HI.U32 R7, R4, R110, RZ ;  /* 0x0000006e04077227 */ /* 0x000fc600078e00ff */
[----:B------:R-:W-:Y:S01]  /*12240*/  IABS R113, R246 ;  /* 0x000000f600717213 */ /* 0x000fe20000000000 */
[----:B------:R-:W-:Y:S02]  /*12250*/  IMAD.MOV R5, RZ, RZ, -R5 ;  /* 0x000000ffff057224 */ /* 0x000fe400078e0a05 */
[--C-:B------:R-:W-:Y:S01]  /*12260*/  @!P6 IMAD.IADD R104, R104, 0x1, -R2.reuse ;  /* 0x000000016868e824 */ /* 0x100fe200078e0a02 */
[----:B------:R-:W-:Y:S01]  /*12270*/  ISETP.GE.AND P6, PT, R247, RZ, PT ;  /* 0x000000fff700720c */ /* 0x000fe20003fc6270 */
[----:B------:R-:W-:Y:S02]  /*12280*/  VIADD R247, R3, 0xc3 ;  /* 0x000000c303f77836 */ /* 0x000fe40000000000 */
[----:B------:R-:W-:Y:S02]  /*12290*/  IMAD.MOV R7, RZ, RZ, -R7 ;  /* 0x000000ffff077224 */ /* 0x000fe400078e0a07 */
[--C-:B------:R-:W-:Y:S01]  /*122a0*/  @!P1 IMAD.IADD R106, R106, 0x1, -R2.reuse ;  /* 0x000000016a6a9824 */ /* 0x100fe200078e0a02 */
[----:B------:R-:W-:Y:S01]  /*122b0*/  IABS R115, R247 ;  /* 0x000000f700737213 */ /* 0x000fe20000000000 */
[----:B------:R-:W-:-:S02]  /*122c0*/  @!P2 IMAD.IADD R107, R107, 0x1, -R2 ;  /* 0x000000016b6ba824 */ /* 0x000fc400078e0a02 */
[C---:B------:R-:W-:Y:S02]  /*122d0*/  IMAD R112, R2.reuse, R5, R112 ;  /* 0x0000000502707224 */ /* 0x040fe400078e0270 */
[C---:B------:R-:W-:Y:S01]  /*122e0*/  IMAD R110, R2.reuse, R7, R110 ;  /* 0x00000007026e7224 */ /* 0x040fe200078e026e */
[C---:B------:R-:W-:Y:S01]  /*122f0*/  ISETP.GT.U32.AND P2, PT, R2.reuse, R107, PT ;  /* 0x0000006b0200720c */ /* 0x040fe20003f44070 */
[----:B------:R-:W-:Y:S02]  /*12300*/  @!P5 IMAD.IADD R109, R109, 0x1, -R2 ;  /* 0x000000016d6dd824 */ /* 0x000fe400078e0a02 */
[----:B------:R-:W-:Y:S01]  /*12310*/  @!P4 IMAD.MOV R106, RZ, RZ, -R106 ;  /* 0x000000ffff6ac224 */ /* 0x000fe200078e0a6a */
[----:B------:R-:W-:Y:S01]  /*12320*/  ISETP.GT.U32.AND P4, PT, R2, R112, PT ;  /* 0x000000700200720c */ /* 0x000fe20003f84070 */
[----:B------:R-:W-:Y:S01]  /*12330*/  IMAD.HI.U32 R7, R4, R113, RZ ;  /* 0x0000007104077227 */ /* 0x000fe200078e00ff */
[C---:B------:R-:W-:Y:S02]  /*12340*/  ISETP.GT.U32.AND P1, PT, R2.reuse, R110, PT ;  /* 0x0000006e0200720c */ /* 0x040fe40003f24070 */
[----:B------:R-:W-:Y:S01]  /*12350*/  ISETP.GT.U32.AND P5, PT, R2, R109, PT ;  /* 0x0000006d0200720c */ /* 0x000fe20003fa4070 */
[----:B------:R-:W-:-:S02]  /*12360*/  IMAD.MOV R7, RZ, RZ, -R7 ;  /* 0x000000ffff077224 */ /* 0x000fc400078e0a07 */
[----:B------:R-:W-:-:S04]  /*12370*/  IMAD.HI.U32 R5, R4, R115, RZ ;  /* 0x0000007304057227 */ /* 0x000fc800078e00ff */
[C---:B------:R-:W-:Y:S02]  /*12380*/  IMAD R113, R2.reuse, R7, R113 ;  /* 0x0000000702717224 */ /* 0x040fe400078e0271 */
[----:B------:R-:W-:Y:S02]  /*12390*/  IMAD.MOV R5, RZ, RZ, -R5 ;  /* 0x000000ffff057224 */ /* 0x000fe400078e0a05 */
[----:B------:R-:W-:Y:S02]  /*123a0*/  VIADD R238, R3, 0xc2 ;  /* 0x000000c203ee7836 */ /* 0x000fe40000000000 */
[----:B------:R-:W-:Y:S02]  /*123b0*/  IMAD R115, R2, R5, R115 ;  /* 0x0000000502737224 */ /* 0x000fe400078e0273 */
[--C-:B------:R-:W-:Y:S01]  /*123c0*/  @!P2 IMAD.IADD R107, R107, 0x1, -R2.reuse ;  /* 0x000000016b6ba824 */ /* 0x100fe200078e0a02 */
[----:B------:R-:W-:Y:S01]  /*123d0*/  IABS R116, R238 ;  /* 0x000000ee00747213 */ /* 0x000fe20000000000 */
[--C-:B------:R-:W-:Y:S01]  /*123e0*/  @!P4 IMAD.IADD R112, R112, 0x1, -R2.reuse ;  /* 0x000000017070c824 */ /* 0x100fe200078e0a02 */
[----:B------:R-:W-:Y:S01]  /*123f0*/  ISETP.GT.U32.AND P2, PT, R2, R113, PT ;  /* 0x000000710200720c */ /* 0x000fe20003f44070 */
[----:B------:R-:W-:-:S02]  /*12400*/  @!P1 IMAD.IADD R110, R110, 0x1, -R2 ;  /* 0x000000016e6e9824 */ /* 0x000fc400078e0a02 */
[----:B------:R-:W-:Y:S01]  /*12410*/  @!P5 IMAD.IADD R109, R109, 0x1, -R2 ;  /* 0x000000016d6dd824 */ /* 0x000fe200078e0a02 */
[C---:B------:R-:W-:Y:S01]  /*12420*/  ISETP.GT.U32.AND P5, PT, R2.reuse, R115, PT ;  /* 0x000000730200720c */ /* 0x040fe20003fa4070 */
[----:B------:R-:W-:Y:S01]  /*12430*/  @!P0 IMAD.MOV R104, RZ, RZ, -R104 ;  /* 0x000000ffff688224 */ /* 0x000fe200078e0a68 */
[----:B------:R-:W-:Y:S01]  /*12440*/  ISETP.GT.U32.AND P4, PT, R2, R112, PT ;  /* 0x000000700200720c */ /* 0x000fe20003f84070 */
[----:B------:R-:W-:Y:S01]  /*12450*/  IMAD.HI.U32 R7, R4, R116, RZ ;  /* 0x0000007404077227 */ /* 0x000fe200078e00ff */
[----:B------:R-:W-:Y:S02]  /*12460*/  ISETP.GE.AND P0, PT, R244, RZ, PT ;  /* 0x000000fff400720c */ /* 0x000fe40003f06270 */
[----:B------:R-:W-:Y:S01]  /*12470*/  ISETP.GT.U32.AND P1, PT, R2, R110, PT ;  /* 0x0000006e0200720c */ /* 0x000fe20003f24070 */
[----:B------:R-:W-:Y:S02]  /*12480*/  VIADD R244, R3, 0xc1 ;  /* 0x000000c103f47836 */ /* 0x000fe40000000000 */
[----:B------:R-:W-:-:S02]  /*12490*/  IMAD.MOV R7, RZ, RZ, -R7 ;  /* 0x000000ffff077224 */ /* 0x000fc400078e0a07 */
[----:B------:R-:W-:Y:S01]  /*124a0*/  @!P2 IMAD.IADD R113, R113, 0x1, -R2 ;  /* 0x000000017171a824 */ /* 0x000fe200078e0a02 */
[----:B------:R-:W-:Y:S01]  /*124b0*/  IABS R118, R244 ;  /* 0x000000f400767213 */ /* 0x000fe20000000000 */
[----:B------:R-:W-:Y:S01]  /*124c0*/  IMAD R116, R2, R7, R116 ;  /* 0x0000000702747224 */ /* 0x000fe200078e0274 */
[----:B------:R-:W-:Y:S01]  /*124d0*/  ISETP.GE.AND P2, PT, R247, RZ, PT ;  /* 0x000000fff700720c */ /* 0x000fe20003f46270 */
[----:B------:R-:W-:Y:S01]  /*124e0*/  @!P3 IMAD.MOV R107, RZ, RZ, -R107 ;  /* 0x000000ffff6bb224 */ /* 0x000fe200078e0a6b */
[----:B------:R-:W-:Y:S01]  /*124f0*/  ISETP.GE.AND P3, PT, R236, RZ, PT ;  /* 0x000000ffec00720c */ /* 0x000fe20003f66270 */
[----:B------:R-:W-:-:S04]  /*12500*/  IMAD.HI.U32 R5, R4, R118, RZ ;  /* 0x0000007604057227 */ /* 0x000fc800078e00ff */
[--C-:B------:R-:W-:Y:S01]  /*12510*/  @!P5 IMAD.IADD R115, R115, 0x1, -R2.reuse ;  /* 0x000000017373d824 */ /* 0x100fe200078e0a02 */
[----:B------:R-:W-:Y:S01]  /*12520*/  ISETP.GT.U32.AND P5, PT, R2, R113, PT ;  /* 0x000000710200720c */ /* 0x000fe20003fa4070 */
[--C-:B------:R-:W-:Y:S01]  /*12530*/  @!P4 IMAD.IADD R112, R112, 0x1, -R2.reuse ;  /* 0x000000017070c824 */ /* 0x100fe200078e0a02 */
[----:B------:R-:W-:Y:S01]  /*12540*/  ISETP.GT.U32.AND P4, PT, R2, R116, PT ;  /* 0x000000740200720c */ /* 0x000fe20003f84070 */
[----:B------:R-:W-:Y:S01]  /*12550*/  @!P1 IMAD.IADD R110, R110, 0x1, -R2 ;  /* 0x000000016e6e9824 */ /* 0x000fe200078e0a02 */
[----:B------:R-:W-:Y:S01]  /*12560*/  ISETP.GE.AND P1, PT, R246, RZ, PT ;  /* 0x000000fff600720c */ /* 0x000fe20003f26270 */
[----:B------:R-:W-:Y:S02]  /*12570*/  IMAD.MOV R5, RZ, RZ, -R5 ;  /* 0x000000ffff057224 */ /* 0x000fe400078e0a05 */
[----:B------:R-:W-:Y:S02]  /*12580*/  VIADD R247, R3, 0xc0 ;  /* 0x000000c003f77836 */ /* 0x000fe40000000000 */
[----:B------:R-:W-:-:S02]  /*12590*/  IMAD R118, R2, R5, R118 ;  /* 0x0000000502767224 */ /* 0x000fc400078e0276 */
[----:B------:R-:W-:Y:S01]  /*125a0*/  @!P6 IMAD.MOV R109, RZ, RZ, -R109 ;  /* 0x000000ffff6de224 */ /* 0x000fe200078e0a6d */
[C---:B------:R-:W-:Y:S01]  /*125b0*/  ISETP.GT.U32.AND P6, PT, R2.reuse, R115, PT ;  /* 0x000000730200720c */ /* 0x040fe20003fc4070 */
[----:B------:R-:W-:Y:S01]  /*125c0*/  @!P3 IMAD.MOV R112, RZ, RZ, -R112 ;  /* 0x000000ffff70b224 */ /* 0x000fe200078e0a70 */
[----:B------:R-:W-:Y:S01]  /*125d0*/  ISETP.GT.U32.AND P3, PT, R2, R118, PT ;  /* 0x000000760200720c */ /* 0x000fe20003f64070 */
[--C-:B------:R-:W-:Y:S01]  /*125e0*/  @!P5 IMAD.IADD R113, R113, 0x1, -R2.reuse ;  /* 0x000000017171d824 */ /* 0x100fe200078e0a02 */
[----:B------:R-:W-:Y:S01]  /*125f0*/  IABS R119, R247 ;  /* 0x000000f700777213 */ /* 0x000fe20000000000 */
[----:B------:R-:W-:Y:S01]  /*12600*/  @!P4 IMAD.IADD R116, R116, 0x1, -R2 ;  /* 0x000000017474c824 */ /* 0x000fe200078e0a02 */
[----:B------:R-:W-:Y:S01]  /*12610*/  ISETP.GE.AND P5, PT, R244, RZ, PT ;  /* 0x000000fff400720c */ /* 0x000fe20003fa6270 */
[----:B------:R-:W-:Y:S02]  /*12620*/  @!P1 IMAD.MOV R113, RZ, RZ, -R113 ;  /* 0x000000ffff719224 */ /* 0x000fe400078e0a71 */
[----:B------:R-:W-:Y:S01]  /*12630*/  VIADD R246, R3, 0xbf ;  /* 0x000000bf03f67836 */ /* 0x000fe20000000000 */
[----:B------:R-:W-:Y:S01]  /*12640*/  ISETP.GT.U32.AND P1, PT, R2, R116, PT ;  /* 0x000000740200720c */ /* 0x000fe20003f24070 */
[----:B------:R-:W-:-:S03]  /*12650*/  IMAD.HI.U32 R7, R4, R119, RZ ;  /* 0x0000007704077227 */ /* 0x000fc600078e00ff */
[----:B------:R-:W-:Y:S01]  /*12660*/  IABS R121, R246 ;  /* 0x000000f600797213 */ /* 0x000fe20000000000 */
[----:B------:R-:W-:Y:S01]  /*12670*/  IMAD.MOV R7, RZ, RZ, -R7 ;  /* 0x000000ffff077224 */ /* 0x000fe200078e0a07 */
[----:B------:R-:W-:Y:S01]  /*12680*/  ISETP.GE.AND P4, PT, R246, RZ, PT ;  /* 0x000000fff600720c */ /* 0x000fe20003f86270 */
[--C-:B------:R-:W-:Y:S01]  /*12690*/  @!P6 IMAD.IADD R115, R115, 0x1, -R2.reuse ;  /* 0x000000017373e824 */ /* 0x100fe200078e0a02 */
[----:B------:R-:W-:Y:S01]  /*126a0*/  ISETP.GE.AND P6, PT, R247, RZ, PT ;  /* 0x000000fff700720c */ /* 0x000fe20003fc6270 */
[----:B------:R-:W-:Y:S02]  /*126b0*/  @!P3 IMAD.IADD R118, R118, 0x1, -R2 ;  /* 0x000000017676b824 */ /* 0x000fe400078e0a02 */
[----:B------:R-:W-:Y:S02]  /*126c0*/  VIADD R247, R3, 0xbe ;  /* 0x000000be03f77836 */ /* 0x000fe40000000000 */
[C---:B------:R-:W-:Y:S01]  /*126d0*/  IMAD R119, R2.reuse, R7, R119 ;  /* 0x0000000702777224 */ /* 0x040fe200078e0277 */
[----:B------:R-:W-:Y:S01]  /*126e0*/  ISETP.GT.U32.AND P3, PT, R2, R118, PT ;  /* 0x000000760200720c */ /* 0x000fe20003f64070 */
[----:B------:R-:W-:Y:S01]  /*126f0*/  IMAD.HI.U32 R5, R4, R121, RZ ;  /* 0x0000007904057227 */ /* 0x000fe200078e00ff */
[----:B------:R-:W-:-:S03]  /*12700*/  IABS R122, R247 ;  /* 0x000000f7007a7213 */ /* 0x000fc60000000000 */
[----:B------:R-:W-:Y:S01]  /*12710*/  @!P1 IMAD.IADD R116, R116, 0x1, -R2 ;  /* 0x0000000174749824 */ /* 0x000fe200078e0a02 */
[----:B------:R-:W-:Y:S01]  /*12720*/  ISETP.GT.U32.AND P1, PT, R2, R119, PT ;  /* 0x000000770200720c */ /* 0x000fe20003f24070 */
[----:B------:R-:W-:Y:S02]  /*12730*/  IMAD.MOV R5, RZ, RZ, -R5 ;  /* 0x000000ffff057224 */ /* 0x000fe400078e0a05 */
[----:B------:R-:W-:Y:S01]  /*12740*/  @!P0 IMAD.MOV R110, RZ, RZ, -R110 ;  /* 0x000000ffff6e8224 */ /* 0x000fe200078e0a6e */
[----:B------:R-:W-:Y:S01]  /*12750*/  ISETP.GE.AND P0, PT, R238, RZ, PT ;  /* 0x000000ffee00720c */ /* 0x000fe20003f06270 */
[----:B------:R-:W-:Y:S02]  /*12760*/  IMAD R121, R2, R5, R121 ;  /* 0x0000000502797224 */ /* 0x000fe400078e0279 */
[----:B------:R-:W-:-:S04]  /*12770*/  IMAD.HI.U32 R5, R4, R122, RZ ;  /* 0x0000007a04057227 */ /* 0x000fc800078e00ff */
[----:B------:R-:W-:Y:S02]  /*12780*/  IMAD.MOV R5, RZ, RZ, -R5 ;  /* 0x000000ffff057224 */ /* 0x000fe400078e0a05 */
[----:B------:R-:W-:Y:S01]  /*12790*/  @!P3 IMAD.IADD R118, R118, 0x1, -R2 ;  /* 0x000000017676b824 */ /* 0x000fe200078e0a02 */
[C---:B------:R-:W-:Y:S01]  /*127a0*/  ISETP.GT.U32.AND P3, PT, R2.reuse, R121, PT ;  /* 0x000000790200720c */ /* 0x040fe20003f64070 */
[----:B------:R-:W-:Y:S02]  /*127b0*/  VIADD R246, R3, 0xbb ;  /* 0x000000bb03f67836 */ /* 0x000fe40000000000 */
[C---:B------:R-:W-:Y:S02]  /*127c0*/  IMAD R122, R2.reuse, R5, R122 ;  /* 0x00000005027a7224 */ /* 0x040fe400078e027a */
[----:B------:R-:W-:Y:S01]  /*127d0*/  @!P1 IMAD.IADD R119, R119, 0x1, -R2 ;  /* 0x0000000177779824 */ /* 0x000fe200078e0a02 */
[----:B------:R-:W-:Y:S01]  /*127e0*/  IABS R126, R246 ;  /* 0x000000f6007e7213 */ /* 0x000fe20000000000 */
[----:B------:R-:W-:Y:S01]  /*127f0*/  @!P0 IMAD.MOV R116, RZ, RZ, -R116 ;  /* 0x000000ffff748224 */ /* 0x000fe200078e0a74 */
[C---:B------:R-:W-:Y:S01]  /*12800*/  ISETP.GT.U32.AND P1, PT, R2.reuse, R122, PT ;  /* 0x0000007a0200720c */ /* 0x040fe20003f24070 */
[----:B------:R-:W-:Y:S01]  /*12810*/  VIADD R244, R3, 0xbc ;  /* 0x000000bc03f47836 */ /* 0x000fe20000000000 */
[----:B------:R-:W-:Y:S01]  /*12820*/  ISETP.GT.U32.AND P0, PT, R2, R119, PT ;  /* 0x000000770200720c */ /* 0x000fe20003f04070 */
[----:B------:R-:W-:-:S03]  /*12830*/  IMAD.HI.U32 R7, R4, R126, RZ ;  /* 0x0000007e04077227 */ /* 0x000fc600078e00ff */
[----:B------:R-:W-:Y:S01]  /*12840*/  IABS R125, R244 ;  /* 0x000000f4007d7213 */ /* 0x000fe20000000000 */
[----:B------:R-:W-:Y:S01]  /*12850*/  @!P2 IMAD.MOV R115, RZ, RZ, -R115 ;  /* 0x000000ffff73a224 */ /* 0x000fe200078e0a73 */
[----:B------:R-:W-:Y:S01]  /*12860*/  ISETP.GE.AND P2, PT, R247, RZ, PT ;  /* 0x000000fff700720c */ /* 0x000fe20003f46270 */
[----:B------:R-:W-:Y:S02]  /*12870*/  @!P3 IMAD.IADD R121, R121, 0x1, -R2 ;  /* 0x000000017979b824 */ /* 0x000fe400078e0a02 */
[----:B------:R-:W-:Y:S02]  /*12880*/  VIADD R247, R3, 0xba ;  /* 0x000000ba03f77836 */ /* 0x000fe40000000000 */
[----:B------:R-:W-:Y:S01]  /*12890*/  IMAD.MOV R7, RZ, RZ, -R7 ;  /* 0x000000ffff077224 */ /* 0x000fe200078e0a07 */
[----:B------:R-:W-:Y:S01]  /*128a0*/  ISETP.GT.U32.AND P3, PT, R2, R121, PT ;  /* 0x000000790200720c */ /* 0x000fe20003f64070 */
[----:B------:R-:W-:Y:S01]  /*128b0*/  IMAD.HI.U32 R9, R4, R125, RZ ;  /* 0x0000007d04097227 */ /* 0x000fe200078e00ff */
[----:B------:R-:W-:-:S03]  /*128c0*/  IABS R127, R247 ;  /* 0x000000f7007f7213 */ /* 0x000fc60000000000 */
[----:B------:R-:W-:Y:S02]  /*128d0*/  @!P1 IMAD.IADD R122, R122, 0x1, -R2 ;  /* 0x000000017a7a9824 */ /* 0x000fe400078e0a02 */
[C---:B------:R-:W-:Y:S02]  /*128e0*/  IMAD R126, R2.reuse, R7, R126 ;  /* 0x00000007027e7224 */ /* 0x040fe400078e027e */
[----:B------:R-:W-:Y:S01]  /*128f0*/  @!P0 IMAD.IADD R119, R119, 0x1, -R2 ;  /* 0x0000000177778824 */ /* 0x000fe200078e0a02 */
[C---:B------:R-:W-:Y:S01]  /*12900*/  ISETP.GT.U32.AND P1, PT, R2.reuse, R122, PT ;  /* 0x0000007a0200720c */ /* 0x040fe20003f24070 */
[C---:B------:R-:W-:Y:S02]  /*12910*/  VIADD R238, R3.reuse, 0xbd ;  /* 0x000000bd03ee7836 */ /* 0x040fe40000000000 */
[----:B------:R-:W-:Y:S02]  /*12920*/  IMAD.MOV R9, RZ, RZ, -R9 ;  /* 0x000000ffff097224 */ /* 0x000fe400078e0a09 */
[----:B------:R-:W-:Y:S01]  /*12930*/  @!P6 IMAD.MOV R119, RZ, RZ, -R119 ;  /* 0x000000ffff77e224 */ /* 0x000fe200078e0a77 */
[----:B------:R-:W-:Y:S01]  /*12940*/  ISETP.GT.U32.AND P6, PT, R2, R126, PT ;  /* 0x0000007e0200720c */ /* 0x000fe20003fc4070 */
[----:B------:R-:W-:Y:S01]  /*12950*/  VIADD R236, R3, 0xb9 ;  /* 0x000000b903ec7836 */ /* 0x000fe20000000000 */
[----:B------:R-:W-:Y:S01]  /*12960*/  IABS R124, R238 ;  /* 0x000000ee007c7213 */ /* 0x000fe20000000000 */
[----:B------:R-:W-:-:S03]  /*12970*/  IMAD.HI.U32 R5, R4, R127, RZ ;  /* 0x0000007f04057227 */ /* 0x000fc600078e00ff */
[----:B------:R-:W-:Y:S01]  /*12980*/  IABS R129, R236 ;  /* 0x000000ec00817213 */ /* 0x000fe20000000000 */
[----:B------:R-:W-:Y:S02]  /*12990*/  IMAD R125, R2, R9, R125 ;  /* 0x00000009027d7224 */ /* 0x000fe400078e027d */
[----:B------:R-:W-:Y:S02]  /*129a0*/  IMAD.MOV R5, RZ, RZ, -R5 ;  /* 0x000000ffff057224 */ /* 0x000fe400078e0a05 */
[----:B------:R-:W-:Y:S01]  /*129b0*/  @!P5 IMAD.MOV R118, RZ, RZ, -R118 ;  /* 0x000000ffff76d224 */ /* 0x000fe200078e0a76 */
[----:B------:R-:W-:Y:S01]  /*129c0*/  ISETP.GE.AND P5, PT, R238, RZ, PT ;  /* 0x000000ffee00720c */ /* 0x000fe20003fa6270 */
[----:B------:R-:W-:Y:S01]  /*129d0*/  @!P3 IMAD.IADD R121, R121, 0x1, -R2 ;  /* 0x000000017979b824 */ /* 0x000fe200078e0a02 */
[----:B------:R-:W-:Y:S01]  /*129e0*/  ISETP.GT.U32.AND P3, PT, R2, R125, PT ;  /* 0x0000007d0200720c */ /* 0x000fe20003f64070 */
[----:B------:R-:W-:-:S04]  /*129f0*/  IMAD.HI.U32 R12, R4, R124, RZ ;  /* 0x0000007c040c7227 */ /* 0x000fc800078e00ff */
[----:B------:R-:W-:Y:S02]  /*12a00*/  IMAD R127, R2, R5, R127 ;  /* 0x00000005027f7224 */ /* 0x000fe400078e027f */
[----:B------:R-:W-:Y:S02]  /*12a10*/  VIADD R238, R3, 0xb8 ;  /* 0x000000b803ee7836 */ /* 0x000fe40000000000 */
[----:B------:R-:W-:-:S03]  /*12a20*/  IMAD.HI.U32 R5, R4, R129, RZ ;  /* 0x0000008104057227 */ /* 0x000fc600078e00ff */
[----:B------:R-:W-:Y:S01]  /*12a30*/  IABS R130, R238 ;  /* 0x000000ee00827213 */ /* 0x000fe20000000000 */
[----:B------:R-:W-:Y:S02]  /*12a40*/  IMAD.MOV R12, RZ, RZ, -R12 ;  /* 0x000000ffff0c7224 */ /* 0x000fe400078e0a0c */
[--C-:B------:R-:W-:Y:S01]  /*12a50*/  @!P1 IMAD.IADD R122, R122, 0x1, -R2.reuse ;  /* 0x000000017a7a9824 */ /* 0x100fe200078e0a02 */
[----:B------:R-:W-:Y:S01]  /*12a60*/  ISETP.GT.U32.AND P1, PT, R2, R127, PT ;  /* 0x0000007f0200720c */ /* 0x000fe20003f24070 */
[----:B------:R-:W-:Y:S02]  /*12a70*/  @!P6 IMAD.IADD R126, R126, 0x1, -R2 ;  /* 0x000000017e7ee824 */ /* 0x000fe400078e0a02 */
[----:B------:R-:W-:Y:S02]  /*12a80*/  IMAD.MOV R5, RZ, RZ, -R5 ;  /* 0x000000ffff057224 */ /* 0x000fe400078e0a05 */
[C---:B------:R-:W-:Y:S02]  /*12a90*/  IMAD R124, R2.reuse, R12, R124 ;  /* 0x0000000c027c7224 */ /* 0x040fe400078e027c */
[----:B------:R-:W-:Y:S01]  /*12aa0*/  @!P2 IMAD.MOV R122, RZ, RZ, -R122 ;  /* 0x000000ffff7aa224 */ /* 0x000fe200078e0a7a */
[C---:B------:R-:W-:Y:S01]  /*12ab0*/  ISETP.GT.U32.AND P2, PT, R2.reuse, R126, PT ;  /* 0x0000007e0200720c */ /* 0x040fe20003f44070 */
[C---:B------:R-:W-:Y:S01]  /*12ac0*/  IMAD R129, R2.reuse, R5, R129 ;  /* 0x0000000502817224 */ /* 0x040fe200078e0281 */
[----:B------:R-:W-:Y:S01]  /*12ad0*/  ISETP.GT.U32.AND P0, PT, R2, R124, PT ;  /* 0x0000007c0200720c */ /* 0x000fe20003f04070 */
[----:B------:R-:W-:-:S04]  /*12ae0*/  IMAD.HI.U32 R5, R4, R130, RZ ;  /* 0x0000008204057227 */ /* 0x000fc800078e00ff */
[----:B------:R-:W-:Y:S02]  /*12af0*/  @!P3 IMAD.IADD R125, R125, 0x1, -R2 ;  /* 0x000000017d7db824 */ /* 0x000fe400078e0a02 */
[----:B------:R-:W-:Y:S02]  /*12b00*/  IMAD.MOV R5, RZ, RZ, -R5 ;  /* 0x000000ffff057224 */ /* 0x000fe400078e0a05 */
[----:B------:R-:W-:Y:S01]  /*12b10*/  @!P4 IMAD.MOV R121, RZ, RZ, -R121 ;  /* 0x000000ffff79c224 */ /* 0x000fe200078e0a79 */
[C---:B------:R-:W-:Y:S01]  /*12b20*/  ISETP.GT.U32.AND P6, PT, R2.reuse, R125, PT ;  /* 0x0000007d0200720c */ /* 0x040fe20003fc4070 */
[----:B------:R-:W-:Y:S01]  /*12b30*/  IMAD R130, R2, R5, R130 ;  /* 0x0000000502827224 */ /* 0x000fe200078e0282 */
[----:B------:R-:W-:Y:S01]  /*12b40*/  ISETP.GE.AND P4, PT, R244, RZ, PT ;  /* 0x000000fff400720c */ /* 0x000fe20003f86270 */
[--C-:B------:R-:W-:Y:S02]  /*12b50*/  @!P2 IMAD.IADD R126, R126, 0x1, -R2.reuse ;  /* 0x000000017e7ea824 */ /* 0x100fe400078e0a02 */
[--C-:B------:R-:W-:Y:S01]  /*12b60*/  @!P0 IMAD.IADD R124, R124, 0x1, -R2.reuse ;  /* 0x000000017c7c8824 */ /* 0x100fe200078e0a02 */
[----:B------:R-:W-:Y:S01]  /*12b70*/  ISETP.GT.U32.AND P2, PT, R2, R130, PT ;  /* 0x000000820200720c */ /* 0x000fe20003f44070 */
[C---:B------:R-:W-:Y:S01]  /*12b80*/  VIADD R244, R3.reuse, 0xb7 ;  /* 0x000000b703f47836 */ /* 0x040fe20000000000 */
[----:B------:R-:W-:Y:S01]  /*12b90*/  ISETP.GE.AND P0, PT, R246, RZ, PT ;  /* 0x000000fff600720c */ /* 0x000fe20003f06270 */
[----:B------:R-:W-:Y:S01]  /*12ba0*/  VIADD R246, R3, 0xb6 ;  /* 0x000000b603f67836 */ /* 0x000fe20000000000 */
[C---:B------:R-:W-:Y:S01]  /*12bb0*/  ISETP.GT.U32.AND P3, PT, R2.reuse, R124, PT ;  /* 0x0000007c0200720c */ /* 0x040fe20003f64070 */
[--C-:B------:R-:W-:Y:S01]  /*12bc0*/  @!P1 IMAD.IADD R127, R127, 0x1, -R2.reuse ;  /* 0x000000017f7f9824 */ /* 0x100fe200078e0a02 */
[----:B------:R-:W-:Y:S01]  /*12bd0*/  IABS R132, R244 ;  /* 0x000000f400847213 */ /* 0x000fe20000000000 */
[----:B------:R-:W-:Y:S01]  /*12be0*/  @!P6 IMAD.IADD R125, R125, 0x1, -R2 ;  /* 0x000000017d7de824 */ /* 0x000fe200078e0a02 */
[----:B------:R-:W-:Y:S01]  /*12bf0*/  ISETP.GT.U32.AND P6, PT, R2, R129, PT ;  /* 0x000000810200720c */ /* 0x000fe20003fc4070 */
[----:B------:R-:W-:Y:S01]  /*12c00*/  VIADD R252, R3, 0x11 ;  /* 0x0000001103fc7836 */ /* 0x000fe20000000000 */
[----:B------:R-:W-:Y:S01]  /*12c10*/  IABS R133, R246 ;  /* 0x000000f600857213 */ /* 0x000fe20000000000 */
[----:B------:R-:W-:Y:S01]  /*12c20*/  IMAD.HI.U32 R5, R4, R132, RZ ;  /* 0x0000008404057227 */ /* 0x000fe200078e00ff */
[----:B------:R-:W-:-:S02]  /*12c30*/  ISETP.GT.U32.AND P1, PT, R2, R127, PT ;  /* 0x0000007f0200720c */ /* 0x000fc40003f24070 */
[----:B------:R-:W-:Y:S01]  /*12c40*/  IABS R154, R252 ;  /* 0x000000fc009a7213 */ /* 0x000fe20000000000 */
[----:B------:R-:W-:Y:S02]  /*12c50*/  @!P2 IMAD.IADD R130, R130, 0x1, -R2 ;  /* 0x000000018282a824 */ /* 0x000fe400078e0a02 */
[----:B------:R-:W-:Y:S02]  /*12c60*/  IMAD.MOV R5, RZ, RZ, -R5 ;  /* 0x000000ffff057224 */ /* 0x000fe400078e0a05 */
[----:B------:R-:W-:Y:S01]  /*12c70*/  IMAD.HI.U32 R7, R4, R133, RZ ;  /* 0x0000008504077227 */ /* 0x000fe200078e00ff */
[----:B------:R-:W-:-:S03]  /*12c80*/  ISETP.GT.U32.AND P2, PT, R2, R130, PT ;  /* 0x000000820200720c */ /* 0x000fc60003f44070 */
[--C-:B------:R-:W-:Y:S01]  /*12c90*/  @!P3 IMAD.IADD R124, R124, 0x1, -R2.reuse ;  /* 0x000000017c7cb824 */ /* 0x100fe200078e0a02 */
[----:B------:R-:W-:Y:S01]  /*12ca0*/  ISETP.GE.AND P3, PT, R247, RZ, PT ;  /* 0x000000fff700720c */ /* 0x000fe20003f66270 */
[----:B------:R-:W-:Y:S01]  /*12cb0*/  @!P6 IMAD.IADD R129, R129, 0x1, -R2 ;  /* 0x000000018181e824 */ /* 0x000fe200078e0a02 */
[----:B------:R-:W-:Y:S01]  /*12cc0*/  ISETP.GE.AND P6, PT, R238, RZ, PT ;  /* 0x000000ffee00720c */ /* 0x000fe20003fc6270 */
[C---:B------:R-:W-:Y:S02]  /*12cd0*/  IMAD R132, R2.reuse, R5, R132 ;  /* 0x0000000502847224 */ /* 0x040fe400078e0284 */
[----:B------:R-:W-:Y:S02]  /*12ce0*/  IMAD.MOV R7, RZ, RZ, -R7 ;  /* 0x000000ffff077224 */ /* 0x000fe400078e0a07 */
[----:B------:R-:W-:Y:S01]  /*12cf0*/  @!P5 IMAD.MOV R124, RZ, RZ, -R124 ;  /* 0x000000ffff7cd224 */ /* 0x000fe200078e0a7c */
[C---:B------:R-:W-:Y:S01]  /*12d00*/  ISETP.GT.U32.AND P5, PT, R2.reuse, R129, PT ;  /* 0x000000810200720c */ /* 0x040fe20003fa4070 */
[----:B------:R-:W-:Y:S01]  /*12d10*/  @!P4 IMAD.MOV R125, RZ, RZ, -R125 ;  /* 0x000000ffff7dc224 */ /* 0x000fe200078e0a7d */
[C---:B------:R-:W-:Y:S01]  /*12d20*/  ISETP.GT.U32.AND P4, PT, R2.reuse, R132, PT ;  /* 0x000000840200720c */ /* 0x040fe20003f84070 */
[----:B------:R-:W-:-:S02]  /*12d30*/  IMAD R133, R2, R7, R133 ;  /* 0x0000000702857224 */ /* 0x000fc400078e0285 */
[--C-:B------:R-:W-:Y:S01]  /*12d40*/  @!P1 IMAD.IADD R127, R127, 0x1, -R2.reuse ;  /* 0x000000017f7f9824 */ /* 0x100fe200078e0a02 */
[----:B------:R-:W-:Y:S01]  /*12d50*/  ISETP.GE.AND P1, PT, R236, RZ, PT ;  /* 0x000000ffec00720c */ /* 0x000fe20003f26270 */
[--C-:B------:R-:W-:Y:S01]  /*12d60*/  @!P2 IMAD.IADD R130, R130, 0x1, -R2.reuse ;  /* 0x000000018282a824 */ /* 0x100fe200078e0a02 */
[----:B------:R-:W-:Y:S01]  /*12d70*/  ISETP.GT.U32.AND P2, PT, R2, R133, PT ;  /* 0x000000850200720c */ /* 0x000fe20003f44070 */
[----:B------:R-:W-:Y:S02]  /*12d80*/  VIADD R247, R3, 0xb5 ;  /* 0x000000b503f77836 */ /* 0x000fe40000000000 */
[----:B------:R-:W-:Y:S01]  /*12d90*/  @!P3 IMAD.MOV R127, RZ, RZ, -R127 ;  /* 0x000000ffff7fb224 */ /* 0x000fe200078e0a7f */
[----:B------:R-:W-:Y:S01]  /*12da0*/  ISETP.GE.AND P3, PT, R246, RZ, PT ;  /* 0x000000fff600720c */ /* 0x000fe20003f66270 */
[--C-:B------:R-:W-:Y:S01]  /*12db0*/  @!P5 IMAD.IADD R129, R129, 0x1, -R2.reuse ;  /* 0x000000018181d824 */ /* 0x100fe200078e0a02 */
[----:B------:R-:W-:Y:S01]  /*12dc0*/  IABS R135, R247 ;  /* 0x000000f700877213 */ /* 0x000fe20000000000 */
[----:B------:R-:W-:Y:S01]  /*12dd0*/  @!P4 IMAD.IADD R132, R132, 0x1, -R2 ;  /* 0x000000018484c824 */ /* 0x000fe200078e0a02 */
[----:B------:R-:W-:Y:S01]  /*12de0*/  ISETP.GE.AND P5, PT, R247, RZ, PT ;  /* 0x000000fff700720c */ /* 0x000fe20003fa6270 */
[----:B------:R-:W-:-:S02]  /*12df0*/  VIADD R247, R3, 0xb4 ;  /* 0x000000b403f77836 */ /* 0x000fc40000000000 */
[----:B------:R-:W-:-:S03]  /*12e00*/  IMAD.HI.U32 R5, R4, R135, RZ ;  /* 0x0000008704057227 */ /* 0x000fc600078e00ff */
[----:B------:R-:W-:Y:S01]  /*12e10*/  IABS R136, R247 ;  /* 0x000000f700887213 */ /* 0x000fe20000000000 */
[----:B------:R-:W-:Y:S01]  /*12e20*/  @!P1 IMAD.MOV R129, RZ, RZ, -R129 ;  /* 0x000000ffff819224 */ /* 0x000fe200078e0a81 */
[C---:B------:R-:W-:Y:S01]  /*12e30*/  ISETP.GT.U32.AND P1, PT, R2.reuse, R132, PT ;  /* 0x000000840200720c */ /* 0x040fe20003f24070 */
[----:B------:R-:W-:Y:S01]  /*12e40*/  @!P2 IMAD.IADD R133, R133, 0x1, -R2 ;  /* 0x000000018585a824 */ /* 0x000fe200078e0a02 */
[----:B------:R-:W-:Y:S01]  /*12e50*/  ISETP.GE.AND P4, PT, R247, RZ, PT ;  /* 0x000000fff700720c */ /* 0x000fe20003f86270 */
[----:B------:R-:W-:Y:S02]  /*12e60*/  IMAD.MOV R5, RZ, RZ, -R5 ;  /* 0x000000ffff057224 */ /* 0x000fe400078e0a05 */
[----:B------:R-:W-:Y:S01]  /*12e70*/  VIADD R246, R3, 0xb3 ;  /* 0x000000b303f67836 */ /* 0x000fe20000000000 */
[C---:B------:R-:W-:Y:S01]  /*12e80*/  ISETP.GT.U32.AND P2, PT, R2.reuse, R133, PT ;  /* 0x000000850200720c */ /* 0x040fe20003f44070 */
[----:B------:R-:W-:Y:S02]  /*12e90*/  IMAD R135, R2, R5, R135 ;  /* 0x0000000502877224 */ /* 0x000fe400078e0287 */
[----:B------:R-:W-:Y:S01]  /*12ea0*/  IMAD.HI.U32 R5, R4, R136, RZ ;  /* 0x0000008804057227 */ /* 0x000fe200078e00ff */
[----:B------:R-:W-:-:S03]  /*12eb0*/  IABS R138, R246 ;  /* 0x000000f6008a7213 */ /* 0x000fc60000000000 */
[----:B------:R-:W-:Y:S02]  /*12ec0*/  IMAD.MOV R5, RZ, RZ, -R5 ;  /* 0x000000ffff057224 */ /* 0x000fe400078e0a05 */
[----:B------:R-:W-:Y:S01]  /*12ed0*/  @!P1 IMAD.IADD R132, R132, 0x1, -R2 ;  /* 0x0000000184849824 */ /* 0x000fe200078e0a02 */
[C---:B------:R-:W-:Y:S01]  /*12ee0*/  ISETP.GT.U32.AND P1, PT, R2.reuse, R135, PT ;  /* 0x000000870200720c */ /* 0x040fe20003f24070 */
[C---:B------:R-:W-:Y:S02]  /*12ef0*/  IMAD R136, R2.reuse, R5, R136 ;  /* 0x0000000502887224 */ /* 0x040fe400078e0288 */
[----:B------:R-:W-:Y:S02]  /*12f00*/  @!P2 IMAD.IADD R133, R133, 0x1, -R2 ;  /* 0x000000018585a824 */ /* 0x000fe400078e0a02 */
[----:B------:R-:W-:Y:S01]  /*12f10*/  VIADD R247, R3, 0xb2 ;  /* 0x000000b203f77836 */ /* 0x000fe20000000000 */
[----:B------:R-:W-:Y:S01]  /*12f20*/  ISETP.GT.U32.AND P2, PT, R2, R136, PT ;  /* 0x000000880200720c */ /* 0x000fe20003f44070 */
[----:B------:R-:W-:Y:S01]  /*12f30*/  @!P0 IMAD.MOV R126, RZ, RZ, -R126 ;  /* 0x000000ffff7e8224 */ /* 0x000fe200078e0a7e */
[----:B------:R-:W-:Y:S01]  /*12f40*/  ISETP.GE.AND P0, PT, R244, RZ, PT ;  /* 0x000000fff400720c */ /* 0x000fe20003f06270 */
[----:B------:R-:W-:Y:S01]  /*12f50*/  IMAD.HI.U32 R12, R4, R138, RZ ;  /* 0x0000008a040c7227 */ /* 0x000fe200078e00ff */
[----:B------:R-:W-:-:S03]  /*12f60*/  IABS R139, R247 ;  /* 0x000000f7008b7213 */ /* 0x000fc60000000000 */
[----:B------:R-:W-:Y:S01]  /*12f70*/  @!P1 IMAD.IADD R135, R135, 0x1, -R2 ;  /* 0x0000000187879824 */ /* 0x000fe200078e0a02 */
[----:B------:R-:W-:Y:S01]  /*12f80*/  ISETP.GE.AND P1, PT, R247, RZ, PT ;  /* 0x000000fff700720c */ /* 0x000fe20003f26270 */
[----:B------:R-:W-:-:S04]  /*12f90*/  IMAD.HI.U32 R9, R4, R139, RZ ;  /* 0x0000008b04097227 */ /* 0x000fc800078e00ff */
[----:B------:R-:W-:Y:S01]  /*12fa0*/  @!P2 IMAD.IADD R136, R136, 0x1, -R2 ;  /* 0x000000018888a824 */ /* 0x000fe200078e0a02 */
[C---:B------:R-:W-:Y:S01]  /*12fb0*/  ISETP.GT.U32.AND P2, PT, R2.reuse, R135, PT ;  /* 0x000000870200720c */ /* 0x040fe20003f44070 */
[----:B------:R-:W-:Y:S02]  /*12fc0*/  IMAD.MOV R12, RZ, RZ, -R12 ;  /* 0x000000ffff0c7224 */ /* 0x000fe400078e0a0c */
[----:B------:R-:W-:Y:S02]  /*12fd0*/  IMAD.MOV R9, RZ, RZ, -R9 ;  /* 0x000000ffff097224 */ /* 0x000fe400078e0a09 */
[----:B------:R-:W-:Y:S02]  /*12fe0*/  IMAD R138, R2, R12, R138 ;  /* 0x0000000c028a7224 */ /* 0x000fe400078e028a */
[----:B------:R-:W-:Y:S02]  /*12ff0*/  VIADD R247, R3, 0xaf ;  /* 0x000000af03f77836 */ /* 0x000fe40000000000 */
[----:B------:R-:W-:-:S03]  /*13000*/  IMAD.HI.U32 R5, R4, R142, RZ ;  /* 0x0000008e04057227 */ /* 0x000fc600078e00ff */
[----:B------:R-:W-:Y:S01]  /*13010*/  IABS R144, R247 ;  /* 0x000000f700907213 */ /* 0x000fe20000000000 */
[C---:B------:R-:W-:Y:S02]  /*13020*/  IMAD R139, R2.reuse, R9, R139 ;  /* 0x00000009028b7224 */ /* 0x040fe400078e028b */
[----:B------:R-:W-:Y:S01]  /*13030*/  @!P0 IMAD.MOV R132, RZ, RZ, -R132 ;  /* 0x000000ffff848224 */ /* 0x000fe200078e0a84 */
[C---:B------:R-:W-:Y:S01]  /*13040*/  ISETP.GT.U32.AND P0, PT, R2.reuse, R136, PT ;  /* 0x000000880200720c */ /* 0x040fe20003f04070 */
[----:B------:R-:W-:Y:S01]  /*13050*/  @!P3 IMAD.MOV R133, RZ, RZ, -R133 ;  /* 0x000000ffff85b224 */ /* 0x000fe200078e0a85 */
        /* <DEDUP_REMOVED lines=8> */
[----:B------:R-:W-:Y:S02]  /*130e0*/  IMAD R141, R2, R7, R141 ;  /* 0x00000007028d7224 */ /* 0x000fe400078e028d */
[----:B------:R-:W-:Y:S02]  /*130f0*/  IMAD.MOV R5, RZ, RZ, -R5 ;  /* 0x000000ffff057224 */ /* 0x000fe400078e0a05 */
[--C-:B------:R-:W-:Y:S01]  /*13100*/  @!P0 IMAD.IADD R136, R136, 0x1, -R2.reuse ;  /* 0x0000000188888824 */ /* 0x100fe200078e0a02 */
[----:B------:R-:W-:Y:S01]  /*13110*/  ISETP.GT.U32.AND P0, PT, R2, R141, PT ;  /* 0x0000008d0200720c */ /* 0x000fe20003f04070 */
[----:B------:R-:W-:Y:S01]  /*13120*/  @!P3 IMAD.IADD R138, R138, 0x1, -R2 ;  /* 0x000000018a8ab824 */ /* 0x000fe200078e0a02 */
[C---:B------:R-:W-:Y:S01]  /*13130*/  ISETP.GT.U32.AND P3, PT, R2.reuse, R142, PT ;  /* 0x0000008e0200720c */ /* 0x040fe20003f64070 */
[----:B------:R-:W-:Y:S02]  /*13140*/  IMAD R144, R2, R5, R144 ;  /* 0x0000000502907224 */ /* 0x000fe400078e0290 */
[----:B------:R-:W-:-:S02]  /*13150*/  @!P2 IMAD.IADD R139, R139, 0x1, -R2 ;  /* 0x000000018b8ba824 */ /* 0x000fc400078e0a02 */
[----:B------:R-:W-:Y:S01]  /*13160*/  VIADD R238, R3, 0xac ;  /* 0x000000ac03ee7836 */ /* 0x000fe20000000000 */
[----:B------:R-:W-:Y:S01]  /*13170*/  ISETP.GT.U32.AND P2, PT, R2, R144, PT ;  /* 0x000000900200720c */ /* 0x000fe20003f44070 */
[----:B------:R-:W-:-:S03]  /*13180*/  IMAD.HI.U32 R9, R4, R145, RZ ;  /* 0x0000009104097227 */ /* 0x000fc600078e00ff */
[----:B------:R-:W-:Y:S01]  /*13190*/  IABS R148, R238 ;  /* 0x000000ee00947213 */ /* 0x000fe20000000000 */
[--C-:B------:R-:W-:Y:S01]  /*131a0*/  @!P0 IMAD.IADD R141, R141, 0x1, -R2.reuse ;  /* 0x000000018d8d8824 */ /* 0x100fe200078e0a02 */
[----:B------:R-:W-:Y:S01]  /*131b0*/  ISETP.GT.U32.AND P0, PT, R2, R138, PT ;  /* 0x0000008a0200720c */ /* 0x000fe20003f04070 */
[----:B------:R-:W-:Y:S02]  /*131c0*/  @!P3 IMAD.IADD R142, R142, 0x1, -R2 ;  /* 0x000000018e8eb824 */ /* 0x000fe400078e0a02 */
[----:B------:R-:W-:Y:S01]  /*131d0*/  IMAD.MOV R9, RZ, RZ, -R9 ;  /* 0x000000ffff097224 */ /* 0x000fe200078e0a09 */
[----:B------:R-:W-:Y:S01]  /*131e0*/  ISETP.GT.U32.AND P3, PT, R2, R141, PT ;  /* 0x0000008d0200720c */ /* 0x000fe20003f64070 */
[----:B------:R-:W-:-:S04]  /*131f0*/  IMAD.HI.U32 R5, R4, R148, RZ ;  /* 0x0000009404057227 */ /* 0x000fc800078e00ff */
[----:B------:R-:W-:Y:S01]  /*13200*/  @!P2 IMAD.IADD R144, R144, 0x1, -R2 ;  /* 0x000000019090a824 */ /* 0x000fe200078e0a02 */
[C---:B------:R-:W-:Y:S01]  /*13210*/  ISETP.GT.U32.AND P2, PT, R2.reuse, R142, PT ;  /* 0x0000008e0200720c */ /* 0x040fe20003f44070 */
[C---:B------:R-:W-:Y:S02]  /*13220*/  IMAD R145, R2.reuse, R9, R145 ;  /* 0x0000000902917224 */ /* 0x040fe400078e0291 */
[----:B------:R-:W-:Y:S02]  /*13230*/  IMAD.MOV R5, RZ, RZ, -R5 ;  /* 0x000000ffff057224 */ /* 0x000fe400078e0a05 */
[C---:B------:R-:W-:Y:S02]  /*13240*/  VIADD R236, R3.reuse, 0xad ;  /* 0x000000ad03ec7836 */ /* 0x040fe40000000000 */
[----:B------:R-:W-:Y:S02]  /*13250*/  IMAD R148, R2, R5, R148 ;  /* 0x0000000502947224 */ /* 0x000fe400078e0294 */
[--C-:B------:R-:W-:Y:S01]  /*13260*/  @!P0 IMAD.IADD R138, R138, 0x1, -R2.reuse ;  /* 0x000000018a8a8824 */ /* 0x100fe200078e0a02 */
[----:B------:R-:W-:Y:S01]  /*13270*/  ISETP.GT.U32.AND P0, PT, R2, R145, PT ;  /* 0x000000910200720c */ /* 0x000fe20003f04070 */
[----:B------:R-:W-:Y:S01]  /*13280*/  @!P5 IMAD.MOV R135, RZ, RZ, -R135 ;  /* 0x000000ffff87d224 */ /* 0x000fe200078e0a87 */
[----:B------:R-:W-:Y:S01]  /*13290*/  IABS R147, R236 ;  /* 0x000000ec00937213 */ /* 0x000fe20000000000 */
[----:B------:R-:W-:Y:S01]  /*132a0*/  @!P2 IMAD.IADD R142, R142, 0x1, -R2 ;  /* 0x000000018e8ea824 */ /* 0x000fe200078e0a02 */
[C---:B------:R-:W-:Y:S01]  /*132b0*/  ISETP.GT.U32.AND P2, PT, R2.reuse, R148, PT ;  /* 0x000000940200720c */ /* 0x040fe20003f44070 */
[----:B------:R-:W-:Y:S01]  /*132c0*/  VIADD R244, R3, 0xab ;  /* 0x000000ab03f47836 */ /* 0x000fe20000000000 */
[----:B------:R-:W-:Y:S01]  /*132d0*/  ISETP.GT.U32.AND P5, PT, R2, R139, PT ;  /* 0x0000008b0200720c */ /* 0x000fe20003fa4070 */
[----:B------:R-:W-:-:S03]  /*132e0*/  IMAD.HI.U32 R7, R4, R147, RZ ;  /* 0x0000009304077227 */ /* 0x000fc600078e00ff */
[----:B------:R-:W-:Y:S01]  /*132f0*/  IABS R149, R244 ;  /* 0x000000f400957213 */ /* 0x000fe20000000000 */
[----:B------:R-:W-:Y:S02]  /*13300*/  IMAD.MOV R7, RZ, RZ, -R7 ;  /* 0x000000ffff077224 */ /* 0x000fe400078e0a07 */
[----:B------:R-:W-:Y:S01]  /*13310*/  @!P6 IMAD.MOV R130, RZ, RZ, -R130 ;  /* 0x000000ffff82e224 */ /* 0x000fe200078e0a82 */
[----:B------:R-:W-:Y:S01]  /*13320*/  ISETP.GE.AND P6, PT, R246, RZ, PT ;  /* 0x000000fff600720c */ /* 0x000fe20003fc6270 */
[----:B------:R-:W-:Y:S01]  /*13330*/  @!P4 IMAD.MOV R136, RZ, RZ, -R136 ;  /* 0x000000ffff88c224 */ /* 0x000fe200078e0a88 */
[----:B------:R-:W-:Y:S01]  /*13340*/  ISETP.GT.U32.AND P4, PT, R2, R144, PT ;  /* 0x000000900200720c */ /* 0x000fe20003f84070 */
[--C-:B------:R-:W-:Y:S01]  /*13350*/  @!P3 IMAD.IADD R141, R141, 0x1, -R2.reuse ;  /* 0x000000018d8db824 */ /* 0x100fe200078e0a02 */
[----:B------:R-:W-:Y:S01]  /*13360*/  ISETP.GE.AND P3, PT, R222, RZ, PT ;  /* 0x000000ffde00720c */ /* 0x000fe20003f66270 */
[----:B------:R-:W-:Y:S01]  /*13370*/  @!P0 IMAD.IADD R145, R145, 0x1, -R2 ;  /* 0x0000000191918824 */ /* 0x000fe200078e0a02 */
[----:B------:R-:W-:Y:S01]  /*13380*/  ISETP.GE.AND P0, PT, R247, RZ, PT ;  /* 0x000000fff700720c */ /* 0x000fe20003f06270 */
[----:B------:R-:W-:-:S02]  /*13390*/  VIADD R246, R3, 0xaa ;  /* 0x000000aa03f67836 */ /* 0x000fc40000000000 */
[----:B------:R-:W-:Y:S02]  /*133a0*/  IMAD R147, R2, R7, R147 ;  /* 0x0000000702937224 */ /* 0x000fe400078e0293 */
[--C-:B------:R-:W-:Y:S01]  /*133b0*/  @!P2 IMAD.IADD R148, R148, 0x1, -R2.reuse ;  /* 0x000000019494a824 */ /* 0x100fe200078e0a02 */
[----:B------:R-:W-:Y:S01]  /*133c0*/  ISETP.GT.U32.AND P2, PT, R2, R145, PT ;  /* 0x000000910200720c */ /* 0x000fe20003f44070 */
[----:B------:R-:W-:Y:S01]  /*133d0*/  @!P5 IMAD.IADD R139, R139, 0x1, -R2 ;  /* 0x000000018b8bd824 */ /* 0x000fe200078e0a02 */
        /* <DEDUP_REMOVED lines=9> */
[----:B------:R-:W-:Y:S01]  /*13470*/  @!P3 IMAD.MOV R141, RZ, RZ, -R141 ;  /* 0x000000ffff8db224 */ /* 0x000fe200078e0a8d */
[C---:B------:R-:W-:Y:S01]  /*13480*/  ISETP.GT.U32.AND P3, PT, R2.reuse, R148, PT ;  /* 0x000000940200720c */ /* 0x040fe20003f64070 */
[----:B------:R-:W-:Y:S02]  /*13490*/  IMAD.MOV R5, RZ, RZ, -R5 ;  /* 0x000000ffff057224 */ /* 0x000fe400078e0a05 */
[----:B------:R-:W-:Y:S02]  /*134a0*/  IMAD R149, R2, R7, R149 ;  /* 0x0000000702957224 */ /* 0x000fe400078e0295 */
[----:B------:R-:W-:Y:S01]  /*134b0*/  @!P2 IMAD.IADD R145, R145, 0x1, -R2 ;  /* 0x000000019191a824 */ /* 0x000fe200078e0a02 */
[----:B------:R-:W-:Y:S01]  /*134c0*/  ISETP.GE.AND P2, PT, R238, RZ, PT ;  /* 0x000000ffee00720c */ /* 0x000fe20003f46270 */
[----:B------:R-:W-:-:S02]  /*134d0*/  IMAD R150, R2, R5, R150 ;  /* 0x0000000502967224 */ /* 0x000fc400078e0296 */
[----:B------:R-:W-:Y:S01]  /*134e0*/  @!P5 IMAD.IADD R147, R147, 0x1, -R2 ;  /* 0x000000019393d824 */ /* 0x000fe200078e0a02 */
[----:B------:R-:W-:Y:S01]  /*134f0*/  ISETP.GE.AND P5, PT, R230, RZ, PT ;  /* 0x000000ffe600720c */ /* 0x000fe20003fa6270 */
[----:B------:R-:W-:Y:S01]  /*13500*/  @!P6 IMAD.MOV R138, RZ, RZ, -R138 ;  /* 0x000000ffff8ae224 */ /* 0x000fe200078e0a8a */
[----:B------:R-:W-:Y:S01]  /*13510*/  ISETP.GT.U32.AND P6, PT, R2, R149, PT ;  /* 0x000000950200720c */ /* 0x000fe20003fc4070 */
[----:B------:R-:W-:-:S04]  /*13520*/  IMAD.HI.U32 R5, R4, R152, RZ ;  /* 0x0000009804057227 */ /* 0x000fc800078e00ff */
[----:B------:R-:W-:Y:S01]  /*13530*/  @!P1 IMAD.MOV R139, RZ, RZ, -R139 ;  /* 0x000000ffff8b9224 */ /* 0x000fe200078e0a8b */
[C---:B------:R-:W-:Y:S01]  /*13540*/  ISETP.GT.U32.AND P1, PT, R2.reuse, R147, PT ;  /* 0x000000930200720c */ /* 0x040fe20003f24070 */
[----:B------:R-:W-:Y:S01]  /*13550*/  @!P0 IMAD.MOV R144, RZ, RZ, -R144 ;  /* 0x000000ffff908224 */ /* 0x000fe200078e0a90 */
[----:B------:R-:W-:Y:S01]  /*13560*/  ISETP.GT.U32.AND P0, PT, R2, R150, PT ;  /* 0x000000960200720c */ /* 0x000fe20003f04070 */
[----:B------:R-:W-:Y:S02]  /*13570*/  IMAD.MOV R5, RZ, RZ, -R5 ;  /* 0x000000ffff057224 */ /* 0x000fe400078e0a05 */
[----:B------:R-:W-:Y:S01]  /*13580*/  @!P4 IMAD.MOV R142, RZ, RZ, -R142 ;  /* 0x000000ffff8ec224 */ /* 0x000fe200078e0a8e */
[----:B------:R-:W-:Y:S01]  /*13590*/  ISETP.GE.AND P4, PT, R236, RZ, PT ;  /* 0x000000ffec00720c */ /* 0x000fe20003f86270 */
[----:B------:R-:W-:Y:S01]  /*135a0*/  @!P3 IMAD.IADD R148, R148, 0x1, -R2 ;  /* 0x000000019494b824 */ /* 0x000fe200078e0a02 */
[----:B------:R-:W-:Y:S01]  /*135b0*/  ISETP.GE.AND P3, PT, R246, RZ, PT ;  /* 0x000000fff600720c */ /* 0x000fe20003f66270 */
[----:B------:R-:W-:-:S02]  /*135c0*/  IMAD R152, R2, R5, R152 ;  /* 0x0000000502987224 */ /* 0x000fc400078e0298 */
[----:B------:R-:W-:Y:S02]  /*135d0*/  @!P2 IMAD.MOV R148, RZ, RZ, -R148 ;  /* 0x000000ffff94a224 */ /* 0x000fe400078e0a94 */
[--C-:B------:R-:W-:Y:S01]  /*135e0*/  @!P6 IMAD.IADD R149, R149, 0x1, -R2.reuse ;  /* 0x000000019595e824 */ /* 0x100fe200078e0a02 */
[----:B------:R-:W-:Y:S01]  /*135f0*/  ISETP.GT.U32.AND P2, PT, R2, R152, PT ;  /* 0x000000980200720c */ /* 0x000fe20003f44070 */
[--C-:B------:R-:W-:Y:S01]  /*13600*/  @!P1 IMAD.IADD R147, R147, 0x1, -R2.reuse ;  /* 0x0000000193939824 */ /* 0x100fe200078e0a02 */
[----:B------:R-:W-:Y:S01]  /*13610*/  ISETP.GE.AND P6, PT, R247, RZ, PT ;  /* 0x000000fff700720c */ /* 0x000fe20003fc6270 */
[C---:B------:R-:W-:Y:S01]  /*13620*/  VIADD R247, R3.reuse, 0xa8 ;  /* 0x000000a803f77836 */ /* 0x040fe20000000000 */
[----:B------:R-:W-:Y:S01]  /*13630*/  ISETP.GE.AND P1, PT, R244, RZ, PT ;  /* 0x000000fff400720c */ /* 0x000fe20003f26270 */
[--C-:B------:R-:W-:Y:S01]  /*13640*/  @!P0 IMAD.IADD R150, R150, 0x1, -R2.reuse ;  /* 0x0000000196968824 */ /* 0x100fe200078e0a02 */
[C---:B------:R-:W-:Y:S01]  /*13650*/  ISETP.GT.U32.AND P0, PT, R2.reuse, R149, PT ;  /* 0x000000950200720c */ /* 0x040fe20003f04070 */
[----:B------:R-:W-:Y:S01]  /*13660*/  VIADD R246, R3, 0xa7 ;  /* 0x000000a703f67836 */ /* 0x000fe20000000000 */
[----:B------:R-:W-:Y:S01]  /*13670*/  IABS R153, R247 ;  /* 0x000000f700997213 */ /* 0x000fe20000000000 */
[----:B------:R-:W-:Y:S01]  /*13680*/  @!P5 IMAD.MOV R145, RZ, RZ, -R145 ;  /* 0x000000ffff91d224 */ /* 0x000fe200078e0a91 */
[----:B------:R-:W-:Y:S01]  /*13690*/  ISETP.GE.AND P5, PT, R247, RZ, PT ;  /* 0x000000fff700720c */ /* 0x000fe20003fa6270 */
[----:B------:R-:W-:Y:S01]  /*136a0*/  @!P4 IMAD.MOV R147, RZ, RZ, -R147 ;  /* 0x000000ffff93c224 */ /* 0x000fe200078e0a93 */
[----:B------:R-:W-:Y:S01]  /*136b0*/  IABS R155, R246 ;  /* 0x000000f6009b7213 */ /* 0x000fe20000000000 */
[----:B------:R-:W-:Y:S01]  /*136c0*/  VIADD R247, R3, 0xa6 ;  /* 0x000000a603f77836 */ /* 0x000fe20000000000 */
[----:B------:R-:W-:Y:S01]  /*136d0*/  ISETP.GT.U32.AND P4, PT, R2, R150, PT ;  /* 0x000000960200720c */ /* 0x000fe20003f84070 */
[----:B------:R-:W-:-:S02]  /*136e0*/  @!P2 IMAD.IADD R152, R152, 0x1, -R2 ;  /* 0x000000019898a824 */ /* 0x000fc400078e0a02 */
[----:B------:R-:W-:Y:S01]  /*136f0*/  IMAD.HI.U32 R7, R4, R155, RZ ;  /* 0x0000009b04077227 */ /* 0x000fe200078e00ff */
[----:B------:R-:W-:Y:S02]  /*13700*/  IABS R156, R247 ;  /* 0x000000f7009c7213 */ /* 0x000fe40000000000 */
[----:B------:R-:W-:Y:S01]  /*13710*/  ISETP.GT.U32.AND P2, PT, R2, R152, PT ;  /* 0x000000980200720c */ /* 0x000fe20003f44070 */
[----:B------:R-:W-:-:S04]  /*13720*/  IMAD.HI.U32 R9, R4, R153, RZ ;  /* 0x0000009904097227 */ /* 0x000fc800078e00ff */
[----:B------:R-:W-:-:S04]  /*13730*/  IMAD.HI.U32 R5, R4, R156, RZ ;  /* 0x0000009c04057227 */ /* 0x000fc800078e00ff */
[----:B------:R-:W-:Y:S02]  /*13740*/  IMAD.MOV R7, RZ, RZ, -R7 ;  /* 0x000000ffff077224 */ /* 0x000fe400078e0a07 */
[----:B------:R-:W-:Y:S02]  /*13750*/  IMAD.MOV R9, RZ, RZ, -R9 ;  /* 0x000000ffff097224 */ /* 0x000fe400078e0a09 */
[----:B------:R-:W-:Y:S02]  /*13760*/  VIADD R228, R3, 0xa5 ;  /* 0x000000a503e47836 */ /* 0x000fe40000000000 */
[----:B------:R-:W-:Y:S01]  /*13770*/  @!P4 IMAD.IADD R150, R150, 0x1, -R2 ;  /* 0x000000019696c824 */ /* 0x000fe200078e0a02 */
[----:B------:R-:W-:Y:S01]  /*13780*/  ISETP.GE.AND P4, PT, R247, RZ, PT ;  /* 0x000000fff700720c */ /* 0x000fe20003f86270 */
[----:B------:R-:W-:Y:S01]  /*13790*/  IMAD.MOV R5, RZ, RZ, -R5 ;  /* 0x000000ffff057224 */ /* 0x000fe200078e0a05 */
[----:B------:R-:W-:Y:S01]  /*137a0*/  IABS R158, R228 ;  /* 0x000000e4009e7213 */ /* 0x000fe20000000000 */
[----:B------:R-:W-:-:S02]  /*137b0*/  IMAD R155, R2, R7, R155 ;  /* 0x00000007029b7224 */ /* 0x000fc400078e029b */
[----:B------:R-:W-:Y:S01]  /*137c0*/  @!P0 IMAD.IADD R149, R149, 0x1, -R2 ;  /* 0x0000000195958824 */ /* 0x000fe200078e0a02 */
[----:B------:R-:W-:Y:S01]  /*137d0*/  ISETP.GE.AND P0, PT, R246, RZ, PT ;  /* 0x000000fff600720c */ /* 0x000fe20003f06270 */
[C---:B------:R-:W-:Y:S02]  /*137e0*/  IMAD R153, R2.reuse, R9, R153 ;  /* 0x0000000902997224 */ /* 0x040fe400078e0299 */
[C---:B------:R-:W-:Y:S02]  /*137f0*/  IMAD R156, R2.reuse, R5, R156 ;  /* 0x00000005029c7224 */ /* 0x040fe400078e029c */
[----:B------:R-:W-:Y:S01]  /*13800*/  @!P3 IMAD.MOV R150, RZ, RZ, -R150 ;  /* 0x000000ffff96b224 */ /* 0x000fe200078e0a96 */
[C---:B------:R-:W-:Y:S01]  /*13810*/  ISETP.GT.U32.AND P3, PT, R2.reuse, R155, PT ;  /* 0x0000009b0200720c */ /* 0x040fe20003f64070 */
[----:B------:R-:W-:Y:S01]  /*13820*/  @!P1 IMAD.MOV R149, RZ, RZ, -R149 ;  /* 0x000000ffff959224 */ /* 0x000fe200078e0a95 */
[----:B------:R-:W-:Y:S01]  /*13830*/  ISETP.GT.U32.AND P1, PT, R2, R153, PT ;  /* 0x000000990200720c */ /* 0x000fe20003f24070 */
[----:B------:R-:W-:-:S04]  /*13840*/  IMAD.HI.U32 R5, R4, R158, RZ ;  /* 0x0000009e04057227 */ /* 0x000fc800078e00ff */
[----:B------:R-:W-:Y:S01]  /*13850*/  @!P2 IMAD.IADD R152, R152, 0x1, -R2 ;  /* 0x000000019898a824 */ /* 0x000fe200078e0a02 */
[C---:B------:R-:W-:Y:S01]  /*13860*/  ISETP.GT.U32.AND P2, PT, R2.reuse, R156, PT ;  /* 0x0000009c0200720c */ /* 0x040fe20003f44070 */
[----:B------:R-:W-:Y:S02]  /*13870*/  IMAD.MOV R5, RZ, RZ, -R5 ;  /* 0x000000ffff057224 */ /* 0x000fe400078e0a05 */
[----:B------:R-:W-:Y:S02]  /*13880*/  VIADD R236, R3, 0xa3 ;  /* 0x000000a303ec7836 */ /* 0x000fe40000000000 */
[C---:B------:R-:W-:Y:S02]  /*13890*/  IMAD R158, R2.reuse, R5, R158 ;  /* 0x00000005029e7224 */ /* 0x040fe400078e029e */
[--C-:B------:R-:W-:Y:S01]  /*138a0*/  @!P3 IMAD.IADD R155, R155, 0x1, -R2.reuse ;  /* 0x000000019b9bb824 */ /* 0x100fe200078e0a02 */
[----:B------:R-:W-:Y:S01]  /*138b0*/  IABS R162, R236 ;  /* 0x000000ec00a27213 */ /* 0x000fe20000000000 */
[----:B------:R-:W-:Y:S01]  /*138c0*/  @!P1 IMAD.IADD R153, R153, 0x1, -R2 ;  /* 0x0000000199999824 */ /* 0x000fe200078e0a02 */
[----:B------:R-:W-:Y:S01]  /*138d0*/  ISETP.GT.U32.AND P1, PT, R2, R158, PT ;  /* 0x0000009e0200720c */ /* 0x000fe20003f24070 */
[----:B------:R-:W-:-:S02]  /*138e0*/  VIADD R230, R3, 0xa4 ;  /* 0x000000a403e67836 */ /* 0x000fc40000000000 */
[----:B------:R-:W-:Y:S01]  /*138f0*/  @!P2 IMAD.IADD R156, R156, 0x1, -R2 ;  /* 0x000000019c9ca824 */ /* 0x000fe200078e0a02 */
[----:B------:R-:W-:Y:S01]  /*13900*/  ISETP.GT.U32.AND P2, PT, R2, R155, PT ;  /* 0x0000009b0200720c */ /* 0x000fe20003f44070 */
[----:B------:R-:W-:Y:S01]  /*13910*/  IMAD.HI.U32 R5, R4, R162, RZ ;  /* 0x000000a204057227 */ /* 0x000fe200078e00ff */
[----:B------:R-:W-:Y:S02]  /*13920*/  IABS R160, R230 ;  /* 0x000000e600a07213 */ /* 0x000fe40000000000 */
[C---:B------:R-:W-:Y:S01]  /*13930*/  ISETP.GT.U32.AND P3, PT, R2.reuse, R153, PT ;  /* 0x000000990200720c */ /* 0x040fe20003f64070 */
[----:B------:R-:W-:Y:S02]  /*13940*/  IMAD.MOV R5, RZ, RZ, -R5 ;  /* 0x000000ffff057224 */ /* 0x000fe400078e0a05 */
[----:B------:R-:W-:Y:S02]  /*13950*/  VIADD R244, R3, 0xa2 ;  /* 0x000000a203f47836 */ /* 0x000fe40000000000 */
[----:B------:R-:W-:-:S02]  /*13960*/  IMAD R162, R2, R5, R162 ;  /* 0x0000000502a27224 */ /* 0x000fc400078e02a2 */
[----:B------:R-:W-:Y:S01]  /*13970*/  @!P1 IMAD.IADD R158, R158, 0x1, -R2 ;  /* 0x000000019e9e9824 */ /* 0x000fe200078e0a02 */
[----:B------:R-:W-:Y:S01]  /*13980*/  IABS R164, R244 ;  /* 0x000000f400a47213 */ /* 0x000fe20000000000 */
[----:B------:R-:W-:-:S03]  /*13990*/  IMAD.HI.U32 R7, R4, R160, RZ ;  /* 0x000000a004077227 */ /* 0x000fc600078e00ff */
[C---:B------:R-:W-:Y:S01]  /*139a0*/  ISETP.GT.U32.AND P1, PT, R2.reuse, R158, PT ;  /* 0x0000009e0200720c */ /* 0x040fe20003f24070 */
[----:B------:R-:W-:Y:S01]  /*139b0*/  @!P6 IMAD.MOV R152, RZ, RZ, -R152 ;  /* 0x000000ffff98e224 */ /* 0x000fe200078e0a98 */
[C---:B------:R-:W-:Y:S01]  /*139c0*/  ISETP.GT.U32.AND P6, PT, R2.reuse, R156, PT ;  /* 0x0000009c0200720c */ /* 0x040fe20003fc4070 */
[----:B------:R-:W-:Y:S01]  /*139d0*/  @!P2 IMAD.IADD R155, R155, 0x1, -R2 ;  /* 0x000000019b9ba824 */ /* 0x000fe200078e0a02 */
[----:B------:R-:W-:Y:S01]  /*139e0*/  ISETP.GT.U32.AND P2, PT, R2, R162, PT ;  /* 0x000000a20200720c */ /* 0x000fe20003f44070 */
[----:B------:R-:W-:Y:S02]  /*139f0*/  IMAD.MOV R7, RZ, RZ, -R7 ;  /* 0x000000ffff077224 */ /* 0x000fe400078e0a07 */
[----:B------:R-:W-:-:S04]  /*13a00*/  IMAD.HI.U32 R5, R4, R164, RZ ;  /* 0x000000a404057227 */ /* 0x000fc800078e00ff */
[C---:B------:R-:W-:Y:S02]  /*13a10*/  VIADD R247, R3.reuse, 0xa1 ;  /* 0x000000a103f77836 */ /* 0x040fe40000000000 */
[C---:B------:R-:W-:Y:S02]  /*13a20*/  IMAD R160, R2.reuse, R7, R160 ;  /* 0x0000000702a07224 */ /* 0x040fe400078e02a0 */
[----:B------:R-:W-:Y:S01]  /*13a30*/  IMAD.MOV R5, RZ, RZ, -R5 ;  /* 0x000000ffff057224 */ /* 0x000fe200078e0a05 */
[----:B------:R-:W-:Y:S01]  /*13a40*/  IABS R166, R247 ;  /* 0x000000f700a67213 */ /* 0x000fe20000000000 */
[----:B------:R-:W-:Y:S02]  /*13a50*/  VIADD R246, R3, 0xa0 ;  /* 0x000000a003f67836 */ /* 0x000fe40000000000 */
[----:B------:R-:W-:Y:S01]  /*13a60*/  @!P3 IMAD.IADD R153, R153, 0x1, -R2 ;  /* 0x000000019999b824 */ /* 0x000fe200078e0a02 */
[C---:B------:R-:W-:Y:S01]  /*13a70*/  ISETP.GT.U32.AND P3, PT, R2.reuse, R160, PT ;  /* 0x000000a00200720c */ /* 0x040fe20003f64070 */
[----:B------:R-:W-:Y:S01]  /*13a80*/  IMAD R164, R2, R5, R164 ;  /* 0x0000000502a47224 */ /* 0x000fe200078e02a4 */
[----:B------:R-:W-:Y:S01]  /*13a90*/  IABS R168, R246 ;  /* 0x000000f600a87213 */ /* 0x000fe20000000000 */
[--C-:B------:R-:W-:Y:S01]  /*13aa0*/  @!P6 IMAD.IADD R156, R156, 0x1, -R2.reuse ;  /* 0x000000019c9ce824 */ /* 0x100fe200078e0a02 */
[----:B------:R-:W-:Y:S01]  /*13ab0*/  ISETP.GE.AND P6, PT, R228, RZ, PT ;  /* 0x000000ffe400720c */ /* 0x000fe20003fc6270 */
[----:B------:R-:W-:Y:S01]  /*13ac0*/  @!P2 IMAD.IADD R162, R162, 0x1, -R2 ;  /* 0x00000001a2a2a824 */ /* 0x000fe200078e0a02 */
[----:B------:R-:W-:Y:S01]  /*13ad0*/  ISETP.GE.AND P2, PT, R236, RZ, PT ;  /* 0x000000ffec00720c */ /* 0x000fe20003f46270 */
[----:B------:R-:W-:-:S04]  /*13ae0*/  IMAD.HI.U32 R5, R4, R166, RZ ;  /* 0x000000a604057227 */ /* 0x000fc800078e00ff */
[----:B------:R-:W-:Y:S01]  /*13af0*/  @!P1 IMAD.IADD R158, R158, 0x1, -R2 ;  /* 0x000000019e9e9824 */ /* 0x000fe200078e0a02 */
[C---:B------:R-:W-:Y:S01]  /*13b00*/  ISETP.GT.U32.AND P1, PT, R2.reuse, R164, PT ;  /* 0x000000a40200720c */ /* 0x040fe20003f24070 */
[----:B------:R-:W-:Y:S01]  /*13b10*/  @!P5 IMAD.MOV R153, RZ, RZ, -R153 ;  /* 0x000000ffff99d224 */ /* 0x000fe200078e0a99 */
[----:B------:R-:W-:Y:S01]  /*13b20*/  ISETP.GT.U32.AND P5, PT, R2, R162, PT ;  /* 0x000000a20200720c */ /* 0x000fe20003fa4070 */
[----:B------:R-:W-:Y:S02]  /*13b30*/  IMAD.MOV R5, RZ, RZ, -R5 ;  /* 0x000000ffff057224 */ /* 0x000fe400078e0a05 */
[----:B------:R-:W-:-:S04]  /*13b40*/  IMAD.HI.U32 R7, R4, R168, RZ ;  /* 0x000000a804077227 */ /* 0x000fc800078e00ff */
[----:B------:R-:W-:Y:S02]  /*13b50*/  IMAD R166, R2, R5, R166 ;  /* 0x0000000502a67224 */ /* 0x000fe400078e02a6 */
[----:B------:R-:W-:Y:S02]  /*13b60*/  IMAD.MOV R7, RZ, RZ, -R7 ;  /* 0x000000ffff077224 */ /* 0x000fe400078e0a07 */
[----:B------:R-:W-:Y:S01]  /*13b70*/  @!P3 IMAD.IADD R160, R160, 0x1, -R2 ;  /* 0x00000001a0a0b824 */ /* 0x000fe200078e0a02 */
[----:B------:R-:W-:Y:S01]  /*13b80*/  ISETP.GE.AND P3, PT, R230, RZ, PT ;  /* 0x000000ffe600720c */ /* 0x000fe20003f66270 */
[----:B------:R-:W-:Y:S02]  /*13b90*/  VIADD R238, R3, 0x9f ;  /* 0x0000009f03ee7836 */ /* 0x000fe40000000000 */
[----:B------:R-:W-:Y:S01]  /*13ba0*/  @!P6 IMAD.MOV R158, RZ, RZ, -R158 ;  /* 0x000000ffff9ee224 */ /* 0x000fe200078e0a9e */
[C---:B------:R-:W-:Y:S01]  /*13bb0*/  ISETP.GT.U32.AND P6, PT, R2.reuse, R166, PT ;  /* 0x000000a60200720c */ /* 0x040fe20003fc4070 */
[----:B------:R-:W-:Y:S01]  /*13bc0*/  IMAD R168, R2, R7, R168 ;  /* 0x0000000702a87224 */ /* 0x000fe200078e02a8 */
[----:B------:R-:W-:Y:S01]  /*13bd0*/  IABS R170, R238 ;  /* 0x000000ee00aa7213 */ /* 0x000fe20000000000 */
[--C-:B------:R-:W-:Y:S01]  /*13be0*/  @!P1 IMAD.IADD R164, R164, 0x1, -R2.reuse ;  /* 0x00000001a4a49824 */ /* 0x100fe200078e0a02 */
[----:B------:R-:W-:Y:S01]  /*13bf0*/  ISETP.GT.U32.AND P1, PT, R2, R160, PT ;  /* 0x000000a00200720c */ /* 0x000fe20003f24070 */
[----:B------:R-:W-:Y:S01]  /*13c00*/  @!P5 IMAD.IADD R162, R162, 0x1, -R2 ;  /* 0x00000001a2a2d824 */ /* 0x000fe200078e0a02 */
[----:B------:R-:W-:Y:S01]  /*13c10*/  ISETP.GT.U32.AND P5, PT, R2, R168, PT ;  /* 0x000000a80200720c */ /* 0x000fe20003fa4070 */
[----:B------:R-:W-:-:S04]  /*13c20*/  IMAD.HI.U32 R5, R4, R170, RZ ;  /* 0x000000aa04057227 */ /* 0x000fc800078e00ff */
[----:B------:R-:W-:Y:S01]  /*13c30*/  @!P4 IMAD.MOV R156, RZ, RZ, -R156 ;  /* 0x000000ffff9cc224 */ /* 0x000fe200078e0a9c */
[----:B------:R-:W-:Y:S01]  /*13c40*/  ISETP.GE.AND P4, PT, R244, RZ, PT ;  /* 0x000000fff400720c */ /* 0x000fe20003f86270 */
[----:B------:R-:W-:Y:S02]  /*13c50*/  IMAD.MOV R5, RZ, RZ, -R5 ;  /* 0x000000ffff057224 */ /* 0x000fe400078e0a05 */
[----:B------:R-:W-:Y:S02]  /*13c60*/  VIADD R244, R3, 0x9d ;  /* 0x0000009d03f47836 */ /* 0x000fe40000000000 */
[--C-:B------:R-:W-:Y:S02]  /*13c70*/  @!P6 IMAD.IADD R166, R166, 0x1, -R2.reuse ;  /* 0x00000001a6a6e824 */ /* 0x100fe400078e0a02 */
[----:B------:R-:W-:Y:S01]  /*13c80*/  @!P0 IMAD.MOV R155, RZ, RZ, -R155 ;  /* 0x000000ffff9b8224 */ /* 0x000fe200078e0a9b */
[----:B------:R-:W-:Y:S01]  /*13c90*/  ISETP.GT.U32.AND P0, PT, R2, R164, PT ;  /* 0x000000a40200720c */ /* 0x000fe20003f04070 */
[----:B------:R-:W-:Y:S01]  /*13ca0*/  @!P1 IMAD.IADD R160, R160, 0x1, -R2 ;  /* 0x00000001a0a09824 */ /* 0x000fe200078e0a02 */
[----:B------:R-:W-:Y:S01]  /*13cb0*/  ISETP.GE.AND P1, PT, R247, RZ, PT ;  /* 0x000000fff700720c */ /* 0x000fe20003f26270 */
[----:B------:R-:W-:Y:S01]  /*13cc0*/  IMAD R170, R2, R5, R170 ;  /* 0x0000000502aa7224 */ /* 0x000fe200078e02aa */
[----:B------:R-:W-:Y:S01]  /*13cd0*/  IABS R174, R244 ;  /* 0x000000f400ae7213 */ /* 0x000fe20000000000 */
[----:B------:R-:W-:-:S02]  /*13ce0*/  VIADD R247, R3, 0x9e ;  /* 0x0000009e03f77836 */ /* 0x000fc40000000000 */
[----:B------:R-:W-:Y:S01]  /*13cf0*/  @!P5 IMAD.IADD R168, R168, 0x1, -R2 ;  /* 0x00000001a8a8d824 */ /* 0x000fe200078e0a02 */
[----:B------:R-:W-:Y:S01]  /*13d00*/  ISETP.GT.U32.AND P5, PT, R2, R166, PT ;  /* 0x000000a60200720c */ /* 0x000fe20003fa4070 */
[----:B------:R-:W-:Y:S01]  /*13d10*/  IMAD.HI.U32 R7, R4, R174, RZ ;  /* 0x000000ae04077227 */ /* 0x000fe200078e00ff */
[----:B------:R-:W-:Y:S02]  /*13d20*/  IABS R172, R247 ;  /* 0x000000f700ac7213 */ /* 0x000fe40000000000 */
[----:B------:R-:W-:Y:S01]  /*13d30*/  ISETP.GT.U32.AND P6, PT, R2, R170, PT ;  /* 0x000000aa0200720c */ /* 0x000fe20003fc4070 */
[----:B------:R-:W-:Y:S02]  /*13d40*/  IMAD.MOV R7, RZ, RZ, -R7 ;  /* 0x000000ffff077224 */ /* 0x000fe400078e0a07 */
[----:B------:R-:W-:-:S04]  /*13d50*/  IMAD.HI.U32 R5, R4, R172, RZ ;  /* 0x000000ac04057227 */ /* 0x000fc800078e00ff */
[----:B------:R-:W-:Y:S01]  /*13d60*/  @!P0 IMAD.IADD R164, R164, 0x1, -R2 ;  /* 0x00000001a4a48824 */ /* 0x000fe200078e0a02 */
[----:B------:R-:W-:Y:S01]  /*13d70*/  ISETP.GE.AND P0, PT, R246, RZ, PT ;  /* 0x000000fff600720c */ /* 0x000fe20003f06270 */
[----:B------:R-:W-:Y:S02]  /*13d80*/  VIADD R246, R3, 0x9c ;  /* 0x0000009c03f67836 */ /* 0x000fe40000000000 */
[----:B------:R-:W-:Y:S02]  /*13d90*/  IMAD.MOV R5, RZ, RZ, -R5 ;  /* 0x000000ffff057224 */ /* 0x000fe400078e0a05 */
[----:B------:R-:W-:Y:S01]  /*13da0*/  IMAD R174, R2, R7, R174 ;  /* 0x0000000702ae7224 */ /* 0x000fe200078e02ae */
[----:B------:R-:W-:Y:S01]  /*13db0*/  IABS R176, R246 ;  /* 0x000000f600b07213 */ /* 0x000fe20000000000 */
[--C-:B------:R-:W-:Y:S02]  /*13dc0*/  @!P5 IMAD.IADD R166, R166, 0x1, -R2.reuse ;  /* 0x00000001a6a6d824 */ /* 0x100fe400078e0a02 */
[----:B------:R-:W-:Y:S01]  /*13dd0*/  @!P6 IMAD.IADD R170, R170, 0x1, -R2 ;  /* 0x00000001aaaae824 */ /* 0x000fe200078e0a02 */
[C---:B------:R-:W-:Y:S01]  /*13de0*/  ISETP.GT.U32.AND P6, PT, R2.reuse, R168, PT ;  /* 0x000000a80200720c */ /* 0x040fe20003fc4070 */
[----:B------:R-:W-:-:S02]  /*13df0*/  IMAD R172, R2, R5, R172 ;  /* 0x0000000502ac7224 */ /* 0x000fc400078e02ac */
[----:B------:R-:W-:Y:S01]  /*13e00*/  @!P1 IMAD.MOV R166, RZ, RZ, -R166 ;  /* 0x000000ffffa69224 */ /* 0x000fe200078e0aa6 */
[C---:B------:R-:W-:Y:S01]  /*13e10*/  ISETP.GT.U32.AND P1, PT, R2.reuse, R174, PT ;  /* 0x000000ae0200720c */ /* 0x040fe20003f24070 */
[----:B------:R-:W-:Y:S01]  /*13e20*/  @!P2 IMAD.MOV R162, RZ, RZ, -R162 ;  /* 0x000000ffffa2a224 */ /* 0x000fe200078e0aa2 */
[----:B------:R-:W-:Y:S01]  /*13e30*/  ISETP.GT.U32.AND P2, PT, R2, R170, PT ;  /* 0x000000aa0200720c */ /* 0x000fe20003f44070 */
[----:B------:R-:W-:Y:S01]  /*13e40*/  IMAD.HI.U32 R5, R4, R176, RZ ;  /* 0x000000b004057227 */ /* 0x000fe200078e00ff */
[----:B------:R-:W-:-:S03]  /*13e50*/  ISETP.GT.U32.AND P5, PT, R2, R172, PT ;  /* 0x000000ac0200720c */ /* 0x000fc60003fa4070 */
[----:B------:R-:W-:Y:S01]  /*13e60*/  @!P4 IMAD.MOV R164, RZ, RZ, -R164 ;  /* 0x000000ffffa4c224 */ /* 0x000fe200078e0aa4 */
[----:B------:R-:W-:Y:S01]  /*13e70*/  ISETP.GE.AND P4, PT, R247, RZ, PT ;  /* 0x000000fff700720c */ /* 0x000fe20003f86270 */
[----:B------:R-:W-:Y:S02]  /*13e80*/  IMAD.MOV R5, RZ, RZ, -R5 ;  /* 0x000000ffff057224 */ /* 0x000fe400078e0a05 */
[----:B------:R-:W-:Y:S02]  /*13e90*/  VIADD R247, R3, 0x9b ;  /* 0x0000009b03f77836 */ /* 0x000fe40000000000 */
[----:B------:R-:W-:Y:S02]  /*13ea0*/  IMAD R176, R2, R5, R176 ;  /* 0x0000000502b07224 */ /* 0x000fe400078e02b0 */
[--C-:B------:R-:W-:Y:S01]  /*13eb0*/  @!P1 IMAD.IADD R174, R174, 0x1, -R2.reuse ;  /* 0x00000001aeae9824 */ /* 0x100fe200078e0a02 */
[----:B------:R-:W-:Y:S01]  /*13ec0*/  IABS R177, R247 ;  /* 0x000000f700b17213 */ /* 0x000fe20000000000 */
[--C-:B------:R-:W-:Y:S01]  /*13ed0*/  @!P6 IMAD.IADD R168, R168, 0x1, -R2.reuse ;  /* 0x00000001a8a8e824 */ /* 0x100fe200078e0a02 */
[----:B------:R-:W-:Y:S01]  /*13ee0*/  ISETP.GE.AND P6, PT, R244, RZ, PT ;  /* 0x000000fff400720c */ /* 0x000fe20003fc6270 */
[--C-:B------:R-:W-:Y:S01]  /*13ef0*/  @!P2 IMAD.IADD R170, R170, 0x1, -R2.reuse ;  /* 0x00000001aaaaa824 */ /* 0x100fe200078e0a02 */
[----:B------:R-:W-:Y:S01]  /*13f00*/  ISETP.GT.U32.AND P2, PT, R2, R176, PT ;  /* 0x000000b00200720c */ /* 0x000fe20003f44070 */
[----:B------:R-:W-:Y:S01]  /*13f10*/  @!P5 IMAD.IADD R172, R172, 0x1, -R2 ;  /* 0x00000001acacd824 */ /* 0x000fe200078e0a02 */
[----:B------:R-:W-:Y:S01]  /*13f20*/  ISETP.GT.U32.AND P1, PT, R2, R174, PT ;  /* 0x000000ae0200720c */ /* 0x000fe20003f24070 */
[----:B------:R-:W-:Y:S01]  /*13f30*/  IMAD.HI.U32 R5, R4, R177, RZ ;  /* 0x000000b104057227 */ /* 0x000fe200078e00ff */
[----:B------:R-:W-:-:S03]  /*13f40*/  ISETP.GE.AND P5, PT, R246, RZ, PT ;  /* 0x000000fff600720c */ /* 0x000fc60003fa6270 */
[----:B------:R-:W-:Y:S01]  /*13f50*/  @!P0 IMAD.MOV R168, RZ, RZ, -R168 ;  /* 0x000000ffffa88224 */ /* 0x000fe200078e0aa8 */
[C---:B------:R-:W-:Y:S01]  /*13f60*/  ISETP.GT.U32.AND P0, PT, R2.reuse, R172, PT ;  /* 0x000000ac0200720c */ /* 0x040fe20003f04070 */
[----:B------:R-:W-:Y:S02]  /*13f70*/  IMAD.MOV R5, RZ, RZ, -R5 ;  /* 0x000000ffff057224 */ /* 0x000fe400078e0a05 */
[C---:B------:R-:W-:Y:S02]  /*13f80*/  VIADD R244, R3.reuse, 0x9a ;  /* 0x0000009a03f47836 */ /* 0x040fe40000000000 */
[----:B------:R-:W-:Y:S02]  /*13f90*/  IMAD R177, R2, R5, R177 ;  /* 0x0000000502b17224 */ /* 0x000fe400078e02b1 */
[----:B------:R-:W-:Y:S01]  /*13fa0*/  VIADD R222, R3, 0x98 ;  /* 0x0000009803de7836 */ /* 0x000fe20000000000 */
[----:B------:R-:W-:Y:S01]  /*13fb0*/  IABS R179, R244 ;  /* 0x000000f400b37213 */ /* 0x000fe20000000000 */
[----:B------:R-:W-:-:S02]  /*13fc0*/  @!P2 IMAD.IADD R176, R176, 0x1, -R2 ;  /* 0x00000001b0b0a824 */ /* 0x000fc400078e0a02 */
[--C-:B------:R-:W-:Y:S01]  /*13fd0*/  @!P1 IMAD.IADD R174, R174, 0x1, -R2.reuse ;  /* 0x00000001aeae9824 */ /* 0x100fe200078e0a02 */
[----:B------:R-:W-:Y:S01]  /*13fe0*/  ISETP.GT.U32.AND P1, PT, R2, R177, PT ;  /* 0x000000b10200720c */ /* 0x000fe20003f24070 */
[----:B------:R-:W-:Y:S01]  /*13ff0*/  IMAD.HI.U32 R7, R4, R181, RZ ;  /* 0x000000b504077227 */ /* 0x000fe200078e00ff */
[----:B------:R-:W-:Y:S02]  /*14000*/  IABS R183, R222 ;  /* 0x000000de00b77213 */ /* 0x000fe40000000000 */
[----:B------:R-:W-:Y:S01]  /*14010*/  ISETP.GT.U32.AND P2, PT, R2, R176, PT ;  /* 0x000000b00200720c */ /* 0x000fe20003f44070 */
[----:B------:R-:W-:Y:S01]  /*14020*/  @!P0 IMAD.IADD R172, R172, 0x1, -R2 ;  /* 0x00000001acac8824 */ /* 0x000fe200078e0a02 */
[----:B------:R-:W-:Y:S01]  /*14030*/  ISETP.GE.AND P0, PT, R247, RZ, PT ;  /* 0x000000fff700720c */ /* 0x000fe20003f06270 */
[----:B------:R-:W-:-:S04]  /*14040*/  IMAD.HI.U32 R9, R4, R179, RZ ;  /* 0x000000b304097227 */ /* 0x000fc800078e00ff */
[----:B------:R-:W-:Y:S02]  /*14050*/  VIADD R247, R3, 0x97 ;  /* 0x0000009703f77836 */ /* 0x000fe40000000000 */
[----:B------:R-:W-:Y:S02]  /*14060*/  IMAD.MOV R7, RZ, RZ, -R7 ;  /* 0x000000ffff077224 */ /* 0x000fe400078e0a07 */
[----:B------:R-:W-:Y:S01]  /*14070*/  IMAD.HI.U32 R5, R4, R183, RZ ;  /* 0x000000b704057227 */ /* 0x000fe200078e00ff */
[----:B------:R-:W-:-:S03]  /*14080*/  IABS R185, R247 ;  /* 0x000000f700b97213 */ /* 0x000fc60000000000 */
[----:B------:R-:W-:Y:S02]  /*14090*/  IMAD.MOV R9, RZ, RZ, -R9 ;  /* 0x000000ffff097224 */ /* 0x000fe400078e0a09 */
[C---:B------:R-:W-:Y:S02]  /*140a0*/  IMAD R181, R2.reuse, R7, R181 ;  /* 0x0000000702b57224 */ /* 0x040fe400078e02b5 */
[----:B------:R-:W-:Y:S02]  /*140b0*/  IMAD.MOV R5, RZ, RZ, -R5 ;  /* 0x000000ffff057224 */ /* 0x000fe400078e0a05 */
[C---:B------:R-:W-:Y:S02]  /*140c0*/  IMAD R179, R2.reuse, R9, R179 ;  /* 0x0000000902b37224 */ /* 0x040fe400078e02b3 */
[----:B------:R-:W-:Y:S01]  /*140d0*/  @!P1 IMAD.IADD R177, R177, 0x1, -R2 ;  /* 0x00000001b1b19824 */ /* 0x000fe200078e0a02 */
[C---:B------:R-:W-:Y:S01]  /*140e0*/  ISETP.GT.U32.AND P1, PT, R2.reuse, R181, PT ;  /* 0x000000b50200720c */ /* 0x040fe20003f24070 */
[----:B------:R-:W-:-:S02]  /*140f0*/  IMAD R183, R2, R5, R183 ;  /* 0x0000000502b77224 */ /* 0x000fc400078e02b7 */
[----:B------:R-:W-:-:S04]  /*14100*/  IMAD.HI.U32 R5, R4, R185, RZ ;  /* 0x000000b904057227 */ /* 0x000fc800078e00ff */
[----:B------:R-:W-:Y:S01]  /*14110*/  @!P2 IMAD.IADD R176, R176, 0x1, -R2 ;  /* 0x00000001b0b0a824 */ /* 0x000fe200078e0a02 */
[----:B------:R-:W-:Y:S01]  /*14120*/  ISETP.GT.U32.AND P2, PT, R2, R179, PT ;  /* 0x000000b30200720c */ /* 0x000fe20003f44070 */
[----:B------:R-:W-:Y:S02]  /*14130*/  IMAD.MOV R5, RZ, RZ, -R5 ;  /* 0x000000ffff057224 */ /* 0x000fe400078e0a05 */
[----:B------:R-:W-:Y:S01]  /*14140*/  @!P3 IMAD.MOV R160, RZ, RZ, -R160 ;  /* 0x000000ffffa0b224 */ /* 0x000fe200078e0aa0 */
[----:B------:R-:W-:Y:S01]  /*14150*/  ISETP.GE.AND P3, PT, R238, RZ, PT ;  /* 0x000000ffee00720c */ /* 0x000fe20003f66270 */
[C---:B------:R-:W-:Y:S02]  /*14160*/  IMAD R185, R2.reuse, R5, R185 ;  /* 0x0000000502b97224 */ /* 0x040fe400078e02b9 */
[----:B------:R-:W-:Y:S02]  /*14170*/  @!P1 IMAD.IADD R181, R181, 0x1, -R2 ;  /* 0x00000001b5b59824 */ /* 0x000fe400078e0a02 */
[C---:B------:R-:W-:Y:S01]  /*14180*/  VIADD R228, R3.reuse, 0x96 ;  /* 0x0000009603e47836 */ /* 0x040fe20000000000 */
[----:B------:R-:W-:Y:S01]  /*14190*/  ISETP.GT.U32.AND P1, PT, R2, R185, PT ;  /* 0x000000b90200720c */ /* 0x000fe20003f24070 */
[----:B------:R-:W-:-:S02]  /*141a0*/  VIADD R230, R3, 0x95 ;  /* 0x0000009503e67836 */ /* 0x000fc40000000000 */
[----:B------:R-:W-:Y:S01]  /*141b0*/  @!P2 IMAD.IADD R179, R179, 0x1, -R2 ;  /* 0x00000001b3b3a824 */ /* 0x000fe200078e0a02 */
[----:B------:R-:W-:Y:S01]  /*141c0*/  ISETP.GT.U32.AND P2, PT, R2, R183, PT ;  /* 0x000000b70200720c */ /* 0x000fe20003f44070 */
[----:B------:R-:W-:Y:S01]  /*141d0*/  VIADD R236, R3, 0x94 ;  /* 0x0000009403ec7836 */ /* 0x000fe20000000000 */
[----:B------:R-:W-:Y:S01]  /*141e0*/  IABS R187, R228 ;  /* 0x000000e400bb7213 */ /* 0x000fe20000000000 */
[----:B------:R-:W-:Y:S01]  /*141f0*/  @!P3 IMAD.MOV R170, RZ, RZ, -R170 ;  /* 0x000000ffffaab224 */ /* 0x000fe200078e0aaa */
[----:B------:R-:W-:Y:S01]  /*14200*/  IABS R189, R230 ;  /* 0x000000e600bd7213 */ /* 0x000fe20000000000 */
[----:B------:R-:W-:Y:S01]  /*14210*/  @!P4 IMAD.MOV R172, RZ, RZ, -R172 ;  /* 0x000000ffffacc224 */ /* 0x000fe200078e0aac */
[----:B------:R-:W-:Y:S01]  /*14220*/  IABS R191, R236 ;  /* 0x000000ec00bf7213 */ /* 0x000fe20000000000 */
[----:B------:R-:W-:Y:S01]  /*14230*/  IMAD.HI.U32 R12, R4, R187, RZ ;  /* 0x000000bb040c7227 */ /* 0x000fe200078e00ff */
[C---:B------:R-:W-:Y:S02]  /*14240*/  ISETP.GT.U32.AND P3, PT, R2.reuse, R179, PT ;  /* 0x000000b30200720c */ /* 0x040fe40003f64070 */
[C---:B------:R-:W-:Y:S01]  /*14250*/  ISETP.GT.U32.AND P4, PT, R2.reuse, R181, PT ;  /* 0x000000b50200720c */ /* 0x040fe20003f84070 */
[--C-:B------:R-:W-:Y:S01]  /*14260*/  @!P1 IMAD.IADD R185, R185, 0x1, -R2.reuse ;  /* 0x00000001b9b99824 */ /* 0x100fe200078e0a02 */
[----:B------:R-:W-:Y:S01]  /*14270*/  ISETP.GT.U32.AND P1, PT, R2, R177, PT ;  /* 0x000000b10200720c */ /* 0x000fe20003f24070 */
[----:B------:R-:W-:Y:S01]  /*14280*/  @!P2 IMAD.IADD R183, R183, 0x1, -R2 ;  /* 0x00000001b7b7a824 */ /* 0x000fe200078e0a02 */
[----:B------:R-:W-:Y:S01]  /*14290*/  ISETP.GE.AND P2, PT, R244, RZ, PT ;  /* 0x000000fff400720c */ /* 0x000fe20003f46270 */
[----:B------:R-:W-:-:S04]  /*142a0*/  IMAD.HI.U32 R9, R4, R189, RZ ;  /* 0x000000bd04097227 */ /* 0x000fc800078e00ff */
[----:B------:R-:W-:-:S04]  /*142b0*/  IMAD.HI.U32 R7, R4, R191, RZ ;  /* 0x000000bf04077227 */ /* 0x000fc800078e00ff */
[----:B------:R-:W-:Y:S02]  /*142c0*/  IMAD.MOV R12, RZ, RZ, -R12 ;  /* 0x000000ffff0c7224 */ /* 0x000fe400078e0a0c */
[----:B------:R-:W-:Y:S01]  /*142d0*/  @!P6 IMAD.MOV R174, RZ, RZ, -R174 ;  /* 0x000000ffffaee224 */ /* 0x000fe200078e0aae */
[C---:B------:R-:W-:Y:S01]  /*142e0*/  ISETP.GT.U32.AND P6, PT, R2.reuse, R183, PT ;  /* 0x000000b70200720c */ /* 0x040fe20003fc4070 */
[----:B------:R-:W-:Y:S02]  /*142f0*/  VIADD R246, R3, 0x93 ;  /* 0x0000009303f67836 */ /* 0x000fe40000000000 */
[----:B------:R-:W-:Y:S02]  /*14300*/  IMAD.MOV R9, RZ, RZ, -R9 ;  /* 0x000000ffff097224 */ /* 0x000fe400078e0a09 */
[----:B------:R-:W-:Y:S01]  /*14310*/  IMAD.MOV R7, RZ, RZ, -R7 ;  /* 0x000000ffff077224 */ /* 0x000fe200078e0a07 */
[----:B------:R-:W-:Y:S01]  /*14320*/  IABS R193, R246 ;  /* 0x000000f600c17213 */ /* 0x000fe20000000000 */
[----:B------:R-:W-:-:S02]  /*14330*/  IMAD R187, R2, R12, R187 ;  /* 0x0000000c02bb7224 */ /* 0x000fc400078e02bb */
[C---:B------:R-:W-:Y:S02]  /*14340*/  IMAD R189, R2.reuse, R9, R189 ;  /* 0x0000000902bd7224 */ /* 0x040fe400078e02bd */
[C---:B------:R-:W-:Y:S02]  /*14350*/  IMAD R191, R2.reuse, R7, R191 ;  /* 0x0000000702bf7224 */ /* 0x040fe400078e02bf */
[----:B------:R-:W-:Y:S01]  /*14360*/  @!P1 IMAD.IADD R177, R177, 0x1, -R2 ;  /* 0x00000001b1b19824 */ /* 0x000fe200078e0a02 */
[C---:B------:R-:W-:Y:S01]  /*14370*/  ISETP.GT.U32.AND P1, PT, R2.reuse, R187, PT ;  /* 0x000000bb0200720c */ /* 0x040fe20003f24070 */
[----:B------:R-:W-:Y:S01]  /*14380*/  @!P5 IMAD.MOV R176, RZ, RZ, -R176 ;  /* 0x000000ffffb0d224 */ /* 0x000fe200078e0ab0 */
[C---:B------:R-:W-:Y:S01]  /*14390*/  ISETP.GT.U32.AND P5, PT, R2.reuse, R185, PT ;  /* 0x000000b90200720c */ /* 0x040fe20003fa4070 */
[--C-:B------:R-:W-:Y:S01]  /*143a0*/  @!P3 IMAD.IADD R179, R179, 0x1, -R2.reuse ;  /* 0x00000001b3b3b824 */ /* 0x100fe200078e0a02 */
[C---:B------:R-:W-:Y:S01]  /*143b0*/  ISETP.GT.U32.AND P3, PT, R2.reuse, R189, PT ;  /* 0x000000bd0200720c */ /* 0x040fe20003f64070 */
[----:B------:R-:W-:Y:S01]  /*143c0*/  @!P4 IMAD.IADD R181, R181, 0x1, -R2 ;  /* 0x00000001b5b5c824 */ /* 0x000fe200078e0a02 */
[----:B------:R-:W-:Y:S01]  /*143d0*/  ISETP.GT.U32.AND P4, PT, R2, R191, PT ;  /* 0x000000bf0200720c */ /* 0x000fe20003f84070 */
[----:B------:R-:W-:-:S04]  /*143e0*/  IMAD.HI.U32 R5, R4, R193, RZ ;  /* 0x000000c104057227 */ /* 0x000fc800078e00ff */
[----:B------:R-:W-:Y:S02]  /*143f0*/  VIADD R238, R3, 0x92 ;  /* 0x0000009203ee7836 */ /* 0x000fe40000000000 */
[--C-:B------:R-:W-:Y:S01]  /*14400*/  @!P6 IMAD.IADD R183, R183, 0x1, -R2.reuse ;  /* 0x00000001b7b7e824 */ /* 0x100fe200078e0a02 */
[----:B------:R-:W-:Y:S01]  /*14410*/  ISETP.GE.AND P6, PT, R221, RZ, PT ;  /* 0x000000ffdd00720c */ /* 0x000fe20003fc6270 */
[----:B------:R-:W-:Y:S01]  /*14420*/  IMAD.MOV R5, RZ, RZ, -R5 ;  /* 0x000000ffff057224 */ /* 0x000fe200078e0a05 */
[----:B------:R-:W-:Y:S01]  /*14430*/  IABS R195, R238 ;  /* 0x000000ee00c37213 */ /* 0x000fe20000000000 */
[----:B------:R-:W-:Y:S02]  /*14440*/  VIADD R244, R3, 0x91 ;  /* 0x0000009103f47836 */ /* 0x000fe40000000000 */
[----:B------:R-:W-:Y:S02]  /*14450*/  IMAD R193, R2, R5, R193 ;  /* 0x0000000502c17224 */ /* 0x000fe400078e02c1 */
[----:B------:R-:W-:Y:S01]  /*14460*/  @!P1 IMAD.IADD R187, R187, 0x1, -R2 ;  /* 0x00000001bbbb9824 */ /* 0x000fe200078e0a02 */
[----:B------:R-:W-:Y:S01]  /*14470*/  IABS R197, R244 ;  /* 0x000000f400c57213 */ /* 0x000fe20000000000 */
[----:B------:R-:W-:Y:S01]  /*14480*/  IMAD.HI.U32 R7, R4, R195, RZ ;  /* 0x000000c304077227 */ /* 0x000fe200078e00ff */
[----:B------:R-:W-:-:S03]  /*14490*/  ISETP.GE.AND P1, PT, R222, RZ, PT ;  /* 0x000000ffde00720c */ /* 0x000fc60003f26270 */
[--C-:B------:R-:W-:Y:S01]  /*144a0*/  @!P5 IMAD.IADD R185, R185, 0x1, -R2.reuse ;  /* 0x00000001b9b9d824 */ /* 0x100fe200078e0a02 */
[----:B------:R-:W-:Y:S01]  /*144b0*/  ISETP.GT.U32.AND P5, PT, R2, R193, PT ;  /* 0x000000c10200720c */ /* 0x000fe20003fa4070 */
[--C-:B------:R-:W-:Y:S01]  /*144c0*/  @!P3 IMAD.IADD R189, R189, 0x1, -R2.reuse ;  /* 0x00000001bdbdb824 */ /* 0x100fe200078e0a02 */
[----:B------:R-:W-:Y:S01]  /*144d0*/  ISETP.GE.AND P3, PT, R247, RZ, PT ;  /* 0x000000fff700720c */ /* 0x000fe20003f66270 */
[----:B------:R-:W-:Y:S01]  /*144e0*/  @!P4 IMAD.IADD R191, R191, 0x1, -R2 ;  /* 0x00000001bfbfc824 */ /* 0x000fe200078e0a02 */
[----:B------:R-:W-:Y:S01]  /*144f0*/  ISETP.GE.AND P4, PT, R228, RZ, PT ;  /* 0x000000ffe400720c */ /* 0x000fe20003f86270 */
[----:B------:R-:W-:Y:S01]  /*14500*/  @!P0 IMAD.MOV R177, RZ, RZ, -R177 ;  /* 0x000000ffffb18224 */ /* 0x000fe200078e0ab1 */
[----:B------:R-:W-:Y:S01]  /*14510*/  ISETP.GT.U32.AND P0, PT, R2, R187, PT ;  /* 0x000000bb0200720c */ /* 0x000fe20003f04070 */
[----:B------:R-:W-:Y:S01]  /*14520*/  IMAD.HI.U32 R5, R4, R197, RZ ;  /* 0x000000c504057227 */ /* 0x000fe200078e00ff */
[----:B------:R-:W-:-:S03]  /*14530*/  IABS R228, R215 ;  /* 0x000000d700e47213 */ /* 0x000fc60000000000 */
[----:B------:R-:W-:Y:S02]  /*14540*/  IMAD.MOV R7, RZ, RZ, -R7 ;  /* 0x000000ffff077224 */ /* 0x000fe400078e0a07 */
[----:B------:R-:W-:Y:S01]  /*14550*/  @!P6 IMAD.MOV R181, RZ, RZ, -R181 ;  /* 0x000000ffffb5e224 */ /* 0x000fe200078e0ab5 */
[C---:B------:R-:W-:Y:S01]  /*14560*/  ISETP.GT.U32.AND P6, PT, R2.reuse, R191, PT ;  /* 0x000000bf0200720c */ /* 0x040fe20003fc4070 */
[----:B------:R-:W-:Y:S02]  /*14570*/  IMAD.MOV R5, RZ, RZ, -R5 ;  /* 0x000000ffff057224 */ /* 0x000fe400078e0a05 */
[----:B------:R-:W-:Y:S02]  /*14580*/  VIADD R247, R3, 0x90 ;  /* 0x0000009003f77836 */ /* 0x000fe40000000000 */
[C---:B------:R-:W-:Y:S02]  /*14590*/  IMAD R195, R2.reuse, R7, R195 ;  /* 0x0000000702c37224 */ /* 0x040fe400078e02c3 */
[----:B------:R-:W-:Y:S01]  /*145a0*/  @!P2 IMAD.MOV R179, RZ, RZ, -R179 ;  /* 0x000000ffffb3a224 */ /* 0x000fe200078e0ab3 */
[C---:B------:R-:W-:Y:S01]  /*145b0*/  ISETP.GT.U32.AND P2, PT, R2.reuse, R189, PT ;  /* 0x000000bd0200720c */ /* 0x040fe20003f44070 */
[C---:B------:R-:W-:Y:S01]  /*145c0*/  IMAD R197, R2.reuse, R5, R197 ;  /* 0x0000000502c57224 */ /* 0x040fe200078e02c5 */
[----:B------:R-:W-:Y:S01]  /*145d0*/  IABS R199, R247 ;  /* 0x000000f700c77213 */ /* 0x000fe20000000000 */
[----:B------:R-:W-:Y:S01]  /*145e0*/  @!P1 IMAD.MOV R183, RZ, RZ, -R183 ;  /* 0x000000ffffb79224 */ /* 0x000fe200078e0ab7 */
[----:B------:R-:W-:Y:S01]  /*145f0*/  ISETP.GT.U32.AND P1, PT, R2, R195, PT ;  /* 0x000000c30200720c */ /* 0x000fe20003f24070 */
[----:B------:R-:W-:-:S02]  /*14600*/  @!P5 IMAD.IADD R193, R193, 0x1, -R2 ;  /* 0x00000001c1c1d824 */ /* 0x000fc400078e0a02 */
[----:B------:R-:W-:Y:S01]  /*14610*/  @!P3 IMAD.MOV R185, RZ, RZ, -R185 ;  /* 0x000000ffffb9b224 */ /* 0x000fe200078e0ab9 */
[----:B------:R-:W-:Y:S01]  /*14620*/  ISETP.GE.AND P3, PT, R230, RZ, PT ;  /* 0x000000ffe600720c */ /* 0x000fe20003f66270 */
[----:B------:R-:W-:Y:S01]  /*14630*/  @!P0 IMAD.IADD R187, R187, 0x1, -R2 ;  /* 0x00000001bbbb8824 */ /* 0x000fe200078e0a02 */
[----:B------:R-:W-:Y:S01]  /*14640*/  ISETP.GT.U32.AND P0, PT, R2, R197, PT ;  /* 0x000000c50200720c */ /* 0x000fe20003f04070 */
[----:B------:R-:W-:Y:S01]  /*14650*/  IMAD.HI.U32 R5, R4, R199, RZ ;  /* 0x000000c704057227 */ /* 0x000fe200078e00ff */
[----:B------:R-:W-:-:S03]  /*14660*/  ISETP.GT.U32.AND P5, PT, R2, R193, PT ;  /* 0x000000c10200720c */ /* 0x000fc60003fa4070 */
[--C-:B------:R-:W-:Y:S01]  /*14670*/  @!P6 IMAD.IADD R191, R191, 0x1, -R2.reuse ;  /* 0x00000001bfbfe824 */ /* 0x100fe200078e0a02 */
[----:B------:R-:W-:Y:S01]  /*14680*/  ISETP.GE.AND P6, PT, R246, RZ, PT ;  /* 0x000000fff600720c */ /* 0x000fe20003fc6270 */
[----:B------:R-:W-:Y:S02]  /*14690*/  VIADD R246, R3, 0x8f ;  /* 0x0000008f03f67836 */ /* 0x000fe40000000000 */
[----:B------:R-:W-:Y:S02]  /*146a0*/  IMAD.MOV R5, RZ, RZ, -R5 ;  /* 0x000000ffff057224 */ /* 0x000fe400078e0a05 */
[--C-:B------:R-:W-:Y:S01]  /*146b0*/  @!P2 IMAD.IADD R189, R189, 0x1, -R2.reuse ;  /* 0x00000001bdbda824 */ /* 0x100fe200078e0a02 */
[----:B------:R-:W-:Y:S01]  /*146c0*/  ISETP.GE.AND P2, PT, R236, RZ, PT ;  /* 0x000000ffec00720c */ /* 0x000fe20003f46270 */
[--C-:B------:R-:W-:Y:S01]  /*146d0*/  @!P1 IMAD.IADD R195, R195, 0x1, -R2.reuse ;  /* 0x00000001c3c39824 */ /* 0x100fe200078e0a02 */
[----:B------:R-:W-:Y:S01]  /*146e0*/  IABS R201, R246 ;  /* 0x000000f600c97213 */ /* 0x000fe20000000000 */
[----:B------:R-:W-:Y:S01]  /*146f0*/  IMAD R199, R2, R5, R199 ;  /* 0x0000000502c77224 */ /* 0x000fe200078e02c7 */
[----:B------:R-:W-:Y:S01]  /*14700*/  ISETP.GE.AND P1, PT, R244, RZ, PT ;  /* 0x000000fff400720c */ /* 0x000fe20003f26270 */
[----:B------:R-:W-:Y:S01]  /*14710*/  @!P0 IMAD.IADD R197, R197, 0x1, -R2 ;  /* 0x00000001c5c58824 */ /* 0x000fe200078e0a02 */
[C---:B------:R-:W-:Y:S01]  /*14720*/  ISETP.GT.U32.AND P0, PT, R2.reuse, R195, PT ;  /* 0x000000c30200720c */ /* 0x040fe20003f04070 */
[----:B------:R-:W-:Y:S01]  /*14730*/  @!P3 IMAD.MOV R189, RZ, RZ, -R189 ;  /* 0x000000ffffbdb224 */ /* 0x000fe200078e0abd */
[----:B------:R-:W-:Y:S01]  /*14740*/  ISETP.GT.U32.AND P3, PT, R2, R199, PT ;  /* 0x000000c70200720c */ /* 0x000fe20003f64070 */
[----:B------:R-:W-:-:S04]  /*14750*/  IMAD.HI.U32 R5, R4, R201, RZ ;  /* 0x000000c904057227 */ /* 0x000fc800078e00ff */
[--C-:B------:R-:W-:Y:S01]  /*14760*/  @!P5 IMAD.IADD R193, R193, 0x1, -R2.reuse ;  /* 0x00000001c1c1d824 */ /* 0x100fe200078e0a02 */
[----:B------:R-:W-:Y:S01]  /*14770*/  ISETP.GE.AND P5, PT, R238, RZ, PT ;  /* 0x000000ffee00720c */ /* 0x000fe20003fa6270 */
[----:B------:R-:W-:Y:S02]  /*14780*/  IMAD.MOV R5, RZ, RZ, -R5 ;  /* 0x000000ffff057224 */ /* 0x000fe400078e0a05 */
[----:B------:R-:W-:Y:S01]  /*14790*/  @!P2 IMAD.MOV R191, RZ, RZ, -R191 ;  /* 0x000000ffffbfa224 */ /* 0x000fe200078e0abf */
[----:B------:R-:W-:Y:S01]  /*147a0*/  ISETP.GE.AND P2, PT, R247, RZ, PT ;  /* 0x000000fff700720c */ /* 0x000fe20003f46270 */
[----:B------:R-:W-:Y:S02]  /*147b0*/  VIADD R247, R3, 0x8e ;  /* 0x0000008e03f77836 */ /* 0x000fe40000000000 */
[C---:B------:R-:W-:Y:S02]  /*147c0*/  IMAD R201, R2.reuse, R5, R201 ;  /* 0x0000000502c97224 */ /* 0x040fe400078e02c9 */
[----:B------:R-:W-:Y:S01]  /*147d0*/  @!P4 IMAD.MOV R187, RZ, RZ, -R187 ;  /* 0x000000ffffbbc224 */ /* 0x000fe200078e0abb */
[C---:B------:R-:W-:Y:S01]  /*147e0*/  ISETP.GT.U32.AND P4, PT, R2.reuse, R197, PT ;  /* 0x000000c50200720c */ /* 0x040fe20003f84070 */
[--C-:B------:R-:W-:Y:S01]  /*147f0*/  @!P0 IMAD.IADD R195, R195, 0x1, -R2.reuse ;  /* 0x00000001c3c38824 */ /* 0x100fe200078e0a02 */
[----:B------:R-:W-:Y:S01]  /*14800*/  IABS R203, R247 ;  /* 0x000000f700cb7213 */ /* 0x000fe20000000000 */
[----:B------:R-:W-:Y:S01]  /*14810*/  @!P3 IMAD.IADD R199, R199, 0x1, -R2 ;  /* 0x00000001c7c7b824 */ /* 0x000fe200078e0a02 */
[----:B------:R-:W-:Y:S01]  /*14820*/  ISETP.GT.U32.AND P3, PT, R2, R201, PT ;  /* 0x000000c90200720c */ /* 0x000fe20003f64070 */
[----:B------:R-:W-:Y:S01]  /*14830*/  @!P5 IMAD.MOV R195, RZ, RZ, -R195 ;  /* 0x000000ffffc3d224 */ /* 0x000fe200078e0ac3 */
[----:B------:R-:W-:Y:S01]  /*14840*/  ISETP.GE.AND P0, PT, R247, RZ, PT ;  /* 0x000000fff700720c */ /* 0x000fe20003f06270 */
[----:B------:R-:W-:Y:S01]  /*14850*/  IMAD.HI.U32 R5, R4, R203, RZ ;  /* 0x000000cb04057227 */ /* 0x000fe200078e00ff */
[----:B------:R-:W-:-:S03]  /*14860*/  ISETP.GT.U32.AND P5, PT, R2, R199, PT ;  /* 0x000000c70200720c */ /* 0x000fc60003fa4070 */
[----:B------:R-:W-:Y:S02]  /*14870*/  VIADD R247, R3, 0x8d ;  /* 0x0000008d03f77836 */ /* 0x000fe40000000000 */
[----:B------:R-:W-:Y:S02]  /*14880*/  IMAD.MOV R5, RZ, RZ, -R5 ;  /* 0x000000ffff057224 */ /* 0x000fe400078e0a05 */
[----:B------:R-:W-:Y:S01]  /*14890*/  @!P6 IMAD.MOV R193, RZ, RZ, -R193 ;  /* 0x000000ffffc1e224 */ /* 0x000fe200078e0ac1 */
[----:B------:R-:W-:Y:S01]  /*148a0*/  ISETP.GE.AND P6, PT, R246, RZ, PT ;  /* 0x000000fff600720c */ /* 0x000fe20003fc6270 */
[----:B------:R-:W-:Y:S01]  /*148b0*/  @!P4 IMAD.IADD R197, R197, 0x1, -R2 ;  /* 0x00000001c5c5c824 */ /* 0x000fe200078e0a02 */
[----:B------:R-:W-:Y:S01]  /*148c0*/  ISETP.GE.AND P4, PT, R247, RZ, PT ;  /* 0x000000fff700720c */ /* 0x000fe20003f86270 */
[C---:B------:R-:W-:Y:S01]  /*148d0*/  VIADD R246, R3.reuse, 0x8c ;  /* 0x0000008c03f67836 */ /* 0x040fe20000000000 */
[----:B------:R-:W-:Y:S01]  /*148e0*/  IABS R205, R247 ;  /* 0x000000f700cd7213 */ /* 0x000fe20000000000 */
[----:B------:R-:W-:-:S02]  /*148f0*/  VIADD R247, R3, 0x8b ;  /* 0x0000008b03f77836 */ /* 0x000fc40000000000 */
[C---:B------:R-:W-:Y:S01]  /*14900*/  IMAD R203, R2.reuse, R5, R203 ;  /* 0x0000000502cb7224 */ /* 0x040fe200078e02cb */
[----:B------:R-:W-:Y:S01]  /*14910*/  IABS R207, R246 ;  /* 0x000000f600cf7213 */ /* 0x000fe20000000000 */
[--C-:B------:R-:W-:Y:S01]  /*14920*/  @!P3 IMAD.IADD R201, R201, 0x1, -R2.reuse ;  /* 0x00000001c9c9b824 */ /* 0x100fe200078e0a02 */
[----:B------:R-:W-:Y:S01]  /*14930*/  IABS R208, R247 ;  /* 0x000000f700d07213 */ /* 0x000fe20000000000 */
[----:B------:R-:W-:Y:S01]  /*14940*/  @!P5 IMAD.IADD R199, R199, 0x1, -R2 ;  /* 0x00000001c7c7d824 */ /* 0x000fe200078e0a02 */
[----:B------:R-:W-:Y:S01]  /*14950*/  ISETP.GT.U32.AND P5, PT, R2, R203, PT ;  /* 0x000000cb0200720c */ /* 0x000fe20003fa4070 */
[----:B------:R-:W-:Y:S01]  /*14960*/  IMAD.HI.U32 R5, R4, R205, RZ ;  /* 0x000000cd04057227 */ /* 0x000fe200078e00ff */
[----:B------:R-:W-:-:S03]  /*14970*/  ISETP.GT.U32.AND P3, PT, R2, R201, PT ;  /* 0x000000c90200720c */ /* 0x000fc60003f64070 */
[----:B------:R-:W-:Y:S02]  /*14980*/  IMAD.MOV R5, RZ, RZ, -R5 ;  /* 0x000000ffff057224 */ /* 0x000fe400078e0a05 */
[----:B------:R-:W-:-:S04]  /*14990*/  IMAD.HI.U32 R9, R4, R207, RZ ;  /* 0x000000cf04097227 */ /* 0x000fc800078e00ff */
[----:B------:R-:W-:-:S04]  /*149a0*/  IMAD.HI.U32 R7, R4, R208, RZ ;  /* 0x000000d004077227 */ /* 0x000fc800078e00ff */
[C---:B------:R-:W-:Y:S02]  /*149b0*/  IMAD R205, R2.reuse, R5, R205 ;  /* 0x0000000502cd7224 */ /* 0x040fe400078e02cd */
[----:B------:R-:W-:Y:S02]  /*149c0*/  IMAD.MOV R9, RZ, RZ, -R9 ;  /* 0x000000ffff097224 */ /* 0x000fe400078e0a09 */
[----:B------:R-:W-:Y:S02]  /*149d0*/  IMAD.MOV R7, RZ, RZ, -R7 ;  /* 0x000000ffff077224 */ /* 0x000fe400078e0a07 */
[----:B------:R-:W-:Y:S02]  /*149e0*/  VIADD R230, R3, 0x8a ;  /* 0x0000008a03e67836 */ /* 0x000fe40000000000 */
[----:B------:R-:W-:Y:S02]  /*149f0*/  @!P5 IMAD.IADD R203, R203, 0x1, -R2 ;  /* 0x00000001cbcbd824 */ /* 0x000fe400078e0a02 */
[C---:B------:R-:W-:Y:S01]  /*14a00*/  IMAD R207, R2.reuse, R9, R207 ;  /* 0x0000000902cf7224 */ /* 0x040fe200078e02cf */
[----:B------:R-:W-:Y:S01]  /*14a10*/  IABS R210, R230 ;  /* 0x000000e600d27213 */ /* 0x000fe20000000000 */
[C---:B------:R-:W-:Y:S01]  /*14a20*/  IMAD R208, R2.reuse, R7, R208 ;  /* 0x0000000702d07224 */ /* 0x040fe200078e02d0 */
[C---:B------:R-:W-:Y:S01]  /*14a30*/  ISETP.GT.U32.AND P5, PT, R2.reuse, R203, PT ;  /* 0x000000cb0200720c */ /* 0x040fe20003fa4070 */
[----:B------:R-:W-:Y:S01]  /*14a40*/  @!P3 IMAD.IADD R201, R201, 0x1, -R2 ;  /* 0x00000001c9c9b824 */ /* 0x000fe200078e0a02 */
[C---:B------:R-:W-:Y:S01]  /*14a50*/  ISETP.GT.U32.AND P3, PT, R2.reuse, R205, PT ;  /* 0x000000cd0200720c */ /* 0x040fe20003f64070 */
[----:B------:R-:W-:Y:S01]  /*14a60*/  @!P2 IMAD.MOV R199, RZ, RZ, -R199 ;  /* 0x000000ffffc7a224 */ /* 0x000fe200078e0ac7 */
[C---:B------:R-:W-:Y:S01]  /*14a70*/  ISETP.GT.U32.AND P2, PT, R2.reuse, R207, PT ;  /* 0x000000cf0200720c */ /* 0x040fe20003f44070 */
[----:B------:R-:W-:Y:S01]  /*14a80*/  @!P6 IMAD.MOV R201, RZ, RZ, -R201 ;  /* 0x000000ffffc9e224 */ /* 0x000fe200078e0ac9 */
[----:B------:R-:W-:Y:S01]  /*14a90*/  ISETP.GT.U32.AND P6, PT, R2, R208, PT ;  /* 0x000000d00200720c */ /* 0x000fe20003fc4070 */
[----:B------:R-:W-:-:S02]  /*14aa0*/  VIADD R238, R3, 0x89 ;  /* 0x0000008903ee7836 */ /* 0x000fc40000000000 */
[----:B------:R-:W-:-:S03]  /*14ab0*/  IMAD.HI.U32 R5, R4, R210, RZ ;  /* 0x000000d204057227 */ /* 0x000fc600078e00ff */
[----:B------:R-:W-:Y:S01]  /*14ac0*/  IABS R212, R238 ;  /* 0x000000ee00d47213 */ /* 0x000fe20000000000 */
[----:B------:R-:W-:Y:S02]  /*14ad0*/  IMAD.MOV R7, RZ, RZ, -R5 ;  /* 0x000000ffff077224 */ /* 0x000fe400078e0a05 */
[----:B------:R-:W-:Y:S02]  /*14ae0*/  @!P3 IMAD.IADD R205, R205, 0x1, -R2 ;  /* 0x00000001cdcdb824 */ /* 0x000fe400078e0a02 */
[----:B------:R-:W-:Y:S02]  /*14af0*/  VIADD R244, R3, 0x88 ;  /* 0x0000008803f47836 */ /* 0x000fe40000000000 */
[----:B------:R-:W-:-:S03]  /*14b00*/  IMAD.HI.U32 R5, R4, R212, RZ ;  /* 0x000000d404057227 */ /* 0x000fc600078e00ff */
[----:B------:R-:W-:Y:S01]  /*14b10*/  IABS R214, R244 ;  /* 0x000000f400d67213 */ /* 0x000fe20000000000 */
[--C-:B------:R-:W-:Y:S01]  /*14b20*/  @!P5 IMAD.IADD R203, R203, 0x1, -R2.reuse ;  /* 0x00000001cbcbd824 */ /* 0x100fe200078e0a02 */
[----:B------:R-:W-:Y:S01]  /*14b30*/  ISETP.GE.AND P5, PT, R247, RZ, PT ;  /* 0x000000fff700720c */ /* 0x000fe20003fa6270 */
[--C-:B------:R-:W-:Y:S01]  /*14b40*/  @!P2 IMAD.IADD R207, R207, 0x1, -R2.reuse ;  /* 0x00000001cfcfa824 */ /* 0x100fe200078e0a02 */
[----:B------:R-:W-:Y:S01]  /*14b50*/  ISETP.GT.U32.AND P2, PT, R2, R205, PT ;  /* 0x000000cd0200720c */ /* 0x000fe20003f44070 */
[----:B------:R-:W-:Y:S02]  /*14b60*/  @!P6 IMAD.IADD R208, R208, 0x1, -R2 ;  /* 0x00000001d0d0e824 */ /* 0x000fe400078e0a02 */
[----:B------:R-:W-:Y:S01]  /*14b70*/  IMAD.MOV R5, RZ, RZ, -R5 ;  /* 0x000000ffff057224 */ /* 0x000fe200078e0a05 */
[C---:B------:R-:W-:Y:S01]  /*14b80*/  ISETP.GT.U32.AND P6, PT, R2.reuse, R207, PT ;  /* 0x000000cf0200720c */ /* 0x040fe20003fc4070 */
[C---:B------:R-:W-:Y:S02]  /*14b90*/  IMAD R210, R2.reuse, R7, R210 ;  /* 0x0000000702d27224 */ /* 0x040fe400078e02d2 */
[----:B------:R-:W-:Y:S01]  /*14ba0*/  @!P0 IMAD.MOV R203, RZ, RZ, -R203 ;  /* 0x000000ffffcb8224 */ /* 0x000fe200078e0acb */
[C---:B------:R-:W-:Y:S01]  /*14bb0*/  ISETP.GT.U32.AND P0, PT, R2.reuse, R208, PT ;  /* 0x000000d00200720c */ /* 0x040fe20003f04070 */
[C---:B------:R-:W-:Y:S01]  /*14bc0*/  IMAD R212, R2.reuse, R5, R212 ;  /* 0x0000000502d47224 */ /* 0x040fe200078e02d4 */
[----:B------:R-:W-:Y:S01]  /*14bd0*/  ISETP.GT.U32.AND P3, PT, R2, R210, PT ;  /* 0x000000d20200720c */ /* 0x000fe20003f64070 */
[----:B------:R-:W-:-:S04]  /*14be0*/  IMAD.HI.U32 R5, R4, R214, RZ ;  /* 0x000000d604057227 */ /* 0x000fc800078e00ff */
[C---:B------:R-:W-:Y:S02]  /*14bf0*/  VIADD R236, R3.reuse, 0x87 ;  /* 0x0000008703ec7836 */ /* 0x040fe40000000000 */
[----:B------:R-:W-:Y:S02]  /*14c00*/  IMAD.MOV R5, RZ, RZ, -R5 ;  /* 0x000000ffff057224 */ /* 0x000fe400078e0a05 */
[----:B------:R-:W-:Y:S01]  /*14c10*/  @!P1 IMAD.MOV R197, RZ, RZ, -R197 ;  /* 0x000000ffffc59224 */ /* 0x000fe200078e0ac5 */
[----:B------:R-:W-:Y:S01]  /*14c20*/  ISETP.GE.AND P1, PT, R246, RZ, PT ;  /* 0x000000fff600720c */ /* 0x000fe20003f26270 */
[----:B------:R-:W-:Y:S01]  /*14c30*/  VIADD R246, R3, 0x86 ;  /* 0x0000008603f67836 */ /* 0x000fe20000000000 */
[----:B------:R-:W-:Y:S01]  /*14c40*/  IABS R216, R236 ;  /* 0x000000ec00d87213 */ /* 0x000fe20000000000 */
[----:B------:R-:W-:Y:S01]  /*14c50*/  @!P2 IMAD.IADD R205, R205, 0x1, -R2 ;  /* 0x00000001cdcda824 */ /* 0x000fe200078e0a02 */
[C---:B------:R-:W-:Y:S01]  /*14c60*/  ISETP.GT.U32.AND P2, PT, R2.reuse, R212, PT ;  /* 0x000000d40200720c */ /* 0x040fe20003f44070 */
[----:B------:R-:W-:Y:S01]  /*14c70*/  IMAD R214, R2, R5, R214 ;  /* 0x0000000502d67224 */ /* 0x000fe200078e02d6 */
[----:B------:R-:W-:Y:S01]  /*14c80*/  IABS R218, R246 ;  /* 0x000000f600da7213 */ /* 0x000fe20000000000 */
[----:B------:R-:W-:-:S02]  /*14c90*/  @!P0 IMAD.IADD R208, R208, 0x1, -R2 ;  /* 0x00000001d0d08824 */ /* 0x000fc400078e0a02 */
[----:B------:R-:W-:Y:S01]  /*14ca0*/  IMAD.HI.U32 R9, R4, R216, RZ ;  /* 0x000000d804097227 */ /* 0x000fe200078e00ff */
[----:B------:R-:W-:-:S03]  /*14cb0*/  ISETP.GT.U32.AND P0, PT, R2, R214, PT ;  /* 0x000000d60200720c */ /* 0x000fc60003f04070 */
[----:B------:R-:W-:Y:S02]  /*14cc0*/  @!P3 IMAD.IADD R210, R210, 0x1, -R2 ;  /* 0x00000001d2d2b824 */ /* 0x000fe400078e0a02 */
[----:B------:R-:W-:-:S03]  /*14cd0*/  IMAD.HI.U32 R7, R4, R218, RZ ;  /* 0x000000da04077227 */ /* 0x000fc600078e00ff */
[C---:B------:R-:W-:Y:S01]  /*14ce0*/  ISETP.GT.U32.AND P3, PT, R2.reuse, R210, PT ;  /* 0x000000d20200720c */ /* 0x040fe20003f64070 */
[----:B------:R-:W-:Y:S02]  /*14cf0*/  IMAD.MOV R9, RZ, RZ, -R9 ;  /* 0x000000ffff097224 */ /* 0x000fe400078e0a09 */
[----:B------:R-:W-:Y:S02]  /*14d00*/  VIADD R247, R3, 0x85 ;  /* 0x0000008503f77836 */ /* 0x000fe40000000000 */
[----:B------:R-:W-:Y:S02]  /*14d10*/  IMAD.MOV R7, RZ, RZ, -R7 ;  /* 0x000000ffff077224 */ /* 0x000fe400078e0a07 */
[----:B------:R-:W-:Y:S01]  /*14d20*/  IMAD R216, R2, R9, R216 ;  /* 0x0000000902d87224 */ /* 0x000fe200078e02d8 */
[----:B------:R-:W-:Y:S01]  /*14d30*/  IABS R220, R247 ;  /* 0x000000f700dc7213 */ /* 0x000fe20000000000 */
[----:B------:R-:W-:Y:S01]  /*14d40*/  @!P2 IMAD.IADD R212, R212, 0x1, -R2 ;  /* 0x00000001d4d4a824 */ /* 0x000fe200078e0a02 */
[----:B------:R-:W-:Y:S01]  /*14d50*/  ISETP.GE.AND P2, PT, R244, RZ, PT ;  /* 0x000000fff400720c */ /* 0x000fe20003f46270 */
[----:B------:R-:W-:-:S02]  /*14d60*/  IMAD R218, R2, R7, R218 ;  /* 0x0000000702da7224 */ /* 0x000fc400078e02da */
[----:B------:R-:W-:Y:S01]  /*14d70*/  @!P4 IMAD.MOV R205, RZ, RZ, -R205 ;  /* 0x000000ffffcdc224 */ /* 0x000fe200078e0acd */
[----:B------:R-:W-:Y:S01]  /*14d80*/  ISETP.GT.U32.AND P4, PT, R2, R216, PT ;  /* 0x000000d80200720c */ /* 0x000fe20003f84070 */
[----:B------:R-:W-:Y:S01]  /*14d90*/  @!P0 IMAD.IADD R214, R214, 0x1, -R2 ;  /* 0x00000001d6d68824 */ /* 0x000fe200078e0a02 */
[----:B------:R-:W-:Y:S01]  /*14da0*/  ISETP.GT.U32.AND P0, PT, R2, R212, PT ;  /* 0x000000d40200720c */ /* 0x000fe20003f04070 */
[----:B------:R-:W-:-:S04]  /*14db0*/  IMAD.HI.U32 R5, R4, R220, RZ ;  /* 0x000000dc04057227 */ /* 0x000fc800078e00ff */
[----:B------:R-:W-:Y:S01]  /*14dc0*/  @!P5 IMAD.MOV R208, RZ, RZ, -R208 ;  /* 0x000000ffffd0d224 */ /* 0x000fe200078e0ad0 */
[----:B------:R-:W-:Y:S01]  /*14dd0*/  ISETP.GT.U32.AND P5, PT, R2, R218, PT ;  /* 0x000000da0200720c */ /* 0x000fe20003fa4070 */
[----:B------:R-:W-:Y:S02]  /*14de0*/  IMAD.MOV R5, RZ, RZ, -R5 ;  /* 0x000000ffff057224 */ /* 0x000fe400078e0a05 */
[----:B------:R-:W-:Y:S01]  /*14df0*/  @!P3 IMAD.IADD R210, R210, 0x1, -R2 ;  /* 0x00000001d2d2b824 */ /* 0x000fe200078e0a02 */
[----:B------:R-:W-:Y:S01]  /*14e00*/  ISETP.GE.AND P3, PT, R238, RZ, PT ;  /* 0x000000ffee00720c */ /* 0x000fe20003f66270 */
[C---:B------:R-:W-:Y:S02]  /*14e10*/  VIADD R238, R3.reuse, 0x84 ;  /* 0x0000008403ee7836 */ /* 0x040fe40000000000 */
[----:B------:R-:W-:Y:S02]  /*14e20*/  IMAD R220, R2, R5, R220 ;  /* 0x0000000502dc7224 */ /* 0x000fe400078e02dc */
[----:B------:R-:W-:Y:S01]  /*14e30*/  VIADD R244, R3, 0x83 ;  /* 0x0000008303f47836 */ /* 0x000fe20000000000 */
[----:B------:R-:W-:Y:S01]  /*14e40*/  IABS R222, R238 ;  /* 0x000000ee00de7213 */ /* 0x000fe20000000000 */
[--C-:B------:R-:W-:Y:S01]  /*14e50*/  @!P4 IMAD.IADD R216, R216, 0x1, -R2.reuse ;  /* 0x00000001d8d8c824 */ /* 0x100fe200078e0a02 */
[----:B------:R-:W-:Y:S01]  /*14e60*/  ISETP.GE.AND P4, PT, R247, RZ, PT ;  /* 0x000000fff700720c */ /* 0x000fe20003f86270 */
[--C-:B------:R-:W-:Y:S01]  /*14e70*/  @!P6 IMAD.IADD R207, R207, 0x1, -R2.reuse ;  /* 0x00000001cfcfe824 */ /* 0x100fe200078e0a02 */
[----:B------:R-:W-:Y:S01]  /*14e80*/  ISETP.GE.AND P6, PT, R230, RZ, PT ;  /* 0x000000ffe600720c */ /* 0x000fe20003fc6270 */
[--C-:B------:R-:W-:Y:S01]  /*14e90*/  @!P0 IMAD.IADD R212, R212, 0x1, -R2.reuse ;  /* 0x00000001d4d48824 */ /* 0x100fe200078e0a02 */
[----:B------:R-:W-:Y:S01]  /*14ea0*/  ISETP.GT.U32.AND P0, PT, R2, R220, PT ;  /* 0x000000dc0200720c */ /* 0x000fe20003f04070 */
[----:B------:R-:W-:Y:S01]  /*14eb0*/  @!P5 IMAD.IADD R218, R218, 0x1, -R2 ;  /* 0x00000001dadad824 */ /* 0x000fe200078e0a02 */
[----:B------:R-:W-:Y:S01]  /*14ec0*/  IABS R224, R244 ;  /* 0x000000f400e07213 */ /* 0x000fe20000000000 */
[----:B------:R-:W-:Y:S01]  /*14ed0*/  @!P1 IMAD.MOV R207, RZ, RZ, -R207 ;  /* 0x000000ffffcf9224 */ /* 0x000fe200078e0acf */
[----:B------:R-:W-:Y:S01]  /*14ee0*/  ISETP.GT.U32.AND P5, PT, R2, R216, PT ;  /* 0x000000d80200720c */ /* 0x000fe20003fa4070 */
[----:B------:R-:W-:Y:S01]  /*14ef0*/  IMAD.HI.U32 R7, R4, R222, RZ ;  /* 0x000000de04077227 */ /* 0x000fe200078e00ff */
[----:B------:R-:W-:-:S03]  /*14f00*/  ISETP.GT.U32.AND P1, PT, R2, R214, PT ;  /* 0x000000d60200720c */ /* 0x000fc60003f24070 */
[----:B------:R-:W-:Y:S01]  /*14f10*/  @!P3 IMAD.MOV R212, RZ, RZ, -R212 ;  /* 0x000000ffffd4b224 */ /* 0x000fe200078e0ad4 */
[----:B------:R-:W-:Y:S01]  /*14f20*/  ISETP.GT.U32.AND P3, PT, R2, R218, PT ;  /* 0x000000da0200720c */ /* 0x000fe20003f64070 */
[----:B------:R-:W-:-:S04]  /*14f30*/  IMAD.HI.U32 R5, R4, R224, RZ ;  /* 0x000000e004057227 */ /* 0x000fc800078e00ff */
[----:B------:R-:W-:Y:S02]  /*14f40*/  IMAD.MOV R7, RZ, RZ, -R7 ;  /* 0x000000ffff077224 */ /* 0x000fe400078e0a07 */
[C---:B------:R-:W-:Y:S02]  /*14f50*/  VIADD R221, R3.reuse, 0x81 ;  /* 0x0000008103dd7836 */ /* 0x040fe40000000000 */
[----:B------:R-:W-:Y:S02]  /*14f60*/  IMAD R222, R2, R7, R222 ;  /* 0x0000000702de7224 */ /* 0x000fe400078e02de */
[----:B------:R-:W-:Y:S01]  /*14f70*/  IMAD.MOV R5, RZ, RZ, -R5 ;  /* 0x000000ffff057224 */ /* 0x000fe200078e0a05 */
[----:B------:R-:W-:Y:S01]  /*14f80*/  IABS R232, R221 ;  /* 0x000000dd00e87213 */ /* 0x000fe20000000000 */
[----:B------:R-:W-:Y:S02]  /*14f90*/  @!P0 IMAD.IADD R220, R220, 0x1, -R2 ;  /* 0x00000001dcdc8824 */ /* 0x000fe400078e0a02 */
[----:B------:R-:W-:-:S02]  /*14fa0*/  VIADD R247, R3, 0x80 ;  /* 0x0000008003f77836 */ /* 0x000fc40000000000 */
[----:B------:R-:W-:Y:S01]  /*14fb0*/  @!P6 IMAD.MOV R210, RZ, RZ, -R210 ;  /* 0x000000ffffd2e224 */ /* 0x000fe200078e0ad2 */
[----:B------:R-:W-:Y:S01]  /*14fc0*/  ISETP.GE.AND P6, PT, R236, RZ, PT ;  /* 0x000000ffec00720c */ /* 0x000fe20003fc6270 */
[C---:B------:R-:W-:Y:S01]  /*14fd0*/  IMAD R224, R2.reuse, R5, R224 ;  /* 0x0000000502e07224 */ /* 0x040fe200078e02e0 */
[----:B------:R-:W-:Y:S01]  /*14fe0*/  ISETP.GT.U32.AND P0, PT, R2, R220, PT ;  /* 0x000000dc0200720c */ /* 0x000fe20003f04070 */
[--C-:B------:R-:W-:Y:S01]  /*14ff0*/  @!P5 IMAD.IADD R216, R216, 0x1, -R2.reuse ;  /* 0x00000001d8d8d824 */ /* 0x100fe200078e0a02 */
[----:B------:R-:W-:Y:S01]  /*15000*/  ISETP.GT.U32.AND P5, PT, R2, R222, PT ;  /* 0x000000de0200720c */ /* 0x000fe20003fa4070 */
[----:B------:R-:W-:Y:S01]  /*15010*/  @!P1 IMAD.IADD R214, R214, 0x1, -R2 ;  /* 0x00000001d6d69824 */ /* 0x000fe200078e0a02 */
[----:B------:R-:W-:Y:S01]  /*15020*/  ISETP.GE.AND P1, PT, R246, RZ, PT ;  /* 0x000000fff600720c */ /* 0x000fe20003f26270 */
[----:B------:R-:W-:Y:S01]  /*15030*/  IMAD.HI.U32 R5, R4, R228, RZ ;  /* 0x000000e404057227 */ /* 0x000fe200078e00ff */
[----:B------:R-:W-:-:S03]  /*15040*/  IABS R236, R247 ;  /* 0x000000f700ec7213 */ /* 0x000fc60000000000 */
[----:B------:R-:W-:-:S04]  /*15050*/  IMAD.HI.U32 R9, R4, R232, RZ ;  /* 0x000000e804097227 */ /* 0x000fc800078e00ff */
[----:B------:R-:W-:Y:S01]  /*15060*/  @!P3 IMAD.IADD R218, R218, 0x1, -R2 ;  /* 0x00000001dadab824 */ /* 0x000fe200078e0a02 */
[----:B------:R-:W-:Y:S01]  /*15070*/  ISETP.GT.U32.AND P3, PT, R2, R224, PT ;  /* 0x000000e00200720c */ /* 0x000fe20003f64070 */
[----:B------:R-:W-:Y:S02]  /*15080*/  IMAD.MOV R5, RZ, RZ, -R5 ;  /* 0x000000ffff057224 */ /* 0x000fe400078e0a05 */
[----:B------:R-:W-:-:S04]  /*15090*/  IMAD.HI.U32 R7, R4, R236, RZ ;  /* 0x000000ec04077227 */ /* 0x000fc800078e00ff */
[----:B------:R-:W-:Y:S02]  /*150a0*/  IMAD.MOV R9, RZ, RZ, -R9 ;  /* 0x000000ffff097224 */ /* 0x000fe400078e0a09 */
[C---:B------:R-:W-:Y:S02]  /*150b0*/  IMAD R228, R2.reuse, R5, R228 ;  /* 0x0000000502e47224 */ /* 0x040fe400078e02e4 */
[----:B------:R-:W-:Y:S02]  /*150c0*/  VIADD R246, R3, 0x7f ;  /* 0x0000007f03f67836 */ /* 0x000fe40000000000 */
[----:B------:R-:W-:Y:S02]  /*150d0*/  IMAD.MOV R7, RZ, RZ, -R7 ;  /* 0x000000ffff077224 */ /* 0x000fe400078e0a07 */
[----:B------:R-:W-:Y:S01]  /*150e0*/  IMAD R232, R2, R9, R232 ;  /* 0x0000000902e87224 */ /* 0x000fe200078e02e8 */
[----:B------:R-:W-:Y:S01]  /*150f0*/  IABS R240, R246 ;  /* 0x000000f600f07213 */ /* 0x000fe20000000000 */
[--C-:B------:R-:W-:Y:S01]  /*15100*/  @!P5 IMAD.IADD R222, R222, 0x1, -R2.reuse ;  /* 0x00000001deded824 */ /* 0x100fe200078e0a02 */
[----:B------:R-:W-:Y:S01]  /*15110*/  ISETP.GT.U32.AND P5, PT, R2, R228, PT ;  /* 0x000000e40200720c */ /* 0x000fe20003fa4070 */
[----:B------:R-:W-:Y:S01]  /*15120*/  @!P0 IMAD.IADD R220, R220, 0x1, -R2 ;  /* 0x00000001dcdc8824 */ /* 0x000fe200078e0a02 */
[----:B------:R-:W-:Y:S01]  /*15130*/  ISETP.GE.AND P0, PT, R238, RZ, PT ;  /* 0x000000ffee00720c */ /* 0x000fe20003f06270 */
[----:B------:R-:W-:-:S02]  /*15140*/  IMAD R236, R2, R7, R236 ;  /* 0x0000000702ec7224 */ /* 0x000fc400078e02ec */
[----:B------:R-:W-:Y:S01]  /*15150*/  @!P1 IMAD.MOV R218, RZ, RZ, -R218 ;  /* 0x000000ffffda9224 */ /* 0x000fe200078e0ada */
[----:B------:R-:W-:Y:S01]  /*15160*/  ISETP.GT.U32.AND P1, PT, R2, R232, PT ;  /* 0x000000e80200720c */ /* 0x000fe20003f24070 */
[----:B------:R-:W-:Y:S01]  /*15170*/  @!P3 IMAD.IADD R224, R224, 0x1, -R2 ;  /* 0x00000001e0e0b824 */ /* 0x000fe200078e0a02 */
[----:B------:R-:W-:Y:S01]  /*15180*/  ISETP.GE.AND P3, PT, R244, RZ, PT ;  /* 0x000000fff400720c */ /* 0x000fe20003f66270 */
[----:B------:R-:W-:Y:S01]  /*15190*/  @!P2 IMAD.MOV R214, RZ, RZ, -R214 ;  /* 0x000000ffffd6a224 */ /* 0x000fe200078e0ad6 */
[C---:B------:R-:W-:Y:S01]  /*151a0*/  ISETP.GT.U32.AND P2, PT, R2.reuse, R222, PT ;  /* 0x000000de0200720c */ /* 0x040fe20003f44070 */
[----:B------:R-:W-:Y:S01]  /*151b0*/  @!P4 IMAD.MOV R220, RZ, RZ, -R220 ;  /* 0x000000ffffdcc224 */ /* 0x000fe200078e0adc */
[----:B------:R-:W-:Y:S01]  /*151c0*/  ISETP.GT.U32.AND P4, PT, R2, R236, PT ;  /* 0x000000ec0200720c */ /* 0x000fe20003f84070 */
[----:B------:R-:W-:-:S04]  /*151d0*/  IMAD.HI.U32 R5, R4, R240, RZ ;  /* 0x000000f004057227 */ /* 0x000fc800078e00ff */
[----:B------:R-:W-:Y:S01]  /*151e0*/  @!P6 IMAD.MOV R216, RZ, RZ, -R216 ;  /* 0x000000ffffd8e224 */ /* 0x000fe200078e0ad8 */
[----:B------:R-:W-:Y:S01]  /*151f0*/  ISETP.GT.U32.AND P6, PT, R2, R224, PT ;  /* 0x000000e00200720c */ /* 0x000fe20003fc4070 */
[C---:B------:R-:W-:Y:S02]  /*15200*/  VIADD R230, R3.reuse, 0x7e ;  /* 0x0000007e03e67836 */ /* 0x040fe40000000000 */
[----:B------:R-:W-:Y:S02]  /*15210*/  IMAD.MOV R5, RZ, RZ, -R5 ;  /* 0x000000ffff057224 */ /* 0x000fe400078e0a05 */
[----:B------:R-:W-:Y:S01]  /*15220*/  VIADD R238, R3, 0x7d ;  /* 0x0000007d03ee7836 */ /* 0x000fe20000000000 */
[----:B------:R-:W-:Y:S01]  /*15230*/  IABS R244, R230 ;  /* 0x000000e600f47213 */ /* 0x000fe20000000000 */
[----:B------:R-:W-:Y:S02]  /*15240*/  @!P5 IMAD.IADD R228, R228, 0x1, -R2 ;  /* 0x00000001e4e4d824 */ /* 0x000fe400078e0a02 */
[----:B------:R-:W-:Y:S01]  /*15250*/  IMAD R240, R2, R5, R240 ;  /* 0x0000000502f07224 */ /* 0x000fe200078e02f0 */
[----:B------:R-:W-:Y:S01]  /*15260*/  IABS R5, R238 ;  /* 0x000000ee00057213 */ /* 0x000fe20000000000 */
[----:B------:R-:W-:Y:S01]  /*15270*/  @!P1 IMAD.IADD R232, R232, 0x1, -R2 ;  /* 0x00000001e8e89824 */ /* 0x000fe200078e0a02 */
[----:B------:R-:W-:Y:S01]  /*15280*/  ISETP.GT.U32.AND P5, PT, R2, R228, PT ;  /* 0x000000e40200720c */ /* 0x000fe20003fa4070 */
[----:B------:R-:W-:Y:S01]  /*15290*/  IMAD.HI.U32 R9, R4, R244, RZ ;  /* 0x000000f404097227 */ /* 0x000fe200078e00ff */
[----:B------:R-:W-:-:S03]  /*152a0*/  ISETP.GE.AND P1, PT, R247, RZ, PT ;  /* 0x000000fff700720c */ /* 0x000fc60003f26270 */
[--C-:B------:R-:W-:Y:S01]  /*152b0*/  @!P2 IMAD.IADD R222, R222, 0x1, -R2.reuse ;  /* 0x00000001dedea824 */ /* 0x100fe200078e0a02 */
[----:B------:R-:W-:Y:S01]  /*152c0*/  ISETP.GT.U32.AND P2, PT, R2, R240, PT ;  /* 0x000000f00200720c */ /* 0x000fe20003f44070 */
[----:B------:R-:W-:Y:S01]  /*152d0*/  @!P4 IMAD.IADD R236, R236, 0x1, -R2 ;  /* 0x00000001ececc824 */ /* 0x000fe200078e0a02 */
[----:B------:R-:W-:Y:S01]  /*152e0*/  ISETP.GT.U32.AND P4, PT, R2, R232, PT ;  /* 0x000000e80200720c */ /* 0x000fe20003f84070 */
[----:B------:R-:W-:-:S04]  /*152f0*/  IMAD.HI.U32 R7, R4, R5, RZ ;  /* 0x0000000504077227 */ /* 0x000fc800078e00ff */
[----:B------:R-:W-:Y:S01]  /*15300*/  @!P6 IMAD.IADD R224, R224, 0x1, -R2 ;  /* 0x00000001e0e0e824 */ /* 0x000fe200078e0a02 */
[----:B------:R-:W-:Y:S01]  /*15310*/  ISETP.GE.AND P6, PT, R215, RZ, PT ;  /* 0x000000ffd700720c */ /* 0x000fe20003fc6270 */
[----:B------:R-:W-:Y:S02]  /*15320*/  IMAD.MOV R9, RZ, RZ, -R9 ;  /* 0x000000ffff097224 */ /* 0x000fe400078e0a09 */
[----:B------:R-:W-:Y:S02]  /*15330*/  IMAD.MOV R7, RZ, RZ, -R7 ;  /* 0x000000ffff077224 */ /* 0x000fe400078e0a07 */
[C---:B------:R-:W-:Y:S02]  /*15340*/  IMAD R244, R2.reuse, R9, R244 ;  /* 0x0000000902f47224 */ /* 0x040fe400078e02f4 */
[----:B------:R-:W-:Y:S02]  /*15350*/  IMAD R5, R2, R7, R5 ;  /* 0x0000000702057224 */ /* 0x000fe400078e0205 */
[----:B------:R-:W-:-:S02]  /*15360*/  VIADD R247, R3, 0x7c ;  /* 0x0000007c03f77836 */ /* 0x000fc40000000000 */
[----:B------:R-:W-:Y:S01]  /*15370*/  @!P3 IMAD.MOV R224, RZ, RZ, -R224 ;  /* 0x000000ffffe0b224 */ /* 0x000fe200078e0ae0 */
[----:B------:R-:W-:Y:S01]  /*15380*/  ISETP.GT.U32.AND P3, PT, R2, R244, PT ;  /* 0x000000f40200720c */ /* 0x000fe20003f64070 */
[--C-:B------:R-:W-:Y:S01]  /*15390*/  @!P5 IMAD.IADD R228, R228, 0x1, -R2.reuse ;  /* 0x00000001e4e4d824 */ /* 0x100fe200078e0a02 */
[----:B------:R-:W-:Y:S01]  /*153a0*/  IABS R9, R247 ;  /* 0x000000f700097213 */ /* 0x000fe20000000000 */
[--C-:B------:R-:W-:Y:S01]  /*153b0*/  @!P2 IMAD.IADD R240, R240, 0x1, -R2.reuse ;  /* 0x00000001f0f0a824 */ /* 0x100fe200078e0a02 */
[----:B------:R-:W-:Y:S01]  /*153c0*/  ISETP.GT.U32.AND P2, PT, R2, R236, PT ;  /* 0x000000ec0200720c */ /* 0x000fe20003f44070 */
        /* <DEDUP_REMOVED lines=8> */
[----:B------:R-:W-:Y:S01]  /*15450*/  @!P0 IMAD.MOV R222, RZ, RZ, -R222 ;  /* 0x000000ffffde8224 */ /* 0x000fe200078e0ade */
[----:B------:R-:W-:Y:S01]  /*15460*/  ISETP.GT.U32.AND P0, PT, R2, R240, PT ;  /* 0x000000f00200720c */ /* 0x000fe20003f04070 */
[----:B------:R-:W-:Y:S02]  /*15470*/  IMAD.MOV R7, RZ, RZ, -R7 ;  /* 0x000000ffff077224 */ /* 0x000fe400078e0a07 */
[--C-:B------:R-:W-:Y:S01]  /*15480*/  @!P3 IMAD.IADD R244, R244, 0x1, -R2.reuse ;  /* 0x00000001f4f4b824 */ /* 0x100fe200078e0a02 */
[----:B------:R-:W-:Y:S01]  /*15490*/  ISETP.GE.AND P3, PT, R247, RZ, PT ;  /* 0x000000fff700720c */ /* 0x000fe20003f66270 */
[--C-:B------:R-:W-:Y:S01]  /*154a0*/  @!P2 IMAD.IADD R236, R236, 0x1, -R2.reuse ;  /* 0x00000001ececa824 */ /* 0x100fe200078e0a02 */
[----:B------:R-:W-:Y:S01]  /*154b0*/  ISETP.GE.AND P2, PT, R230, RZ, PT ;  /* 0x000000ffe600720c */ /* 0x000fe20003f46270 */
[C---:B------:R-:W-:Y:S02]  /*154c0*/  IMAD R9, R2.reuse, R7, R9 ;  /* 0x0000000702097224 */ /* 0x040fe400078e0209 */
[----:B------:R-:W-:Y:S01]  /*154d0*/  @!P4 IMAD.IADD R5, R5, 0x1, -R2 ;  /* 0x000000010505c824 */ /* 0x000fe200078e0a02 */
[----:B------:R-:W-:Y:S01]  /*154e0*/  ISETP.GT.U32.AND P4, PT, R2, R244, PT ;  /* 0x000000f40200720c */ /* 0x000fe20003f84070 */
[----:B------:R-:W-:-:S02]  /*154f0*/  VIADD R247, R3, 0x7a ;  /* 0x0000007a03f77836 */ /* 0x000fc40000000000 */
[----:B------:R-:W-:-:S03]  /*15500*/  IMAD.HI.U32 R7, R4, R12, RZ ;  /* 0x0000000c04077227 */ /* 0x000fc600078e00ff */
[----:B------:R-:W-:Y:S01]  /*15510*/  IABS R16, R247 ;  /* 0x000000f700107213 */ /* 0x000fe20000000000 */
[----:B------:R-:W-:Y:S01]  /*15520*/  @!P5 IMAD.MOV R232, RZ, RZ, -R232 ;  /* 0x000000ffffe8d224 */ /* 0x000fe200078e0ae8 */
[C---:B------:R-:W-:Y:S01]  /*15530*/  ISETP.GT.U32.AND P5, PT, R2.reuse, R5, PT ;  /* 0x000000050200720c */ /* 0x040fe20003fa4070 */
[----:B------:R-:W-:Y:S01]  /*15540*/  @!P1 IMAD.MOV R236, RZ, RZ, -R236 ;  /* 0x000000ffffec9224 */ /* 0x000fe200078e0aec */
[----:B------:R-:W-:Y:S01]  /*15550*/  ISETP.GT.U32.AND P1, PT, R2, R9, PT ;  /* 0x000000090200720c */ /* 0x000fe20003f24070 */
[----:B------:R-:W-:Y:S02]  /*15560*/  IMAD.MOV R7, RZ, RZ, -R7 ;  /* 0x000000ffff077224 */ /* 0x000fe400078e0a07 */
[----:B------:R-:W-:Y:S01]  /*15570*/  @!P0 IMAD.IADD R240, R240, 0x1, -R2 ;  /* 0x00000001f0f08824 */ /* 0x000fe200078e0a02 */
[----:B------:R-:W-:Y:S01]  /*15580*/  ISETP.GE.AND P0, PT, R238, RZ, PT ;  /* 0x000000ffee00720c */ /* 0x000fe20003f06270 */
[----:B------:R-:W-:Y:S02]  /*15590*/  IMAD R12, R2, R7, R12 ;  /* 0x00000007020c7224 */ /* 0x000fe400078e020c */
[----:B------:R-:W-:-:S04]  /*155a0*/  IMAD.HI.U32 R7, R4, R16, RZ ;  /* 0x0000001004077227 */ /* 0x000fc800078e00ff */
[----:B------:R-:W-:Y:S02]  /*155b0*/  IMAD.MOV R7, RZ, RZ, -R7 ;  /* 0x000000ffff077224 */ /* 0x000fe400078e0a07 */
[----:B------:R-:W-:Y:S01]  /*155c0*/  @!P6 IMAD.MOV R240, RZ, RZ, -R240 ;  /* 0x000000fffff0e224 */ /* 0x000fe200078e0af0 */
[----:B------:R-:W-:Y:S01]  /*155d0*/  ISETP.GE.AND P6, PT, R246, RZ, PT ;  /* 0x000000fff600720c */ /* 0x000fe20003fc6270 */
[--C-:B------:R-:W-:Y:S01]  /*155e0*/  @!P5 IMAD.IADD R5, R5, 0x1, -R2.reuse ;  /* 0x000000010505d824 */ /* 0x100fe200078e0a02 */
[C---:B------:R-:W-:Y:S01]  /*155f0*/  ISETP.GT.U32.AND P5, PT, R2.reuse, R12, PT ;  /* 0x0000000c0200720c */ /* 0x040fe20003fa4070 */
[----:B------:R-:W-:Y:S02]  /*15600*/  VIADD R246, R3, 0x78 ;  /* 0x0000007803f67836 */ /* 0x000fe40000000000 */
[----:B------:R-:W-:Y:S02]  /*15610*/  @!P1 IMAD.IADD R9, R9, 0x1, -R2 ;  /* 0x0000000109099824 */ /* 0x000fe400078e0a02 */
[C---:B------:R-:W-:Y:S01]  /*15620*/  IMAD R16, R2.reuse, R7, R16 ;  /* 0x0000000702107224 */ /* 0x040fe200078e0210 */
[----:B------:R-:W-:Y:S01]  /*15630*/  IABS R24, R246 ;  /* 0x000000f600187213 */ /* 0x000fe20000000000 */
[----:B------:R-:W-:Y:S01]  /*15640*/  @!P0 IMAD.MOV R5, RZ, RZ, -R5 ;  /* 0x000000ffff058224 */ /* 0x000fe200078e0a05 */
[----:B------:R-:W-:Y:S01]  /*15650*/  ISETP.GT.U32.AND P1, PT, R2, R9, PT ;  /* 0x000000090200720c */ /* 0x000fe20003f24070 */
[----:B------:R-:W-:Y:S01]  /*15660*/  @!P4 IMAD.IADD R244, R244, 0x1, -R2 ;  /* 0x00000001f4f4c824 */ /* 0x000fe200078e0a02 */
[----:B------:R-:W-:Y:S01]  /*15670*/  ISETP.GT.U32.AND P0, PT, R2, R16, PT ;  /* 0x000000100200720c */ /* 0x000fe20003f04070 */
[----:B------:R-:W-:Y:S01]  /*15680*/  IMAD.HI.U32 R7, R4, R24, RZ ;  /* 0x0000001804077227 */ /* 0x000fe200078e00ff */
[----:B------:R-:W-:-:S03]  /*15690*/  ISETP.GE.AND P4, PT, R247, RZ, PT ;  /* 0x000000fff700720c */ /* 0x000fc60003f86270 */
[----:B------:R-:W-:Y:S02]  /*156a0*/  IMAD.MOV R7, RZ, RZ, -R7 ;  /* 0x000000ffff077224 */ /* 0x000fe400078e0a07 */
[C---:B------:R-:W-:Y:S02]  /*156b0*/  VIADD R247, R3.reuse, 0x79 ;  /* 0x0000007903f77836 */ /* 0x040fe40000000000 */
[----:B------:R-:W-:Y:S02]  /*156c0*/  VIADD R230, R3, 0x76 ;  /* 0x0000007603e67836 */ /* 0x000fe40000000000 */
[----:B------:R-:W-:Y:S01]  /*156d0*/  @!P1 IMAD.IADD R9, R9, 0x1, -R2 ;  /* 0x0000000109099824 */ /* 0x000fe200078e0a02 */
[----:B------:R-:W-:Y:S01]  /*156e0*/  IABS R20, R247 ;  /* 0x000000f700147213 */ /* 0x000fe20000000000 */
[----:B------:R-:W-:Y:S01]  /*156f0*/  IMAD R24, R2, R7, R24 ;  /* 0x0000000702187224 */ /* 0x000fe200078e0218 */
[----:B------:R-:W-:Y:S01]  /*15700*/  IABS R32, R230 ;  /* 0x000000e600207213 */ /* 0x000fe20000000000 */
[--C-:B------:R-:W-:Y:S01]  /*15710*/  @!P0 IMAD.IADD R16, R16, 0x1, -R2.reuse ;  /* 0x0000000110108824 */ /* 0x100fe200078e0a02 */
[----:B------:R-:W-:Y:S01]  /*15720*/  ISETP.GE.AND P1, PT, R246, RZ, PT ;  /* 0x000000fff600720c */ /* 0x000fe20003f26270 */
[----:B------:R-:W-:-:S02]  /*15730*/  @!P5 IMAD.IADD R12, R12, 0x1, -R2 ;  /* 0x000000010c0cd824 */ /* 0x000fc400078e0a02 */
[----:B------:R-:W-:Y:S01]  /*15740*/  @!P3 IMAD.MOV R9, RZ, RZ, -R9 ;  /* 0x000000ffff09b224 */ /* 0x000fe200078e0a09 */
[----:B------:R-:W-:Y:S01]  /*15750*/  ISETP.GT.U32.AND P0, PT, R2, R16, PT ;  /* 0x000000100200720c */ /* 0x000fe20003f04070 */
[----:B------:R-:W-:Y:S01]  /*15760*/  IMAD.HI.U32 R14, R4, R20, RZ ;  /* 0x00000014040e7227 */ /* 0x000fe200078e00ff */
[C---:B------:R-:W-:Y:S02]  /*15770*/  ISETP.GT.U32.AND P3, PT, R2.reuse, R24, PT ;  /* 0x000000180200720c */ /* 0x040fe40003f64070 */
[----:B------:R-:W-:Y:S01]  /*15780*/  ISETP.GT.U32.AND P5, PT, R2, R12, PT ;  /* 0x0000000c0200720c */ /* 0x000fe20003fa4070 */
[----:B------:R-:W-:-:S04]  /*15790*/  IMAD.HI.U32 R7, R4, R32, RZ ;  /* 0x0000002004077227 */ /* 0x000fc800078e00ff */
[----:B------:R-:W-:Y:S02]  /*157a0*/  IMAD.MOV R14, RZ, RZ, -R14 ;  /* 0x000000ffff0e7224 */ /* 0x000fe400078e0a0e */
[----:B------:R-:W-:Y:S02]  /*157b0*/  IMAD.MOV R7, RZ, RZ, -R7 ;  /* 0x000000ffff077224 */ /* 0x000fe400078e0a07 */
[----:B------:R-:W-:Y:S02]  /*157c0*/  VIADD R238, R3, 0x75 ;  /* 0x0000007503ee7836 */ /* 0x000fe40000000000 */
[----:B------:R-:W-:Y:S01]  /*157d0*/  @!P2 IMAD.MOV R244, RZ, RZ, -R244 ;  /* 0x000000fffff4a224 */ /* 0x000fe200078e0af4 */
[----:B------:R-:W-:Y:S01]  /*157e0*/  ISETP.GE.AND P2, PT, R247, RZ, PT ;  /* 0x000000fff700720c */ /* 0x000fe20003f46270 */
[C---:B------:R-:W-:Y:S01]  /*157f0*/  IMAD R20, R2.reuse, R14, R20 ;  /* 0x0000000e02147224 */ /* 0x040fe200078e0214 */
[----:B------:R-:W-:Y:S01]  /*15800*/  IABS R36, R238 ;  /* 0x000000ee00247213 */ /* 0x000fe20000000000 */
[----:B------:R-:W-:-:S02]  /*15810*/  IMAD R32, R2, R7, R32 ;  /* 0x0000000702207224 */ /* 0x000fc400078e0220 */
[--C-:B------:R-:W-:Y:S02]  /*15820*/  @!P0 IMAD.IADD R16, R16, 0x1, -R2.reuse ;  /* 0x0000000110108824 */ /* 0x100fe400078e0a02 */
[--C-:B------:R-:W-:Y:S02]  /*15830*/  @!P3 IMAD.IADD R24, R24, 0x1, -R2.reuse ;  /* 0x000000011818b824 */ /* 0x100fe400078e0a02 */
[----:B------:R-:W-:Y:S02]  /*15840*/  VIADD R247, R3, 0x77 ;  /* 0x0000007703f77836 */ /* 0x000fe40000000000 */
[----:B------:R-:W-:Y:S01]  /*15850*/  @!P5 IMAD.IADD R12, R12, 0x1, -R2 ;  /* 0x000000010c0cd824 */ /* 0x000fe200078e0a02 */
[C---:B------:R-:W-:Y:S01]  /*15860*/  ISETP.GT.U32.AND P5, PT, R2.reuse, R20, PT ;  /* 0x000000140200720c */ /* 0x040fe20003fa4070 */
[----:B------:R-:W-:Y:S01]  /*15870*/  @!P4 IMAD.MOV R16, RZ, RZ, -R16 ;  /* 0x000000ffff10c224 */ /* 0x000fe200078e0a10 */
[----:B------:R-:W-:Y:S01]  /*15880*/  ISETP.GT.U32.AND P3, PT, R2, R24, PT ;  /* 0x000000180200720c */ /* 0x000fe20003f64070 */
[----:B------:R-:W-:Y:S01]  /*15890*/  IMAD.HI.U32 R7, R4, R36, RZ ;  /* 0x0000002404077227 */ /* 0x000fe200078e00ff */
[----:B------:R-:W-:-:S02]  /*158a0*/  ISETP.GT.U32.AND P4, PT, R2, R32, PT ;  /* 0x000000200200720c */ /* 0x000fc40003f84070 */
[----:B------:R-:W-:Y:S01]  /*158b0*/  IABS R28, R247 ;  /* 0x000000f7001c7213 */ /* 0x000fe20000000000 */
[----:B------:R-:W-:Y:S02]  /*158c0*/  IMAD.MOV R7, RZ, RZ, -R7 ;  /* 0x000000ffff077224 */ /* 0x000fe400078e0a07 */
[----:B------:R-:W-:Y:S02]  /*158d0*/  VIADD R246, R3, 0x74 ;  /* 0x0000007403f67836 */ /* 0x000fe40000000000 */
[----:B------:R-:W-:-:S03]  /*158e0*/  IMAD.HI.U32 R14, R4, R28, RZ ;  /* 0x0000001c040e7227 */ /* 0x000fc600078e00ff */
[----:B------:R-:W-:Y:S01]  /*158f0*/  IABS R40, R246 ;  /* 0x000000f600287213 */ /* 0x000fe20000000000 */
[----:B------:R-:W-:Y:S02]  /*15900*/  IMAD R36, R2, R7, R36 ;  /* 0x0000000702247224 */ /* 0x000fe400078e0224 */
[----:B------:R-:W-:Y:S02]  /*15910*/  IMAD.MOV R14, RZ, RZ, -R14 ;  /* 0x000000ffff0e7224 */ /* 0x000fe400078e0a0e */
[--C-:B------:R-:W-:Y:S02]  /*15920*/  @!P5 IMAD.IADD R20, R20, 0x1, -R2.reuse ;  /* 0x000000011414d824 */ /* 0x100fe400078e0a02 */
[--C-:B------:R-:W-:Y:S01]  /*15930*/  @!P3 IMAD.IADD R24, R24, 0x1, -R2.reuse ;  /* 0x000000011818b824 */ /* 0x100fe200078e0a02 */
[----:B------:R-:W-:Y:S01]  /*15940*/  ISETP.GT.U32.AND P3, PT, R2, R36, PT ;  /* 0x000000240200720c */ /* 0x000fe20003f64070 */
[----:B------:R-:W-:Y:S01]  /*15950*/  @!P4 IMAD.IADD R32, R32, 0x1, -R2 ;  /* 0x000000012020c824 */ /* 0x000fe200078e0a02 */
[C---:B------:R-:W-:Y:S01]  /*15960*/  ISETP.GT.U32.AND P5, PT, R2.reuse, R20, PT ;  /* 0x000000140200720c */ /* 0x040fe20003fa4070 */
[----:B------:R-:W-:-:S02]  /*15970*/  IMAD R28, R2, R14, R28 ;  /* 0x0000000e021c7224 */ /* 0x000fc400078e021c */
[----:B------:R-:W-:Y:S01]  /*15980*/  @!P6 IMAD.MOV R12, RZ, RZ, -R12 ;  /* 0x000000ffff0ce224 */ /* 0x000fe200078e0a0c */
[----:B------:R-:W-:Y:S01]  /*15990*/  ISETP.GE.AND P6, PT, R247, RZ, PT ;  /* 0x000000fff700720c */ /* 0x000fe20003fc6270 */
[C---:B------:R-:W-:Y:S01]  /*159a0*/  VIADD R247, R3.reuse, 0x73 ;  /* 0x0000007303f77836 */ /* 0x040fe20000000000 */
[----:B------:R-:W-:Y:S01]  /*159b0*/  ISETP.GT.U32.AND P4, PT, R2, R32, PT ;  /* 0x000000200200720c */ /* 0x000fe20003f84070 */
[----:B------:R-:W-:Y:S01]  /*159c0*/  IMAD.HI.U32 R14, R4, R40, RZ ;  /* 0x00000028040e7227 */ /* 0x000fe200078e00ff */
[----:B------:R-:W-:Y:S02]  /*159d0*/  ISETP.GT.U32.AND P0, PT, R2, R28, PT ;  /* 0x0000001c0200720c */ /* 0x000fe40003f04070 */
[----:B------:R-:W-:Y:S01]  /*159e0*/  IABS R43, R247 ;  /* 0x000000f7002b7213 */ /* 0x000fe20000000000 */
[----:B------:R-:W-:Y:S02]  /*159f0*/  IMAD.MOV R14, RZ, RZ, -R14 ;  /* 0x000000ffff0e7224 */ /* 0x000fe400078e0a0e */
[----:B------:R-:W-:Y:S01]  /*15a00*/  @!P1 IMAD.MOV R24, RZ, RZ, -R24 ;  /* 0x000000ffff189224 */ /* 0x000fe200078e0a18 */
[----:B------:R-:W-:Y:S01]  /*15a10*/  ISETP.GE.AND P1, PT, R246, RZ, PT ;  /* 0x000000fff600720c */ /* 0x000fe20003f26270 */
[----:B------:R-:W-:-:S02]  /*15a20*/  VIADD R246, R3, 0x72 ;  /* 0x0000007203f67836 */ /* 0x000fc40000000000 */
[----:B------:R-:W-:Y:S02]  /*15a30*/  @!P3 IMAD.IADD R36, R36, 0x1, -R2 ;  /* 0x000000012424b824 */ /* 0x000fe400078e0a02 */
[----:B------:R-:W-:Y:S01]  /*15a40*/  IMAD R40, R2, R14, R40 ;  /* 0x0000000e02287224 */ /* 0x000fe200078e0228 */
[----:B------:R-:W-:Y:S01]  /*15a50*/  IABS R47, R246 ;  /* 0x000000f6002f7213 */ /* 0x000fe20000000000 */
[----:B------:R-:W-:Y:S01]  /*15a60*/  IMAD.HI.U32 R7, R4, R43, RZ ;  /* 0x0000002b04077227 */ /* 0x000fe200078e00ff */
[----:B------:R-:W-:-:S03]  /*15a70*/  ISETP.GT.U32.AND P3, PT, R2, R36, PT ;  /* 0x000000240200720c */ /* 0x000fc60003f64070 */
[--C-:B------:R-:W-:Y:S01]  /*15a80*/  @!P5 IMAD.IADD R20, R20, 0x1, -R2.reuse ;  /* 0x000000011414d824 */ /* 0x100fe200078e0a02 */
[----:B------:R-:W-:Y:S01]  /*15a90*/  ISETP.GE.AND P5, PT, R230, RZ, PT ;  /* 0x000000ffe600720c */ /* 0x000fe20003fa6270 */
[--C-:B------:R-:W-:Y:S01]  /*15aa0*/  @!P4 IMAD.IADD R32, R32, 0x1, -R2.reuse ;  /* 0x000000012020c824 */ /* 0x100fe200078e0a02 */
[----:B------:R-:W-:Y:S01]  /*15ab0*/  ISETP.GT.U32.AND P4, PT, R2, R40, PT ;  /* 0x000000280200720c */ /* 0x000fe20003f84070 */
[----:B------:R-:W-:Y:S02]  /*15ac0*/  @!P0 IMAD.IADD R28, R28, 0x1, -R2 ;  /* 0x000000011c1c8824 */ /* 0x000fe400078e0a02 */
[----:B------:R-:W-:Y:S02]  /*15ad0*/  IMAD.MOV R7, RZ, RZ, -R7 ;  /* 0x000000ffff077224 */ /* 0x000fe400078e0a07 */
[----:B------:R-:W-:Y:S01]  /*15ae0*/  @!P2 IMAD.MOV R20, RZ, RZ, -R20 ;  /* 0x000000ffff14a224 */ /* 0x000fe200078e0a14 */
[----:B------:R-:W-:Y:S01]  /*15af0*/  ISETP.GE.AND P2, PT, R238, RZ, PT ;  /* 0x000000ffee00720c */ /* 0x000fe20003f46270 */
[C---:B------:R-:W-:Y:S01]  /*15b00*/  IMAD R43, R2.reuse, R7, R43 ;  /* 0x00000007022b7224 */ /* 0x040fe200078e022b */
[----:B------:R-:W-:Y:S01]  /*15b10*/  ISETP.GT.U32.AND P0, PT, R2, R28, PT ;  /* 0x0000001c0200720c */ /* 0x000fe20003f04070 */
[----:B------:R-:W-:-:S04]  /*15b20*/  IMAD.HI.U32 R7, R4, R47, RZ ;  /* 0x0000002f04077227 */ /* 0x000fc800078e00ff */
[----:B------:R-:W-:Y:S02]  /*15b30*/  IMAD.MOV R7, RZ, RZ, -R7 ;  /* 0x000000ffff077224 */ /* 0x000fe400078e0a07 */
[--C-:B------:R-:W-:Y:S02]  /*15b40*/  @!P3 IMAD.IADD R36, R36, 0x1, -R2.reuse ;  /* 0x000000012424b824 */ /* 0x100fe400078e0a02 */
[----:B------:R-:W-:Y:S02]  /*15b50*/  IMAD R47, R2, R7, R47 ;  /* 0x00000007022f7224 */ /* 0x000fe400078e022f */
[----:B------:R-:W-:Y:S02]  /*15b60*/  @!P4 IMAD.IADD R40, R40, 0x1, -R2 ;  /* 0x000000012828c824 */ /* 0x000fe400078e0a02 */
[----:B------:R-:W-:Y:S01]  /*15b70*/  @!P2 IMAD.MOV R36, RZ, RZ, -R36 ;  /* 0x000000ffff24a224 */ /* 0x000fe200078e0a24 */
[----:B------:R-:W-:Y:S01]  /*15b80*/  ISETP.GT.U32.AND P2, PT, R2, R47, PT ;  /* 0x0000002f0200720c */ /* 0x000fe20003f44070 */
[----:B------:R-:W-:Y:S01]  /*15b90*/  @!P0 IMAD.IADD R28, R28, 0x1, -R2 ;  /* 0x000000011c1c8824 */ /* 0x000fe200078e0a02 */
[C---:B------:R-:W-:Y:S01]  /*15ba0*/  ISETP.GT.U32.AND P4, PT, R2.reuse, R40, PT ;  /* 0x000000280200720c */ /* 0x040fe20003f84070 */
[----:B------:R-:W-:Y:S01]  /*15bb0*/  @!P5 IMAD.MOV R32, RZ, RZ, -R32 ;  /* 0x000000ffff20d224 */ /* 0x000fe200078e0a20 */
[----:B------:R-:W-:Y:S01]  /*15bc0*/  ISETP.GE.AND P0, PT, R247, RZ, PT ;  /* 0x000000fff700720c */ /* 0x000fe20003f06270 */
[C---:B------:R-:W-:Y:S01]  /*15bd0*/  VIADD R247, R3.reuse, 0x71 ;  /* 0x0000007103f77836 */ /* 0x040fe20000000000 */
[----:B------:R-:W-:Y:S01]  /*15be0*/  ISETP.GT.U32.AND P5, PT, R2, R43, PT ;  /* 0x0000002b0200720c */ /* 0x000fe20003fa4070 */
[----:B------:R-:W-:-:S02]  /*15bf0*/  VIADD R230, R3, 0x70 ;  /* 0x0000007003e67836 */ /* 0x000fc40000000000 */
[----:B------:R-:W-:Y:S01]  /*15c00*/  VIADD R238, R3, 0x6e ;  /* 0x0000006e03ee7836 */ /* 0x000fe20000000000 */
[----:B------:R-:W-:Y:S01]  /*15c10*/  IABS R51, R247 ;  /* 0x000000f700337213 */ /* 0x000fe20000000000 */
[----:B------:R-:W-:Y:S01]  /*15c20*/  @!P6 IMAD.MOV R28, RZ, RZ, -R28 ;  /* 0x000000ffff1ce224 */ /* 0x000fe200078e0a1c */
[----:B------:R-:W-:Y:S01]  /*15c30*/  ISETP.GE.AND P3, PT, R247, RZ, PT ;  /* 0x000000fff700720c */ /* 0x000fe20003f66270 */
[----:B------:R-:W-:Y:S01]  /*15c40*/  VIADD R247, R3, 0x6f ;  /* 0x0000006f03f77836 */ /* 0x000fe20000000000 */
[----:B------:R-:W-:Y:S01]  /*15c50*/  IABS R55, R230 ;  /* 0x000000e600377213 */ /* 0x000fe20000000000 */
[----:B------:R-:W-:Y:S01]  /*15c60*/  IMAD.HI.U32 R14, R4, R51, RZ ;  /* 0x00000033040e7227 */ /* 0x000fe200078e00ff */
[----:B------:R-:W-:Y:S02]  /*15c70*/  IABS R63, R238 ;  /* 0x000000ee003f7213 */ /* 0x000fe40000000000 */
[----:B------:R-:W-:Y:S01]  /*15c80*/  IABS R59, R247 ;  /* 0x000000f7003b7213 */ /* 0x000fe20000000000 */
[--C-:B------:R-:W-:Y:S01]  /*15c90*/  @!P4 IMAD.IADD R40, R40, 0x1, -R2.reuse ;  /* 0x000000012828c824 */ /* 0x100fe200078e0a02 */
[----:B------:R-:W-:Y:S01]  /*15ca0*/  ISETP.GE.AND P6, PT, R246, RZ, PT ;  /* 0x000000fff600720c */ /* 0x000fe20003fc6270 */
[----:B------:R-:W-:Y:S01]  /*15cb0*/  @!P2 IMAD.IADD R47, R47, 0x1, -R2 ;  /* 0x000000012f2fa824 */ /* 0x000fe200078e0a02 */
[----:B------:R-:W-:Y:S01]  /*15cc0*/  ISETP.GE.AND P2, PT, R230, RZ, PT ;  /* 0x000000ffe600720c */ /* 0x000fe20003f46270 */
[----:B------:R-:W-:-:S04]  /*15cd0*/  IMAD.HI.U32 R7, R4, R55, RZ ;  /* 0x0000003704077227 */ /* 0x000fc800078e00ff */
[----:B------:R-:W-:Y:S02]  /*15ce0*/  @!P5 IMAD.IADD R43, R43, 0x1, -R2 ;  /* 0x000000012b2bd824 */ /* 0x000fe400078e0a02 */
[----:B------:R-:W-:Y:S02]  /*15cf0*/  IMAD.MOV R14, RZ, RZ, -R14 ;  /* 0x000000ffff0e7224 */ /* 0x000fe400078e0a0e */
[----:B------:R-:W-:Y:S01]  /*15d00*/  @!P1 IMAD.MOV R40, RZ, RZ, -R40 ;  /* 0x000000ffff289224 */ /* 0x000fe200078e0a28 */
[C---:B------:R-:W-:Y:S01]  /*15d10*/  ISETP.GT.U32.AND P1, PT, R2.reuse, R47, PT ;  /* 0x0000002f0200720c */ /* 0x040fe20003f24070 */
[----:B------:R-:W-:Y:S01]  /*15d20*/  IMAD.MOV R7, RZ, RZ, -R7 ;  /* 0x000000ffff077224 */ /* 0x000fe200078e0a07 */
[----:B------:R-:W-:Y:S01]  /*15d30*/  ISETP.GT.U32.AND P5, PT, R2, R43, PT ;  /* 0x0000002b0200720c */ /* 0x000fe20003fa4070 */
[----:B------:R-:W-:-:S04]  /*15d40*/  IMAD.HI.U32 R18, R4, R59, RZ ;  /* 0x0000003b04127227 */ /* 0x000fc800078e00ff */
[C---:B------:R-:W-:Y:S02]  /*15d50*/  IMAD R51, R2.reuse, R14, R51 ;  /* 0x0000000e02337224 */ /* 0x040fe400078e0233 */
[C---:B------:R-:W-:Y:S02]  /*15d60*/  IMAD R55, R2.reuse, R7, R55 ;  /* 0x0000000702377224 */ /* 0x040fe400078e0237 */
[----:B------:R-:W-:Y:S01]  /*15d70*/  IMAD.MOV R18, RZ, RZ, -R18 ;  /* 0x000000ffff127224 */ /* 0x000fe200078e0a12 */
[----:B------:R-:W-:Y:S01]  /*15d80*/  ISETP.GT.U32.AND P4, PT, R2, R51, PT ;  /* 0x000000330200720c */ /* 0x000fe20003f84070 */
[----:B------:R-:W-:-:S04]  /*15d90*/  IMAD.HI.U32 R7, R4, R63, RZ ;  /* 0x0000003f04077227 */ /* 0x000fc800078e00ff */
[C---:B------:R-:W-:Y:S02]  /*15da0*/  IMAD R59, R2.reuse, R18, R59 ;  /* 0x00000012023b7224 */ /* 0x040fe400078e023b */
[----:B------:R-:W-:Y:S02]  /*15db0*/  IMAD.MOV R18, RZ, RZ, -R7 ;  /* 0x000000ffff127224 */ /* 0x000fe400078e0a07 */
[--C-:B------:R-:W-:Y:S01]  /*15dc0*/  @!P1 IMAD.IADD R47, R47, 0x1, -R2.reuse ;  /* 0x000000012f2f9824 */ /* 0x100fe200078e0a02 */
[C---:B------:R-:W-:Y:S01]  /*15dd0*/  ISETP.GT.U32.AND P1, PT, R2.reuse, R59, PT ;  /* 0x0000003b0200720c */ /* 0x040fe20003f24070 */
[C---:B------:R-:W-:Y:S02]  /*15de0*/  IMAD R63, R2.reuse, R18, R63 ;  /* 0x00000012023f7224 */ /* 0x040fe400078e023f */
[----:B------:R-:W-:Y:S01]  /*15df0*/  @!P5 IMAD.IADD R43, R43, 0x1, -R2 ;  /* 0x000000012b2bd824 */ /* 0x000fe200078e0a02 */
[C---:B------:R-:W-:Y:S01]  /*15e00*/  ISETP.GT.U32.AND P5, PT, R2.reuse, R55, PT ;  /* 0x000000370200720c */ /* 0x040fe20003fa4070 */
[----:B------:R-:W-:Y:S01]  /*15e10*/  @!P6 IMAD.MOV R47, RZ, RZ, -R47 ;  /* 0x000000ffff2fe224 */ /* 0x000fe200078e0a2f */
[----:B------:R-:W-:Y:S01]  /*15e20*/  ISETP.GT.U32.AND P6, PT, R2, R63, PT ;  /* 0x0000003f0200720c */ /* 0x000fe20003fc4070 */
[----:B------:R-:W-:-:S02]  /*15e30*/  VIADD R246, R3, 0x6d ;  /* 0x0000006d03f67836 */ /* 0x000fc40000000000 */
[--C-:B------:R-:W-:Y:S01]  /*15e40*/  @!P4 IMAD.IADD R51, R51, 0x1, -R2.reuse ;  /* 0x000000013333c824 */ /* 0x100fe200078e0a02 */
[----:B------:R-:W-:Y:S01]  /*15e50*/  ISETP.GE.AND P4, PT, R247, RZ, PT ;  /* 0x000000fff700720c */ /* 0x000fe20003f86270 */
[----:B------:R-:W-:Y:S01]  /*15e60*/  VIADD R247, R3, 0x6c ;  /* 0x0000006c03f77836 */ /* 0x000fe20000000000 */
[----:B------:R-:W-:Y:S01]  /*15e70*/  IABS R67, R246 ;  /* 0x000000f600437213 */ /* 0x000fe20000000000 */
[----:B------:R-:W-:Y:S01]  /*15e80*/  @!P1 IMAD.IADD R59, R59, 0x1, -R2 ;  /* 0x000000013b3b9824 */ /* 0x000fe200078e0a02 */
[----:B------:R-:W-:Y:S01]  /*15e90*/  ISETP.GE.AND P1, PT, R246, RZ, PT ;  /* 0x000000fff600720c */ /* 0x000fe20003f26270 */
[----:B------:R-:W-:Y:S01]  /*15ea0*/  VIADD R221, R3, 0x6b ;  /* 0x0000006b03dd7836 */ /* 0x000fe20000000000 */
[----:B------:R-:W-:Y:S01]  /*15eb0*/  IABS R71, R247 ;  /* 0x000000f700477213 */ /* 0x000fe20000000000 */
[----:B------:R-:W-:-:S03]  /*15ec0*/  IMAD.HI.U32 R14, R4, R67, RZ ;  /* 0x00000043040e7227 */ /* 0x000fc600078e00ff */
[----:B------:R-:W-:Y:S01]  /*15ed0*/  IABS R74, R221 ;  /* 0x000000dd004a7213 */ /* 0x000fe20000000000 */
[--C-:B------:R-:W-:Y:S01]  /*15ee0*/  @!P5 IMAD.IADD R55, R55, 0x1, -R2.reuse ;  /* 0x000000013737d824 */ /* 0x100fe200078e0a02 */
[C---:B------:R-:W-:Y:S01]  /*15ef0*/  ISETP.GT.U32.AND P5, PT, R2.reuse, R51, PT ;  /* 0x000000330200720c */ /* 0x040fe20003fa4070 */
[----:B------:R-:W-:Y:S01]  /*15f00*/  @!P6 IMAD.IADD R63, R63, 0x1, -R2 ;  /* 0x000000013f3fe824 */ /* 0x000fe200078e0a02 */
[----:B------:R-:W-:Y:S01]  /*15f10*/  ISETP.GT.U32.AND P6, PT, R2, R59, PT ;  /* 0x0000003b0200720c */ /* 0x000fe20003fc4070 */
[----:B------:R-:W-:Y:S02]  /*15f20*/  IMAD.MOV R7, RZ, RZ, -R14 ;  /* 0x000000ffff077224 */ /* 0x000fe400078e0a0e */
[----:B------:R-:W-:-:S04]  /*15f30*/  IMAD.HI.U32 R14, R4, R71, RZ ;  /* 0x00000047040e7227 */ /* 0x000fc800078e00ff */
[----:B------:R-:W-:Y:S02]  /*15f40*/  IMAD.MOV R14, RZ, RZ, -R14 ;  /* 0x000000ffff0e7224 */ /* 0x000fe400078e0a0e */
[C---:B------:R-:W-:Y:S02]  /*15f50*/  IMAD R67, R2.reuse, R7, R67 ;  /* 0x0000000702437224 */ /* 0x040fe400078e0243 */
[C---:B------:R-:W-:Y:S02]  /*15f60*/  IMAD R71, R2.reuse, R14, R71 ;  /* 0x0000000e02477224 */ /* 0x040fe400078e0247 */
[--C-:B------:R-:W-:Y:S01]  /*15f70*/  @!P5 IMAD.IADD R51, R51, 0x1, -R2.reuse ;  /* 0x000000013333d824 */ /* 0x100fe200078e0a02 */
[C---:B------:R-:W-:Y:S01]  /*15f80*/  ISETP.GT.U32.AND P5, PT, R2.reuse, R67, PT ;  /* 0x000000430200720c */ /* 0x040fe20003fa4070 */
[----:B------:R-:W-:Y:S02]  /*15f90*/  VIADD R230, R3, 0x6a ;  /* 0x0000006a03e67836 */ /* 0x000fe40000000000 */
[----:B------:R-:W-:Y:S01]  /*15fa0*/  @!P6 IMAD.IADD R59, R59, 0x1, -R2 ;  /* 0x000000013b3be824 */ /* 0x000fe200078e0a02 */
[----:B------:R-:W-:Y:S01]  /*15fb0*/  ISETP.GT.U32.AND P6, PT, R2, R71, PT ;  /* 0x000000470200720c */ /* 0x000fe20003fc4070 */
[----:B------:R-:W-:Y:S01]  /*15fc0*/  IMAD.HI.U32 R7, R4, R74, RZ ;  /* 0x0000004a04077227 */ /* 0x000fe200078e00ff */
[----:B------:R-:W-:-:S03]  /*15fd0*/  IABS R78, R230 ;  /* 0x000000e6004e7213 */ /* 0x000fc60000000000 */
[----:B------:R-:W-:Y:S01]  /*15fe0*/  @!P0 IMAD.MOV R43, RZ, RZ, -R43 ;  /* 0x000000ffff2b8224 */ /* 0x000fe200078e0a2b */
[C---:B------:R-:W-:Y:S01]  /*15ff0*/  ISETP.GT.U32.AND P0, PT, R2.reuse, R55, PT ;  /* 0x000000370200720c */ /* 0x040fe20003f04070 */
[----:B------:R-:W-:Y:S01]  /*16000*/  @!P3 IMAD.MOV R51, RZ, RZ, -R51 ;  /* 0x000000ffff33b224 */ /* 0x000fe200078e0a33 */
[C---:B------:R-:W-:Y:S01]  /*16010*/  ISETP.GT.U32.AND P3, PT, R2.reuse, R63, PT ;  /* 0x0000003f0200720c */ /* 0x040fe20003f64070 */
[----:B------:R-:W-:Y:S02]  /*16020*/  IMAD.MOV R7, RZ, RZ, -R7 ;  /* 0x000000ffff077224 */ /* 0x000fe400078e0a07 */
[----:B------:R-:W-:Y:S02]  /*16030*/  VIADD R246, R3, 0x68 ;  /* 0x0000006803f67836 */ /* 0x000fe40000000000 */
[----:B------:R-:W-:Y:S02]  /*16040*/  IMAD R74, R2, R7, R74 ;  /* 0x00000007024a7224 */ /* 0x000fe400078e024a */
[----:B------:R-:W-:Y:S01]  /*16050*/  IMAD.HI.U32 R7, R4, R78, RZ ;  /* 0x0000004e04077227 */ /* 0x000fe200078e00ff */
[----:B------:R-:W-:-:S03]  /*16060*/  IABS R86, R246 ;  /* 0x000000f600567213 */ /* 0x000fc60000000000 */
[----:B------:R-:W-:Y:S02]  /*16070*/  IMAD.MOV R7, RZ, RZ, -R7 ;  /* 0x000000ffff077224 */ /* 0x000fe400078e0a07 */
[--C-:B------:R-:W-:Y:S02]  /*16080*/  @!P6 IMAD.IADD R71, R71, 0x1, -R2.reuse ;  /* 0x000000014747e824 */ /* 0x100fe400078e0a02 */
[--C-:B------:R-:W-:Y:S01]  /*16090*/  @!P0 IMAD.IADD R55, R55, 0x1, -R2.reuse ;  /* 0x0000000137378824 */ /* 0x100fe200078e0a02 */
[----:B------:R-:W-:Y:S01]  /*160a0*/  ISETP.GE.AND P0, PT, R238, RZ, PT ;  /* 0x000000ffee00720c */ /* 0x000fe20003f06270 */
[--C-:B------:R-:W-:Y:S01]  /*160b0*/  @!P5 IMAD.IADD R67, R67, 0x1, -R2.reuse ;  /* 0x000000014343d824 */ /* 0x100fe200078e0a02 */
[----:B------:R-:W-:Y:S01]  /*160c0*/  ISETP.GE.AND P5, PT, R247, RZ, PT ;  /* 0x000000fff700720c */ /* 0x000fe20003fa6270 */
        /* <DEDUP_REMOVED lines=9> */
[C---:B------:R-:W-:Y:S02]  /*16160*/  VIADD R247, R3.reuse, 0x67 ;  /* 0x0000006703f77836 */ /* 0x040fe40000000000 */
[----:B------:R-:W-:Y:S02]  /*16170*/  IMAD.MOV R14, RZ, RZ, -R14 ;  /* 0x000000ffff0e7224 */ /* 0x000fe400078e0a0e */
[----:B------:R-:W-:Y:S01]  /*16180*/  VIADD R238, R3, 0x69 ;  /* 0x0000006903ee7836 */ /* 0x000fe20000000000 */
[----:B------:R-:W-:Y:S01]  /*16190*/  IABS R7, R247 ;  /* 0x000000f700077213 */ /* 0x000fe20000000000 */
[----:B------:R-:W-:Y:S01]  /*161a0*/  @!P3 IMAD.IADD R74, R74, 0x1, -R2 ;  /* 0x000000014a4ab824 */ /* 0x000fe200078e0a02 */
[----:B------:R-:W-:Y:S01]  /*161b0*/  ISETP.GE.AND P3, PT, R230, RZ, PT ;  /* 0x000000ffe600720c */ /* 0x000fe20003f66270 */
[----:B------:R-:W-:Y:S01]  /*161c0*/  IMAD R86, R2, R14, R86 ;  /* 0x0000000e02567224 */ /* 0x000fe200078e0256 */
[----:B------:R-:W-:Y:S01]  /*161d0*/  IABS R82, R238 ;  /* 0x000000ee00527213 */ /* 0x000fe20000000000 */
[----:B------:R-:W-:-:S02]  /*161e0*/  @!P4 IMAD.IADD R71, R71, 0x1, -R2 ;  /* 0x000000014747c824 */ /* 0x000fc400078e0a02 */
[--C-:B------:R-:W-:Y:S01]  /*161f0*/  @!P2 IMAD.IADD R67, R67, 0x1, -R2.reuse ;  /* 0x000000014343a824 */ /* 0x100fe200078e0a02 */
[----:B------:R-:W-:Y:S01]  /*16200*/  ISETP.GE.AND P2, PT, R221, RZ, PT ;  /* 0x000000ffdd00720c */ /* 0x000fe20003f46270 */
[----:B------:R-:W-:Y:S01]  /*16210*/  @!P6 IMAD.IADD R78, R78, 0x1, -R2 ;  /* 0x000000014e4ee824 */ /* 0x000fe200078e0a02 */
[C---:B------:R-:W-:Y:S01]  /*16220*/  ISETP.GT.U32.AND P6, PT, R2.reuse, R74, PT ;  /* 0x0000004a0200720c */ /* 0x040fe20003fc4070 */
[----:B------:R-:W-:Y:S01]  /*16230*/  @!P5 IMAD.MOV R71, RZ, RZ, -R71 ;  /* 0x000000ffff47d224 */ /* 0x000fe200078e0a47 */
[----:B------:R-:W-:Y:S01]  /*16240*/  ISETP.GT.U32.AND P5, PT, R2, R86, PT ;  /* 0x000000560200720c */ /* 0x000fe20003fa4070 */
[----:B------:R-:W-:Y:S02]  /*16250*/  VIADD R221, R3, 0x66 ;  /* 0x0000006603dd7836 */ /* 0x000fe40000000000 */
[----:B------:R-:W-:-:S03]  /*16260*/  IMAD.HI.U32 R14, R4, R7, RZ ;  /* 0x00000007040e7227 */ /* 0x000fc600078e00ff */
[----:B------:R-:W-:Y:S01]  /*16270*/  IABS R22, R221 ;  /* 0x000000dd00167213 */ /* 0x000fe20000000000 */
[----:B------:R-:W-:-:S04]  /*16280*/  IMAD.HI.U32 R18, R4, R82, RZ ;  /* 0x0000005204127227 */ /* 0x000fc800078e00ff */
[----:B------:R-:W-:Y:S02]  /*16290*/  IMAD.MOV R14, RZ, RZ, -R14 ;  /* 0x000000ffff0e7224 */ /* 0x000fe400078e0a0e */
[----:B------:R-:W-:Y:S01]  /*162a0*/  @!P0 IMAD.MOV R63, RZ, RZ, -R63 ;  /* 0x000000ffff3f8224 */ /* 0x000fe200078e0a3f */
[C---:B------:R-:W-:Y:S01]  /*162b0*/  ISETP.GT.U32.AND P0, PT, R2.reuse, R78, PT ;  /* 0x0000004e0200720c */ /* 0x040fe20003f04070 */
[----:B------:R-:W-:Y:S02]  /*162c0*/  IMAD.MOV R18, RZ, RZ, -R18 ;  /* 0x000000ffff127224 */ /* 0x000fe400078e0a12 */
[----:B------:R-:W-:Y:S02]  /*162d0*/  IMAD R7, R2, R14, R7 ;  /* 0x0000000e02077224 */ /* 0x000fe400078e0207 */
[----:B------:R-:W-:Y:S02]  /*162e0*/  VIADD R230, R3, 0x65 ;  /* 0x0000006503e67836 */ /* 0x000fe40000000000 */
[----:B------:R-:W-:-:S03]  /*162f0*/  IMAD.HI.U32 R14, R4, R22, RZ ;  /* 0x00000016040e7227 */ /* 0x000fc600078e00ff */
[----:B------:R-:W-:Y:S01]  /*16300*/  IABS R96, R230 ;  /* 0x000000e600607213 */ /* 0x000fe20000000000 */
[----:B------:R-:W-:Y:S02]  /*16310*/  IMAD R82, R2, R18, R82 ;  /* 0x0000001202527224 */ /* 0x000fe400078e0252 */
[--C-:B------:R-:W-:Y:S01]  /*16320*/  @!P6 IMAD.IADD R74, R74, 0x1, -R2.reuse ;  /* 0x000000014a4ae824 */ /* 0x100fe200078e0a02 */
[----:B------:R-:W-:Y:S01]  /*16330*/  ISETP.GE.AND P6, PT, R246, RZ, PT ;  /* 0x000000fff600720c */ /* 0x000fe20003fc6270 */
[----:B------:R-:W-:Y:S01]  /*16340*/  @!P5 IMAD.IADD R86, R86, 0x1, -R2 ;  /* 0x000000015656d824 */ /* 0x000fe200078e0a02 */
[C---:B------:R-:W-:Y:S01]  /*16350*/  ISETP.GT.U32.AND P4, PT, R2.reuse, R82, PT ;  /* 0x000000520200720c */ /* 0x040fe20003f84070 */
[----:B------:R-:W-:Y:S02]  /*16360*/  IMAD.MOV R14, RZ, RZ, -R14 ;  /* 0x000000ffff0e7224 */ /* 0x000fe400078e0a0e */
[----:B------:R-:W-:Y:S01]  /*16370*/  @!P2 IMAD.MOV R74, RZ, RZ, -R74 ;  /* 0x000000ffff4aa224 */ /* 0x000fe200078e0a4a */
[C---:B------:R-:W-:Y:S01]  /*16380*/  ISETP.GT.U32.AND P2, PT, R2.reuse, R86, PT ;  /* 0x000000560200720c */ /* 0x040fe20003f44070 */
[----:B------:R-:W-:-:S02]  /*16390*/  IMAD R22, R2, R14, R22 ;  /* 0x0000000e02167224 */ /* 0x000fc400078e0216 */
[----:B------:R-:W-:-:S04]  /*163a0*/  IMAD.HI.U32 R14, R4, R96, RZ ;  /* 0x00000060040e7227 */ /* 0x000fc800078e00ff */
[----:B------:R-:W-:Y:S01]  /*163b0*/  @!P1 IMAD.MOV R67, RZ, RZ, -R67 ;  /* 0x000000ffff439224 */ /* 0x000fe200078e0a43 */
[----:B------:R-:W-:Y:S01]  /*163c0*/  ISETP.GE.AND P1, PT, R238, RZ, PT ;  /* 0x000000ffee00720c */ /* 0x000fe20003f26270 */
[----:B------:R-:W-:Y:S01]  /*163d0*/  @!P0 IMAD.IADD R78, R78, 0x1, -R2 ;  /* 0x000000014e4e8824 */ /* 0x000fe200078e0a02 */
[----:B------:R-:W-:Y:S01]  /*163e0*/  ISETP.GT.U32.AND P0, PT, R2, R7, PT ;  /* 0x000000070200720c */ /* 0x000fe20003f04070 */
[----:B------:R-:W-:Y:S02]  /*163f0*/  VIADD R238, R3, 0x64 ;  /* 0x0000006403ee7836 */ /* 0x000fe40000000000 */
[----:B------:R-:W-:Y:S02]  /*16400*/  IMAD.MOV R14, RZ, RZ, -R14 ;  /* 0x000000ffff0e7224 */ /* 0x000fe400078e0a0e */
[----:B------:R-:W-:Y:S01]  /*16410*/  @!P4 IMAD.IADD R82, R82, 0x1, -R2 ;  /* 0x000000015252c824 */ /* 0x000fe200078e0a02 */
[----:B------:R-:W-:Y:S01]  /*16420*/  IABS R100, R238 ;  /* 0x000000ee00647213 */ /* 0x000fe20000000000 */
[----:B------:R-:W-:Y:S01]  /*16430*/  IMAD R96, R2, R14, R96 ;  /* 0x0000000e02607224 */ /* 0x000fe200078e0260 */
[----:B------:R-:W-:Y:S01]  /*16440*/  ISETP.GE.AND P4, PT, R247, RZ, PT ;  /* 0x000000fff700720c */ /* 0x000fe20003f86270 */
[----:B------:R-:W-:Y:S01]  /*16450*/  @!P2 IMAD.IADD R86, R86, 0x1, -R2 ;  /* 0x000000015656a824 */ /* 0x000fe200078e0a02 */
[----:B------:R-:W-:Y:S01]  /*16460*/  ISETP.GT.U32.AND P5, PT, R2, R82, PT ;  /* 0x000000520200720c */ /* 0x000fe20003fa4070 */
[----:B------:R-:W-:Y:S01]  /*16470*/  IMAD.HI.U32 R26, R4, R100, RZ ;  /* 0x00000064041a7227 */ /* 0x000fe200078e00ff */
[----:B------:R-:W-:-:S03]  /*16480*/  ISETP.GT.U32.AND P2, PT, R2, R96, PT ;  /* 0x000000600200720c */ /* 0x000fc60003f44070 */
[----:B------:R-:W-:Y:S02]  /*16490*/  @!P0 IMAD.IADD R7, R7, 0x1, -R2 ;  /* 0x0000000107078824 */ /* 0x000fe400078e0a02 */
[----:B------:R-:W-:Y:S01]  /*164a0*/  @!P3 IMAD.MOV R78, RZ, RZ, -R78 ;  /* 0x000000ffff4eb224 */ /* 0x000fe200078e0a4e */
[C---:B------:R-:W-:Y:S01]  /*164b0*/  ISETP.GT.U32.AND P3, PT, R2.reuse, R22, PT ;  /* 0x000000160200720c */ /* 0x040fe20003f64070 */
[----:B------:R-:W-:Y:S01]  /*164c0*/  IMAD.MOV R26, RZ, RZ, -R26 ;  /* 0x000000ffff1a7224 */ /* 0x000fe200078e0a1a */
[C---:B------:R-:W-:Y:S01]  /*164d0*/  ISETP.GT.U32.AND P0, PT, R2.reuse, R7, PT ;  /* 0x000000070200720c */ /* 0x040fe20003f04070 */
[C---:B------:R-:W-:Y:S02]  /*164e0*/  VIADD R246, R3.reuse, 0x63 ;  /* 0x0000006303f67836 */ /* 0x040fe40000000000 */
[----:B------:R-:W-:Y:S02]  /*164f0*/  IMAD R100, R2, R26, R100 ;  /* 0x0000001a02647224 */ /* 0x000fe400078e0264 */
[----:B------:R-:W-:Y:S01]  /*16500*/  VIADD R247, R3, 0x62 ;  /* 0x0000006203f77836 */ /* 0x000fe20000000000 */
[----:B------:R-:W-:Y:S01]  /*16510*/  IABS R49, R246 ;  /* 0x000000f600317213 */ /* 0x000fe20000000000 */
[--C-:B------:R-:W-:Y:S01]  /*16520*/  @!P2 IMAD.IADD R96, R96, 0x1, -R2.reuse ;  /* 0x000000016060a824 */ /* 0x100fe200078e0a02 */
[----:B------:R-:W-:Y:S01]  /*16530*/  ISETP.GT.U32.AND P2, PT, R2, R100, PT ;  /* 0x000000640200720c */ /* 0x000fe20003f44070 */
[--C-:B------:R-:W-:Y:S01]  /*16540*/  @!P5 IMAD.IADD R82, R82, 0x1, -R2.reuse ;  /* 0x000000015252d824 */ /* 0x100fe200078e0a02 */
[----:B------:R-:W-:Y:S01]  /*16550*/  IABS R45, R247 ;  /* 0x000000f7002d7213 */ /* 0x000fe20000000000 */
[--C-:B------:R-:W-:Y:S01]  /*16560*/  @!P3 IMAD.IADD R22, R22, 0x1, -R2.reuse ;  /* 0x000000011616b824 */ /* 0x100fe200078e0a02 */
[----:B------:R-:W-:Y:S01]  /*16570*/  ISETP.GE.AND P5, PT, R221, RZ, PT ;  /* 0x000000ffdd00720c */ /* 0x000fe20003fa6270 */
[----:B------:R-:W-:Y:S01]  /*16580*/  @!P0 IMAD.IADD R7, R7, 0x1, -R2 ;  /* 0x0000000107078824 */ /* 0x000fe200078e0a02 */
[----:B------:R-:W-:Y:S01]  /*16590*/  ISETP.GE.AND P0, PT, R230, RZ, PT ;  /* 0x000000ffe600720c */ /* 0x000fe20003f06270 */
[----:B------:R-:W-:Y:S01]  /*165a0*/  @!P1 IMAD.MOV R82, RZ, RZ, -R82 ;  /* 0x000000ffff529224 */ /* 0x000fe200078e0a52 */
[----:B------:R-:W-:Y:S01]  /*165b0*/  ISETP.GT.U32.AND P1, PT, R2, R22, PT ;  /* 0x000000160200720c */ /* 0x000fe20003f24070 */
[----:B------:R-:W-:Y:S01]  /*165c0*/  IMAD.HI.U32 R18, R4, R49, RZ ;  /* 0x0000003104127227 */ /* 0x000fe200078e00ff */
[----:B------:R-:W-:-:S03]  /*165d0*/  ISETP.GE.AND P3, PT, R238, RZ, PT ;  /* 0x000000ffee00720c */ /* 0x000fc60003f66270 */
[----:B------:R-:W-:-:S04]  /*165e0*/  IMAD.HI.U32 R14, R4, R45, RZ ;  /* 0x0000002d040e7227 */ /* 0x000fc800078e00ff */
[----:B------:R-:W-:Y:S02]  /*165f0*/  VIADD R230, R3, 0x61 ;  /* 0x0000006103e67836 */ /* 0x000fe40000000000 */
[----:B------:R-:W-:Y:S02]  /*16600*/  IMAD.MOV R18, RZ, RZ, -R18 ;  /* 0x000000ffff127224 */ /* 0x000fe400078e0a12 */
[----:B------:R-:W-:Y:S01]  /*16610*/  IMAD.MOV R14, RZ, RZ, -R14 ;  /* 0x000000ffff0e7224 */ /* 0x000fe200078e0a0e */
[----:B------:R-:W-:Y:S01]  /*16620*/  IABS R26, R230 ;  /* 0x000000e6001a7213 */ /* 0x000fe20000000000 */
[----:B------:R-:W-:Y:S02]  /*16630*/  @!P2 IMAD.IADD R100, R100, 0x1, -R2 ;  /* 0x000000016464a824 */ /* 0x000fe400078e0a02 */
[C---:B------:R-:W-:Y:S02]  /*16640*/  IMAD R49, R2.reuse, R18, R49 ;  /* 0x0000001202317224 */ /* 0x040fe400078e0231 */
[----:B------:R-:W-:Y:S01]  /*16650*/  IMAD.MOV.U32 R0, RZ, RZ, R7 ;  /* 0x000000ffff007224 */ /* 0x000fe200078e0007 */
[C---:B------:R-:W-:Y:S01]  /*16660*/  ISETP.GT.U32.AND P2, PT, R2.reuse, R100, PT ;  /* 0x000000640200720c */ /* 0x040fe20003f44070 */
[----:B------:R-:W-:-:S02]  /*16670*/  IMAD R45, R2, R14, R45 ;  /* 0x0000000e022d7224 */ /* 0x000fc400078e022d */
        /* <DEDUP_REMOVED lines=8> */
[----:B------:R-:W-:Y:S01]  /*16700*/  @!P6 IMAD.MOV R86, RZ, RZ, -R86 ;  /* 0x000000ffff56e224 */ /* 0x000fe200078e0a56 */
[----:B------:R-:W-:Y:S01]  /*16710*/  IABS R30, R221 ;  /* 0x000000dd001e7213 */ /* 0x000fe20000000000 */
[C---:B------:R-:W-:Y:S01]  /*16720*/  IMAD R26, R2.reuse, R14, R26 ;  /* 0x0000000e021a7224 */ /* 0x040fe200078e021a */
[----:B------:R-:W-:Y:S01]  /*16730*/  ISETP.GT.U32.AND P6, PT, R2, R96, PT ;  /* 0x000000600200720c */ /* 0x000fe20003fc4070 */
[----:B------:R-:W-:-:S02]  /*16740*/  VIADD R238, R3, 0x60 ;  /* 0x0000006003ee7836 */ /* 0x000fc40000000000 */
        /* <DEDUP_REMOVED lines=18> */
[----:B-1----:R-:W-:Y:S01]  /*16870*/  IMAD.MOV.U32 R0, RZ, RZ, R22 ;  /* 0x000000ffff007224 */ /* 0x002fe200078e0016 */
[----:B------:R-:W-:Y:S01]  /*16880*/  IABS R22, R246 ;  /* 0x000000f600167213 */ /* 0x000fe20000000000 */
[--C-:B------:R-:W-:Y:S01]  /*16890*/  @!P4 IMAD.IADD R49, R49, 0x1, -R2.reuse ;  /* 0x000000013131c824 */ /* 0x100fe200078e0a02 */
[----:B------:R-:W-:Y:S01]  /*168a0*/  ISETP.GT.U32.AND P4, PT, R2, R18, PT ;  /* 0x000000120200720c */ /* 0x000fe20003f84070 */
[----:B------:R-:W-:Y:S01]  /*168b0*/  @!P1 IMAD.IADD R45, R45, 0x1, -R2 ;  /* 0x000000012d2d9824 */ /* 0x000fe200078e0a02 */
[----:B------:R-:W-:Y:S01]  /*168c0*/  ISETP.GE.AND P1, PT, R230, RZ, PT ;  /* 0x000000ffe600720c */ /* 0x000fe20003f26270 */
[----:B------:R-:W-:Y:S02]  /*168d0*/  VIADD R230, R3, 0x5c ;  /* 0x0000005c03e67836 */ /* 0x000fe40000000000 */
[----:B------:R-:W-:-:S03]  /*168e0*/  IMAD.HI.U32 R38, R4, R22, RZ ;  /* 0x0000001604267227 */ /* 0x000fc600078e00ff */
[----:B------:R-:W-:Y:S01]  /*168f0*/  IABS R14, R230 ;  /* 0x000000e6000e7213 */ /* 0x000fe20000000000 */
[----:B------:R-:W-:Y:S01]  /*16900*/  @!P5 IMAD.MOV R0, RZ, RZ, -R0 ;  /* 0x000000ffff00d224 */ /* 0x000fe200078e0a00 */
[----:B------:R-:W-:Y:S01]  /*16910*/  ISETP.GE.AND P5, PT, R247, RZ, PT ;  /* 0x000000fff700720c */ /* 0x000fe20003fa6270 */
[----:B------:R-:W-:Y:S02]  /*16920*/  VIADD R247, R3, 0x5d ;  /* 0x0000005d03f77836 */ /* 0x000fe40000000000 */
[----:B------:R-:W-:Y:S01]  /*16930*/  @!P2 IMAD.IADD R30, R30, 0x1, -R2 ;  /* 0x000000011e1ea824 */ /* 0x000fe200078e0a02 */
[----:B------:R1:W-:Y:S01]  /*16940*/  STL [R1+0x18c], R0 ;  /* 0x00018c0001007387 */ /* 0x0003e20000100800 */
[----:B------:R-:W-:Y:S01]  /*16950*/  IMAD.MOV R38, RZ, RZ, -R38 ;  /* 0x000000ffff267224 */ /* 0x000fe200078e0a26 */
[----:B------:R-:W-:Y:S01]  /*16960*/  IABS R7, R247 ;  /* 0x000000f700077213 */ /* 0x000fe20000000000 */
[----:B------:R-:W-:Y:S01]  /*16970*/  @!P0 IMAD.MOV R96, RZ, RZ, -R96 ;  /* 0x000000ffff608224 */ /* 0x000fe200078e0a60 */
[C---:B------:R-:W-:Y:S01]  /*16980*/  ISETP.GT.U32.AND P0, PT, R2.reuse, R26, PT ;  /* 0x0000001a0200720c */ /* 0x040fe20003f04070 */
[C---:B------:R-:W-:Y:S01]  /*16990*/  IMAD R22, R2.reuse, R38, R22 ;  /* 0x0000002602167224 */ /* 0x040fe200078e0216 */
[----:B------:R-:W-:Y:S01]  /*169a0*/  ISETP.GT.U32.AND P2, PT, R2, R30, PT ;  /* 0x0000001e0200720c */ /* 0x000fe20003f44070 */
[----:B------:R-:W-:-:S04]  /*169b0*/  IMAD.HI.U32 R38, R4, R14, RZ ;  /* 0x0000000e04267227 */ /* 0x000fc800078e00ff */
[----:B------:R-:W-:Y:S01]  /*169c0*/  @!P4 IMAD.IADD R18, R18, 0x1, -R2 ;  /* 0x000000011212c824 */ /* 0x000fe200078e0a02 */
[----:B------:R-:W-:Y:S01]  /*169d0*/  ISETP.GE.AND P4, PT, R238, RZ, PT ;  /* 0x000000ffee00720c */ /* 0x000fe20003f86270 */
[----:B------:R-:W-:Y:S02]  /*169e0*/  IMAD.MOV.U32 R6, RZ, RZ, R49 ;  /* 0x000000ffff067224 */ /* 0x000fe400078e0031 */
[----:B------:R-:W-:-:S04]  /*169f0*/  IMAD.HI.U32 R34, R4, R7, RZ ;  /* 0x0000000704227227 */ /* 0x000fc800078e00ff */
[----:B------:R-:W-:Y:S02]  /*16a00*/  IMAD.MOV R38, RZ, RZ, -R38 ;  /* 0x000000ffff267224 */ /* 0x000fe400078e0a26 */
[----:B------:R-:W-:Y:S01]  /*16a10*/  @!P3 IMAD.MOV R100, RZ, RZ, -R100 ;  /* 0x000000ffff64b224 */ /* 0x000fe200078e0a64 */
[C---:B------:R-:W-:Y:S01]  /*16a20*/  ISETP.GT.U32.AND P3, PT, R2.reuse, R18, PT ;  /* 0x000000120200720c */ /* 0x040fe20003f64070 */
[----:B-1----:R-:W-:Y:S02]  /*16a30*/  IMAD.MOV.U32 R0, RZ, RZ, R45 ;  /* 0x000000ffff007224 */ /* 0x002fe400078e002d */
[----:B------:R-:W-:Y:S01]  /*16a40*/  @!P6 IMAD.MOV R6, RZ, RZ, -R6 ;  /* 0x000000ffff06e224 */ /* 0x000fe200078e0a06 */
[C---:B------:R-:W-:Y:S01]  /*16a50*/  ISETP.GT.U32.AND P6, PT, R2.reuse, R22, PT ;  /* 0x000000160200720c */ /* 0x040fe20003fc4070 */
[----:B------:R-:W-:Y:S02]  /*16a60*/  IMAD.MOV R34, RZ, RZ, -R34 ;  /* 0x000000ffff227224 */ /* 0x000fe400078e0a22 */
[C---:B------:R-:W-:Y:S01]  /*16a70*/  IMAD R14, R2.reuse, R38, R14 ;  /* 0x00000026020e7224 */ /* 0x040fe200078e020e */
[----:B------:R-:W-:Y:S01]  /*16a80*/  STL [R1+0x164], R6 ;  /* 0x0001640601007387 */ /* 0x000fe20000100800 */
[----:B------:R-:W-:Y:S01]  /*16a90*/  @!P5 IMAD.MOV R0, RZ, RZ, -R0 ;  /* 0x000000ffff00d224 */ /* 0x000fe200078e0a00 */
[----:B------:R-:W-:Y:S01]  /*16aa0*/  ISETP.GE.AND P5, PT, R221, RZ, PT ;  /* 0x000000ffdd00720c */ /* 0x000fe20003fa6270 */
[----:B------:R-:W-:-:S02]  /*16ab0*/  IMAD R7, R2, R34, R7 ;  /* 0x0000002202077224 */ /* 0x000fc400078e0207 */
[--C-:B------:R-:W-:Y:S01]  /*16ac0*/  @!P0 IMAD.IADD R26, R26, 0x1, -R2.reuse ;  /* 0x000000011a1a8824 */ /* 0x100fe200078e0a02 */
[----:B------:R1:W-:Y:S01]  /*16ad0*/  STL [R1+0x17c], R0 ;  /* 0x00017c0001007387 */ /* 0x0003e20000100800 */
[--C-:B------:R-:W-:Y:S01]  /*16ae0*/  @!P2 IMAD.IADD R30, R30, 0x1, -R2.reuse ;  /* 0x000000011e1ea824 */ /* 0x100fe200078e0a02 */
[C---:B------:R-:W-:Y:S01]  /*16af0*/  ISETP.GT.U32.AND P2, PT, R2.reuse, R14, PT ;  /* 0x0000000e0200720c */ /* 0x040fe20003f44070 */
[C---:B------:R-:W-:Y:S01]  /*16b00*/  VIADD R238, R3.reuse, 0x5b ;  /* 0x0000005b03ee7836 */ /* 0x040fe20000000000 */
[----:B------:R-:W-:Y:S01]  /*16b10*/  ISETP.GT.U32.AND P0, PT, R2, R7, PT ;  /* 0x000000070200720c */ /* 0x000fe20003f04070 */
[--C-:B------:R-:W-:Y:S01]  /*16b20*/  @!P3 IMAD.IADD R18, R18, 0x1, -R2.reuse ;  /* 0x000000011212b824 */ /* 0x100fe200078e0a02 */
[----:B------:R-:W-:Y:S01]  /*16b30*/  ISETP.GE.AND P3, PT, R246, RZ, PT ;  /* 0x000000fff600720c */ /* 0x000fe20003f66270 */
[----:B------:R-:W-:Y:S01]  /*16b40*/  @!P6 IMAD.IADD R22, R22, 0x1, -R2 ;  /* 0x000000011616e824 */ /* 0x000fe200078e0a02 */
[----:B------:R-:W-:Y:S01]  /*16b50*/  IABS R34, R238 ;  /* 0x000000ee00227213 */ /* 0x000fe20000000000 */
[----:B------:R-:W-:-:S02]  /*16b60*/  VIADD R246, R3, 0x5a ;  /* 0x0000005a03f67836 */ /* 0x000fc40000000000 */
[----:B-1----:R-:W-:Y:S01]  /*16b70*/  IMAD.MOV.U32 R0, RZ, RZ, R26 ;  /* 0x000000ffff007224 */ /* 0x002fe200078e001a */
[----:B------:R-:W-:Y:S01]  /*16b80*/  ISETP.GT.U32.AND P6, PT, R2, R22, PT ;  /* 0x000000160200720c */ /* 0x000fe20003fc4070 */
[----:B------:R-:W-:Y:S01]  /*16b90*/  IMAD.HI.U32 R38, R4, R34, RZ ;  /* 0x0000002204267227 */ /* 0x000fe200078e00ff */
[----:B------:R-:W-:-:S03]  /*16ba0*/  IABS R26, R246 ;  /* 0x000000f6001a7213 */ /* 0x000fc60000000000 */
[----:B------:R-:W-:Y:S01]  /*16bb0*/  @!P1 IMAD.MOV R0, RZ, RZ, -R0 ;  /* 0x000000ffff009224 */ /* 0x000fe200078e0a00 */
[----:B------:R-:W-:Y:S01]  /*16bc0*/  ISETP.GE.AND P1, PT, R247, RZ, PT ;  /* 0x000000fff700720c */ /* 0x000fe20003f26270 */
[--C-:B------:R-:W-:Y:S02]  /*16bd0*/  @!P2 IMAD.IADD R14, R14, 0x1, -R2.reuse ;  /* 0x000000010e0ea824 */ /* 0x100fe400078e0a02 */
[----:B------:R-:W-:Y:S01]  /*16be0*/  @!P0 IMAD.IADD R7, R7, 0x1, -R2 ;  /* 0x0000000107078824 */ /* 0x000fe200078e0a02 */
[----:B------:R1:W-:Y:S01]  /*16bf0*/  STL [R1+0x180], R0 ;  /* 0x0001800001007387 */ /* 0x0003e20000100800 */
[----:B------:R-:W-:Y:S01]  /*16c00*/  IMAD.MOV R38, RZ, RZ, -R38 ;  /* 0x000000ffff267224 */ /* 0x000fe200078e0a26 */
[----:B------:R-:W-:Y:S01]  /*16c10*/  ISETP.GE.AND P0, PT, R230, RZ, PT ;  /* 0x000000ffe600720c */ /* 0x000fe20003f06270 */
[----:B------:R-:W-:Y:S01]  /*16c20*/  @!P6 IMAD.IADD R22, R22, 0x1, -R2 ;  /* 0x000000011616e824 */ /* 0x000fe200078e0a02 */
[C---:B------:R-:W-:Y:S01]  /*16c30*/  ISETP.GT.U32.AND P2, PT, R2.reuse, R7, PT ;  /* 0x000000070200720c */ /* 0x040fe20003f44070 */
[----:B------:R-:W-:-:S02]  /*16c40*/  IMAD R34, R2, R38, R34 ;  /* 0x0000002602227224 */ /* 0x000fc400078e0222 */
[----:B------:R-:W-:Y:S02]  /*16c50*/  IMAD.MOV.U32 R6, RZ, RZ, R30 ;  /* 0x000000ffff067224 */ /* 0x000fe400078e001e */
[----:B------:R-:W-:Y:S01]  /*16c60*/  VIADD R247, R3, 0x59 ;  /* 0x0000005903f77836 */ /* 0x000fe20000000000 */
[----:B------:R-:W-:Y:S01]  /*16c70*/  ISETP.GT.U32.AND P6, PT, R2, R34, PT ;  /* 0x000000220200720c */ /* 0x000fe20003fc4070 */
[----:B-1----:R-:W-:Y:S02]  /*16c80*/  IMAD.MOV.U32 R0, RZ, RZ, R18 ;  /* 0x000000ffff007224 */ /* 0x002fe400078e0012 */
[----:B------:R-:W-:Y:S01]  /*16c90*/  IMAD.HI.U32 R18, R4, R26, RZ ;  /* 0x0000001a04127227 */ /* 0x000fe200078e00ff */
[----:B------:R-:W-:-:S03]  /*16ca0*/  IABS R49, R247 ;  /* 0x000000f700317213 */ /* 0x000fc60000000000 */
[----:B------:R-:W-:Y:S01]  /*16cb0*/  @!P4 IMAD.MOV R0, RZ, RZ, -R0 ;  /* 0x000000ffff00c224 */ /* 0x000fe200078e0a00 */
[C---:B------:R-:W-:Y:S01]  /*16cc0*/  ISETP.GT.U32.AND P4, PT, R2.reuse, R14, PT ;  /* 0x0000000e0200720c */ /* 0x040fe20003f84070 */
[----:B------:R-:W-:Y:S02]  /*16cd0*/  IMAD.MOV R18, RZ, RZ, -R18 ;  /* 0x000000ffff127224 */ /* 0x000fe400078e0a12 */
[----:B------:R-:W-:Y:S01]  /*16ce0*/  @!P5 IMAD.MOV R6, RZ, RZ, -R6 ;  /* 0x000000ffff06d224 */ /* 0x000fe200078e0a06 */
[----:B------:R1:W-:Y:S01]  /*16cf0*/  STL [R1+0x170], R0 ;  /* 0x0001700001007387 */ /* 0x0003e20000100800 */
[----:B------:R-:W-:Y:S01]  /*16d00*/  IMAD R18, R2, R18, R26 ;  /* 0x0000001202127224 */ /* 0x000fe200078e021a */
[----:B------:R-:W-:Y:S01]  /*16d10*/  ISETP.GE.AND P5, PT, R238, RZ, PT ;  /* 0x000000ffee00720c */ /* 0x000fe20003fa6270 */
[--C-:B------:R-:W-:Y:S01]  /*16d20*/  @!P2 IMAD.IADD R7, R7, 0x1, -R2.reuse ;  /* 0x000000010707a824 */ /* 0x100fe200078e0a02 */
[----:B------:R-:W-:Y:S01]  /*16d30*/  ISETP.GE.AND P2, PT, R247, RZ, PT ;  /* 0x000000fff700720c */ /* 0x000fe20003f46270 */
[----:B------:R-:W-:Y:S01]  /*16d40*/  VIADD R247, R3, 0x58 ;  /* 0x0000005803f77836 */ /* 0x000fe20000000000 */
[----:B------:R-:W-:Y:S01]  /*16d50*/  STL [R1+0x174], R6 ;  /* 0x0001740601007387 */ /* 0x000fe20000100800 */
[----:B------:R-:W-:-:S02]  /*16d60*/  @!P6 IMAD.IADD R34, R34, 0x1, -R2 ;  /* 0x000000012222e824 */ /* 0x000fc400078e0a02 */
[----:B------:R-:W-:Y:S01]  /*16d70*/  @!P4 IMAD.IADD R14, R14, 0x1, -R2 ;  /* 0x000000010e0ec824 */ /* 0x000fe200078e0a02 */
[----:B------:R-:W-:Y:S01]  /*16d80*/  ISETP.GT.U32.AND P4, PT, R2, R18, PT ;  /* 0x000000120200720c */ /* 0x000fe20003f84070 */
[----:B-1----:R-:W-:Y:S01]  /*16d90*/  IMAD.MOV.U32 R0, RZ, RZ, R22 ;  /* 0x000000ffff007224 */ /* 0x002fe200078e0016 */
[----:B------:R-:W-:Y:S01]  /*16da0*/  IABS R45, R247 ;  /* 0x000000f7002d7213 */ /* 0x000fe20000000000 */
[----:B------:R-:W-:Y:S01]  /*16db0*/  IMAD.HI.U32 R22, R4, R49, RZ ;  /* 0x0000003104167227 */ /* 0x000fe200078e00ff */
[----:B------:R-:W-:-:S03]  /*16dc0*/  ISETP.GE.AND P6, PT, R247, RZ, PT ;  /* 0x000000fff700720c */ /* 0x000fc60003fc6270 */
[----:B------:R-:W-:Y:S01]  /*16dd0*/  @!P3 IMAD.MOV R0, RZ, RZ, -R0 ;  /* 0x000000ffff00b224 */ /* 0x000fe200078e0a00 */
[----:B------:R-:W-:Y:S01]  /*16de0*/  ISETP.GE.AND P3, PT, R246, RZ, PT ;  /* 0x000000fff600720c */ /* 0x000fe20003f66270 */
[----:B------:R-:W-:Y:S02]  /*16df0*/  IMAD.MOV R22, RZ, RZ, -R22 ;  /* 0x000000ffff167224 */ /* 0x000fe400078e0a16 */
[----:B------:R-:W-:Y:S01]  /*16e00*/  VIADD R230, R3, 0x57 ;  /* 0x0000005703e67836 */ /* 0x000fe20000000000 */
[----:B------:R1:W-:Y:S01]  /*16e10*/  STL [R1+0x178], R0 ;  /* 0x0001780001007387 */ /* 0x0003e20000100800 */
[----:B------:R-:W-:Y:S01]  /*16e20*/  @!P4 IMAD.IADD R18, R18, 0x1, -R2 ;  /* 0x000000011212c824 */ /* 0x000fe200078e0a02 */
[----:B------:R-:W-:Y:S01]  /*16e30*/  ISETP.GT.U32.AND P4, PT, R2, R34, PT ;  /* 0x000000220200720c */ /* 0x000fe20003f84070 */
[----:B------:R-:W-:Y:S01]  /*16e40*/  IMAD.HI.U32 R30, R4, R45, RZ ;  /* 0x0000002d041e7227 */ /* 0x000fe200078e00ff */
[----:B------:R-:W-:-:S03]  /*16e50*/  IABS R38, R230 ;  /* 0x000000e600267213 */ /* 0x000fc60000000000 */
[----:B------:R-:W-:Y:S02]  /*16e60*/  IMAD R49, R2, R22, R49 ;  /* 0x0000001602317224 */ /* 0x000fe400078e0231 */
[----:B------:R-:W-:Y:S02]  /*16e70*/  VIADD R238, R3, 0x56 ;  /* 0x0000005603ee7836 */ /* 0x000fe40000000000 */
[----:B-1----:R-:W-:Y:S02]  /*16e80*/  IMAD.MOV.U32 R0, RZ, RZ, R7 ;  /* 0x000000ffff007224 */ /* 0x002fe400078e0007 */
[----:B------:R-:W-:Y:S01]  /*16e90*/  IMAD.HI.U32 R7, R4, R38, RZ ;  /* 0x0000002604077227 */ /* 0x000fe200078e00ff */
[----:B------:R-:W-:-:S03]  /*16ea0*/  IABS R22, R238 ;  /* 0x000000ee00167213 */ /* 0x000fc60000000000 */
[----:B------:R-:W-:Y:S01]  /*16eb0*/  @!P1 IMAD.MOV R0, RZ, RZ, -R0 ;  /* 0x000000ffff009224 */ /* 0x000fe200078e0a00 */
[----:B------:R-:W-:Y:S01]  /*16ec0*/  ISETP.GT.U32.AND P1, PT, R2, R18, PT ;  /* 0x000000120200720c */ /* 0x000fe20003f24070 */
[----:B------:R-:W-:Y:S02]  /*16ed0*/  @!P4 IMAD.IADD R34, R34, 0x1, -R2 ;  /* 0x000000012222c824 */ /* 0x000fe400078e0a02 */
[----:B------:R-:W-:Y:S01]  /*16ee0*/  IMAD.MOV R7, RZ, RZ, -R7 ;  /* 0x000000ffff077224 */ /* 0x000fe200078e0a07 */
[----:B------:R1:W-:Y:S01]  /*16ef0*/  STL [R1+0x16c], R0 ;  /* 0x00016c0001007387 */ /* 0x0003e20000100800 */
[C---:B------:R-:W-:Y:S02]  /*16f00*/  VIADD R221, R3.reuse, 0x55 ;  /* 0x0000005503dd7836 */ /* 0x040fe40000000000 */
[----:B------:R-:W-:Y:S02]  /*16f10*/  IMAD R38, R2, R7, R38 ;  /* 0x0000000702267224 */ /* 0x000fe400078e0226 */
[C---:B------:R-:W-:Y:S01]  /*16f20*/  VIADD R246, R3.reuse, 0x54 ;  /* 0x0000005403f67836 */ /* 0x040fe20000000000 */
[----:B------:R-:W-:Y:S01]  /*16f30*/  IABS R26, R221 ;  /* 0x000000dd001a7213 */ /* 0x000fe20000000000 */
[----:B------:R-:W-:-:S02]  /*16f40*/  VIADD R247, R3, 0x53 ;  /* 0x0000005303f77836 */ /* 0x000fc40000000000 */
[----:B------:R-:W-:Y:S01]  /*16f50*/  @!P1 IMAD.IADD R18, R18, 0x1, -R2 ;  /* 0x0000000112129824 */ /* 0x000fe200078e0a02 */
[C---:B------:R-:W-:Y:S01]  /*16f60*/  ISETP.GT.U32.AND P1, PT, R2.reuse, R38, PT ;  /* 0x000000260200720c */ /* 0x040fe20003f24070 */
[----:B-1----:R-:W-:Y:S02]  /*16f70*/  IMAD.MOV.U32 R0, RZ, RZ, R14 ;  /* 0x000000ffff007224 */ /* 0x002fe400078e000e */
[----:B------:R-:W-:Y:S01]  /*16f80*/  IMAD.MOV R14, RZ, RZ, -R30 ;  /* 0x000000ffff0e7224 */ /* 0x000fe200078e0a1e */
[----:B------:R-:W-:Y:S01]  /*16f90*/  IABS R30, R246 ;  /* 0x000000f6001e7213 */ /* 0x000fe20000000000 */
[----:B------:R-:W-:Y:S01]  /*16fa0*/  @!P0 IMAD.MOV R0, RZ, RZ, -R0 ;  /* 0x000000ffff008224 */ /* 0x000fe200078e0a00 */
[C---:B------:R-:W-:Y:S01]  /*16fb0*/  ISETP.GT.U32.AND P0, PT, R2.reuse, R49, PT ;  /* 0x000000310200720c */ /* 0x040fe20003f04070 */
[----:B------:R-:W-:Y:S02]  /*16fc0*/  IMAD R45, R2, R14, R45 ;  /* 0x0000000e022d7224 */ /* 0x000fe400078e022d */
[----:B------:R-:W-:Y:S01]  /*16fd0*/  IMAD.HI.U32 R14, R4, R22, RZ ;  /* 0x00000016040e7227 */ /* 0x000fe200078e00ff */
[----:B------:R1:W-:Y:S02]  /*16fe0*/  STL [R1+0x168], R0 ;  /* 0x0001680001007387 */ /* 0x0003e40000100800 */
[----:B------:R-:W-:Y:S01]  /*16ff0*/  ISETP.GT.U32.AND P4, PT, R2, R45, PT ;  /* 0x0000002d0200720c */ /* 0x000fe20003f84070 */
[----:B------:R-:W-:-:S02]  /*17000*/  IMAD.MOV R14, RZ, RZ, -R14 ;  /* 0x000000ffff0e7224 */ /* 0x000fc400078e0a0e */
[----:B------:R-:W-:-:S04]  /*17010*/  IMAD.HI.U32 R7, R4, R26, RZ ;  /* 0x0000001a04077227 */ /* 0x000fc800078e00ff */
[----:B------:R-:W-:Y:S01]  /*17020*/  @!P0 IMAD.IADD R49, R49, 0x1, -R2 ;  /* 0x0000000131318824 */ /* 0x000fe200078e0a02 */
[----:B------:R-:W-:Y:S01]  /*17030*/  ISETP.GE.AND P0, PT, R230, RZ, PT ;  /* 0x000000ffe600720c */ /* 0x000fe20003f06270 */
[----:B-1----:R-:W-:Y:S02]  /*17040*/  IMAD.MOV.U32 R0, RZ, RZ, R34 ;  /* 0x000000ffff007224 */ /* 0x002fe400078e0022 */
[C---:B------:R-:W-:Y:S02]  /*17050*/  IMAD R22, R2.reuse, R14, R22 ;  /* 0x0000000e02167224 */ /* 0x040fe400078e0216 */
[----:B------:R-:W-:Y:S01]  /*17060*/  @!P4 IMAD.IADD R45, R45, 0x1, -R2 ;  /* 0x000000012d2dc824 */ /* 0x000fe200078e0a02 */
[C---:B------:R-:W-:Y:S01]  /*17070*/  ISETP.GT.U32.AND P4, PT, R2.reuse, R49, PT ;  /* 0x000000310200720c */ /* 0x040fe20003f84070 */
[----:B------:R-:W-:Y:S02]  /*17080*/  @!P5 IMAD.MOV R0, RZ, RZ, -R0 ;  /* 0x000000ffff00d224 */ /* 0x000fe400078e0a00 */
[----:B------:R-:W-:Y:S01]  /*17090*/  IMAD.MOV R7, RZ, RZ, -R7 ;  /* 0x000000ffff077224 */ /* 0x000fe200078e0a07 */
[----:B------:R-:W-:Y:S01]  /*170a0*/  ISETP.GT.U32.AND P5, PT, R2, R45, PT ;  /* 0x0000002d0200720c */ /* 0x000fe20003fa4070 */
[----:B------:R-:W-:Y:S01]  /*170b0*/  IMAD.HI.U32 R14, R4, R30, RZ ;  /* 0x0000001e040e7227 */ /* 0x000fe200078e00ff */
[----:B------:R1:W-:Y:S03]  /*170c0*/  STL [R1+0x15c], R0 ;  /* 0x00015c0001007387 */ /* 0x0003e60000100800 */
[----:B------:R-:W-:Y:S01]  /*170d0*/  IMAD R26, R2, R7, R26 ;  /* 0x00000007021a7224 */ /* 0x000fe200078e021a */
[----:B------:R-:W-:Y:S01]  /*170e0*/  IABS R7, R247 ;  /* 0x000000f700077213 */ /* 0x000fe20000000000 */
[----:B------:R-:W-:-:S02]  /*170f0*/  @!P1 IMAD.IADD R38, R38, 0x1, -R2 ;  /* 0x0000000126269824 */ /* 0x000fc400078e0a02 */
[----:B------:R-:W-:Y:S02]  /*17100*/  IMAD.MOV R14, RZ, RZ, -R14 ;  /* 0x000000ffff0e7224 */ /* 0x000fe400078e0a0e */
[----:B------:R-:W-:Y:S01]  /*17110*/  @!P4 IMAD.IADD R49, R49, 0x1, -R2 ;  /* 0x000000013131c824 */ /* 0x000fe200078e0a02 */
[C---:B------:R-:W-:Y:S01]  /*17120*/  ISETP.GT.U32.AND P1, PT, R2.reuse, R38, PT ;  /* 0x000000260200720c */ /* 0x040fe20003f24070 */
[----:B-1----:R-:W-:Y:S01]  /*17130*/  IMAD.MOV.U32 R0, RZ, RZ, R18 ;  /* 0x000000ffff007224 */ /* 0x002fe200078e0012 */
[C---:B------:R-:W-:Y:S01]  /*17140*/  ISETP.GT.U32.AND P4, PT, R2.reuse, R26, PT ;  /* 0x0000001a0200720c */ /* 0x040fe20003f84070 */
[C---:B------:R-:W-:Y:S02]  /*17150*/  IMAD R30, R2.reuse, R14, R30 ;  /* 0x0000000e021e7224 */ /* 0x040fe400078e021e */
[----:B------:R-:W-:Y:S01]  /*17160*/  @!P3 IMAD.MOV R0, RZ, RZ, -R0 ;  /* 0x000000ffff00b224 */ /* 0x000fe200078e0a00 */
[C---:B------:R-:W-:Y:S01]  /*17170*/  ISETP.GT.U32.AND P3, PT, R2.reuse, R22, PT ;  /* 0x000000160200720c */ /* 0x040fe20003f64070 */
[----:B------:R-:W-:Y:S01]  /*17180*/  @!P5 IMAD.IADD R45, R45, 0x1, -R2 ;  /* 0x000000012d2dd824 */ /* 0x000fe200078e0a02 */
[----:B------:R-:W-:Y:S01]  /*17190*/  ISETP.GT.U32.AND P5, PT, R2, R30, PT ;  /* 0x0000001e0200720c */ /* 0x000fe20003fa4070 */
[----:B------:R-:W-:Y:S01]  /*171a0*/  VIADD R230, R3, 0x52 ;  /* 0x0000005203e67836 */ /* 0x000fe20000000000 */
[----:B------:R1:W-:Y:S01]  /*171b0*/  STL [R1+0x160], R0 ;  /* 0x0001600001007387 */ /* 0x0003e20000100800 */
[----:B------:R-:W-:-:S03]  /*171c0*/  IMAD.HI.U32 R14, R4, R7, RZ ;  /* 0x00000007040e7227 */ /* 0x000fc600078e00ff */
[----:B------:R-:W-:Y:S01]  /*171d0*/  IABS R18, R230 ;  /* 0x000000e600127213 */ /* 0x000fe20000000000 */
[----:B------:R-:W-:Y:S02]  /*171e0*/  IMAD.MOV R14, RZ, RZ, -R14 ;  /* 0x000000ffff0e7224 */ /* 0x000fe400078e0a0e */
[--C-:B------:R-:W-:Y:S01]  /*171f0*/  @!P1 IMAD.IADD R38, R38, 0x1, -R2.reuse ;  /* 0x0000000126269824 */ /* 0x100fe200078e0a02 */
[----:B------:R-:W-:Y:S01]  /*17200*/  ISETP.GE.AND P1, PT, R238, RZ, PT ;  /* 0x000000ffee00720c */ /* 0x000fe20003f26270 */
[--C-:B------:R-:W-:Y:S01]  /*17210*/  @!P3 IMAD.IADD R22, R22, 0x1, -R2.reuse ;  /* 0x000000011616b824 */ /* 0x100fe200078e0a02 */
[----:B------:R-:W-:Y:S01]  /*17220*/  ISETP.GE.AND P3, PT, R221, RZ, PT ;  /* 0x000000ffdd00720c */ /* 0x000fe20003f66270 */
[----:B-1----:R-:W-:Y:S02]  /*17230*/  IMAD.MOV.U32 R0, RZ, RZ, R49 ;  /* 0x000000ffff007224 */ /* 0x002fe400078e0031 */
[----:B------:R-:W-:Y:S01]  /*17240*/  @!P4 IMAD.IADD R26, R26, 0x1, -R2 ;  /* 0x000000011a1ac824 */ /* 0x000fe200078e0a02 */
[----:B------:R-:W-:Y:S01]  /*17250*/  ISETP.GT.U32.AND P4, PT, R2, R22, PT ;  /* 0x000000160200720c */ /* 0x000fe20003f84070 */
[----:B------:R-:W-:-:S02]  /*17260*/  @!P2 IMAD.MOV R0, RZ, RZ, -R0 ;  /* 0x000000ffff00a224 */ /* 0x000fc400078e0a00 */
[----:B------:R-:W-:Y:S02]  /*17270*/  IMAD R7, R2, R14, R7 ;  /* 0x0000000e02077224 */ /* 0x000fe400078e0207 */
[----:B------:R-:W-:Y:S01]  /*17280*/  @!P5 IMAD.IADD R30, R30, 0x1, -R2 ;  /* 0x000000011e1ed824 */ /* 0x000fe200078e0a02 */
[----:B------:R1:W-:Y:S01]  /*17290*/  STL [R1+0x148], R0 ;  /* 0x0001480001007387 */ /* 0x0003e20000100800 */
[----:B------:R-:W-:Y:S01]  /*172a0*/  ISETP.GT.U32.AND P5, PT, R2, R26, PT ;  /* 0x0000001a0200720c */ /* 0x000fe20003fa4070 */
[----:B------:R-:W-:Y:S02]  /*172b0*/  IMAD.HI.U32 R34, R4, R18, RZ ;  /* 0x0000001204227227 */ /* 0x000fe400078e00ff */
[----:B------:R-:W-:Y:S02]  /*172c0*/  ISETP.GT.U32.AND P2, PT, R2, R30, PT ;  /* 0x0000001e0200720c */ /* 0x000fe40003f44070 */
[----:B------:R-:W-:Y:S02]  /*172d0*/  VIADD R238, R3, 0x51 ;  /* 0x0000005103ee7836 */ /* 0x000fe40000000000 */
[----:B------:R-:W-:-:S02]  /*172e0*/  IMAD.MOV R34, RZ, RZ, -R34 ;  /* 0x000000ffff227224 */ /* 0x000fc400078e0a22 */
[----:B-1----:R-:W-:Y:S01]  /*172f0*/  IMAD.MOV.U32 R0, RZ, RZ, R38 ;  /* 0x000000ffff007224 */ /* 0x002fe200078e0026 */
[----:B------:R-:W-:Y:S01]  /*17300*/  IABS R14, R238 ;  /* 0x000000ee000e7213 */ /* 0x000fe20000000000 */
[----:B------:R-:W-:Y:S02]  /*17310*/  IMAD.MOV.U32 R6, RZ, RZ, R45 ;  /* 0x000000ffff067224 */ /* 0x000fe400078e002d */
[----:B------:R-:W-:Y:S01]  /*17320*/  @!P0 IMAD.MOV R0, RZ, RZ, -R0 ;  /* 0x000000ffff008224 */ /* 0x000fe200078e0a00 */
[C---:B------:R-:W-:Y:S01]  /*17330*/  ISETP.GT.U32.AND P0, PT, R2.reuse, R7, PT ;  /* 0x000000070200720c */ /* 0x040fe20003f04070 */
[----:B------:R-:W-:Y:S02]  /*17340*/  IMAD R18, R2, R34, R18 ;  /* 0x0000002202127224 */ /* 0x000fe400078e0212 */
[----:B------:R-:W-:Y:S01]  /*17350*/  @!P6 IMAD.MOV R6, RZ, RZ, -R6 ;  /* 0x000000ffff06e224 */ /* 0x000fe200078e0a06 */
[----:B------:R-:W-:Y:S01]  /*17360*/  ISETP.GE.AND P6, PT, R246, RZ, PT ;  /* 0x000000fff600720c */ /* 0x000fe20003fc6270 */
[----:B------:R-:W-:-:S02]  /*17370*/  VIADD R246, R3, 0x50 ;  /* 0x0000005003f67836 */ /* 0x000fc40000000000 */
[--C-:B------:R-:W-:Y:S01]  /*17380*/  @!P4 IMAD.IADD R22, R22, 0x1, -R2.reuse ;  /* 0x000000011616c824 */ /* 0x100fe200078e0a02 */
[----:B------:R1:W-:Y:S01]  /*17390*/  STL [R1+0x154], R6 ;  /* 0x0001540601007387 */ /* 0x0003e20000100800 */
[--C-:B------:R-:W-:Y:S01]  /*173a0*/  @!P5 IMAD.IADD R26, R26, 0x1, -R2.reuse ;  /* 0x000000011a1ad824 */ /* 0x100fe200078e0a02 */
[----:B------:R-:W-:Y:S01]  /*173b0*/  ISETP.GT.U32.AND P5, PT, R2, R18, PT ;  /* 0x000000120200720c */ /* 0x000fe20003fa4070 */
[----:B------:R-:W-:Y:S01]  /*173c0*/  IMAD.HI.U32 R34, R4, R14, RZ ;  /* 0x0000000e04227227 */ /* 0x000fe200078e00ff */
[----:B------:R2:W-:Y:S01]  /*173d0*/  STL [R1+0x158], R0 ;  /* 0x0001580001007387 */ /* 0x0005e20000100800 */
[----:B------:R-:W-:Y:S02]  /*173e0*/  IABS R159, R246 ;  /* 0x000000f6009f7213 */ /* 0x000fe40000000000 */
[----:B------:R-:W-:Y:S01]  /*173f0*/  @!P0 IMAD.IADD R7, R7, 0x1, -R2 ;  /* 0x0000000107078824 */ /* 0x000fe200078e0a02 */
[----:B------:R-:W-:Y:S01]  /*17400*/  ISETP.GE.AND P4, PT, R247, RZ, PT ;  /* 0x000000fff700720c */ /* 0x000fe20003f86270 */
[----:B------:R-:W-:Y:S01]  /*17410*/  IMAD.MOV R34, RZ, RZ, -R34 ;  /* 0x000000ffff227224 */ /* 0x000fe200078e0a22 */
[----:B------:R-:W-:Y:S01]  /*17420*/  ISETP.GE.AND P0, PT, R238, RZ, PT ;  /* 0x000000ffee00720c */ /* 0x000fe20003f06270 */
[----:B-1----:R-:W-:-:S02]  /*17430*/  IMAD.MOV.U32 R6, RZ, RZ, R22 ;  /* 0x000000ffff067224 */ /* 0x002fc400078e0016 */
[----:B------:R-:W-:Y:S02]  /*17440*/  VIADD R247, R3, 0x4f ;  /* 0x0000004f03f77836 */ /* 0x000fe40000000000 */
[----:B--2---:R-:W-:Y:S02]  /*17450*/  IMAD.MOV.U32 R0, RZ, RZ, R26 ;  /* 0x000000ffff007224 */ /* 0x004fe400078e001a */
[----:B------:R-:W-:Y:S01]  /*17460*/  @!P1 IMAD.MOV R6, RZ, RZ, -R6 ;  /* 0x000000ffff069224 */ /* 0x000fe200078e0a06 */
[C---:B------:R-:W-:Y:S01]  /*17470*/  ISETP.GT.U32.AND P1, PT, R2.reuse, R7, PT ;  /* 0x000000070200720c */ /* 0x040fe20003f24070 */
[----:B------:R-:W-:Y:S01]  /*17480*/  IMAD R14, R2, R34, R14 ;  /* 0x00000022020e7224 */ /* 0x000fe200078e020e */
[----:B------:R-:W-:Y:S01]  /*17490*/  IABS R163, R247 ;  /* 0x000000f700a37213 */ /* 0x000fe20000000000 */
[----:B------:R-:W-:Y:S01]  /*174a0*/  IMAD.HI.U32 R34, R4, R159, RZ ;  /* 0x0000009f04227227 */ /* 0x000fe200078e00ff */
[----:B------:R-:W-:Y:S03]  /*174b0*/  STL [R1+0x150], R6 ;  /* 0x0001500601007387 */ /* 0x000fe60000100800 */
[----:B------:R-:W-:-:S02]  /*174c0*/  @!P3 IMAD.MOV R0, RZ, RZ, -R0 ;  /* 0x000000ffff00b224 */ /* 0x000fc400078e0a00 */
[--C-:B------:R-:W-:Y:S01]  /*174d0*/  @!P2 IMAD.IADD R30, R30, 0x1, -R2.reuse ;  /* 0x000000011e1ea824 */ /* 0x100fe200078e0a02 */
[----:B------:R-:W-:Y:S01]  /*174e0*/  ISETP.GE.AND P2, PT, R230, RZ, PT ;  /* 0x000000ffe600720c */ /* 0x000fe20003f46270 */
[----:B------:R-:W-:Y:S01]  /*174f0*/  @!P5 IMAD.IADD R18, R18, 0x1, -R2 ;  /* 0x000000011212d824 */ /* 0x000fe200078e0a02 */
[----:B------:R1:W-:Y:S01]  /*17500*/  STL [R1+0x14c], R0 ;  /* 0x00014c0001007387 */ /* 0x0003e20000100800 */
[----:B------:R-:W-:Y:S01]  /*17510*/  IMAD.MOV R26, RZ, RZ, -R34 ;  /* 0x000000ffff1a7224 */ /* 0x000fe200078e0a22 */
[C---:B------:R-:W-:Y:S01]  /*17520*/  ISETP.GT.U32.AND P5, PT, R2.reuse, R14, PT ;  /* 0x0000000e0200720c */ /* 0x040fe20003fa4070 */
[----:B------:R-:W-:Y:S01]  /*17530*/  VIADD R230, R3, 0x4e ;  /* 0x0000004e03e67836 */ /* 0x000fe20000000000 */
[----:B------:R-:W-:Y:S01]  /*17540*/  ISETP.GT.U32.AND P3, PT, R2, R18, PT ;  /* 0x000000120200720c */ /* 0x000fe20003f64070 */
[----:B------:R-:W-:-:S03]  /*17550*/  IMAD.HI.U32 R22, R4, R163, RZ ;  /* 0x000000a304167227 */ /* 0x000fc600078e00ff */
[----:B------:R-:W-:Y:S01]  /*17560*/  IABS R167, R230 ;  /* 0x000000e600a77213 */ /* 0x000fe20000000000 */
[----:B------:R-:W-:Y:S02]  /*17570*/  IMAD R159, R2, R26, R159 ;  /* 0x0000001a029f7224 */ /* 0x000fe400078e029f */
[----:B-1----:R-:W-:Y:S02]  /*17580*/  IMAD.MOV.U32 R0, RZ, RZ, R30 ;  /* 0x000000ffff007224 */ /* 0x002fe400078e001e */
[----:B------:R-:W-:Y:S02]  /*17590*/  IMAD.MOV R22, RZ, RZ, -R22 ;  /* 0x000000ffff167224 */ /* 0x000fe400078e0a16 */
[----:B------:R-:W-:Y:S01]  /*175a0*/  @!P6 IMAD.MOV R0, RZ, RZ, -R0 ;  /* 0x000000ffff00e224 */ /* 0x000fe200078e0a00 */
[----:B------:R-:W-:Y:S01]  /*175b0*/  ISETP.GE.AND P6, PT, R246, RZ, PT ;  /* 0x000000fff600720c */ /* 0x000fe20003fc6270 */
[----:B------:R-:W-:Y:S01]  /*175c0*/  @!P1 IMAD.IADD R7, R7, 0x1, -R2 ;  /* 0x0000000107079824 */ /* 0x000fe200078e0a02 */
[C---:B------:R-:W-:Y:S01]  /*175d0*/  ISETP.GT.U32.AND P1, PT, R2.reuse, R159, PT ;  /* 0x0000009f0200720c */ /* 0x040fe20003f24070 */
[----:B------:R-:W-:Y:S01]  /*175e0*/  IMAD R163, R2, R22, R163 ;  /* 0x0000001602a37224 */ /* 0x000fe200078e02a3 */
[----:B------:R1:W-:Y:S01]  /*175f0*/  STL [R1+0x144], R0 ;  /* 0x0001440001007387 */ /* 0x0003e20000100800 */
[----:B------:R-:W-:-:S04]  /*17600*/  IMAD.HI.U32 R26, R4, R167, RZ ;  /* 0x000000a7041a7227 */ /* 0x000fc800078e00ff */
[----:B------:R-:W-:Y:S01]  /*17610*/  @!P5 IMAD.IADD R14, R14, 0x1, -R2 ;  /* 0x000000010e0ed824 */ /* 0x000fe200078e0a02 */
[----:B------:R-:W-:Y:S01]  /*17620*/  ISETP.GT.U32.AND P5, PT, R2, R163, PT ;  /* 0x000000a30200720c */ /* 0x000fe20003fa4070 */
[----:B------:R-:W-:Y:S02]  /*17630*/  IMAD.MOV R26, RZ, RZ, -R26 ;  /* 0x000000ffff1a7224 */ /* 0x000fe400078e0a1a */
[----:B------:R-:W-:Y:S01]  /*17640*/  @!P3 IMAD.IADD R18, R18, 0x1, -R2 ;  /* 0x000000011212b824 */ /* 0x000fe200078e0a02 */
[----:B------:R-:W-:Y:S01]  /*17650*/  ISETP.GE.AND P3, PT, R247, RZ, PT ;  /* 0x000000fff700720c */ /* 0x000fe20003f66270 */
[----:B-1----:R-:W-:Y:S02]  /*17660*/  IMAD.MOV.U32 R0, RZ, RZ, R7 ;  /* 0x000000ffff007224 */ /* 0x002fe400078e0007 */
[----:B------:R-:W-:Y:S02]  /*17670*/  IMAD R167, R2, R26, R167 ;  /* 0x0000001a02a77224 */ /* 0x000fe400078e02a7 */
[----:B------:R-:W-:-:S02]  /*17680*/  @!P4 IMAD.MOV R0, RZ, RZ, -R0 ;  /* 0x000000ffff00c224 */ /* 0x000fc400078e0a00 */
[----:B------:R-:W-:Y:S02]  /*17690*/  VIADD R221, R3, 0x4d ;  /* 0x0000004d03dd7836 */ /* 0x000fe40000000000 */
[--C-:B------:R-:W-:Y:S01]  /*176a0*/  @!P1 IMAD.IADD R159, R159, 0x1, -R2.reuse ;  /* 0x000000019f9f9824 */ /* 0x100fe200078e0a02 */
[----:B------:R1:W-:Y:S01]  /*176b0*/  STL [R1+0x140], R0 ;  /* 0x0001400001007387 */ /* 0x0003e20000100800 */
[C---:B------:R-:W-:Y:S01]  /*176c0*/  ISETP.GT.U32.AND P1, PT, R2.reuse, R14, PT ;  /* 0x0000000e0200720c */ /* 0x040fe20003f24070 */
[----:B------:R-:W-:Y:S01]  /*176d0*/  @!P5 IMAD.IADD R163, R163, 0x1, -R2 ;  /* 0x00000001a3a3d824 */ /* 0x000fe200078e0a02 */
[----:B------:R-:W-:Y:S01]  /*176e0*/  IABS R171, R221 ;  /* 0x000000dd00ab7213 */ /* 0x000fe20000000000 */
[C---:B------:R-:W-:Y:S01]  /*176f0*/  VIADD R238, R3.reuse, 0x4c ;  /* 0x0000004c03ee7836 */ /* 0x040fe20000000000 */
[C---:B------:R-:W-:Y:S01]  /*17700*/  ISETP.GT.U32.AND P5, PT, R2.reuse, R159, PT ;  /* 0x0000009f0200720c */ /* 0x040fe20003fa4070 */
[----:B------:R-:W-:Y:S01]  /*17710*/  VIADD R247, R3, 0x4a ;  /* 0x0000004a03f77836 */ /* 0x000fe20000000000 */
[----:B------:R-:W-:Y:S01]  /*17720*/  ISETP.GT.U32.AND P4, PT, R2, R163, PT ;  /* 0x000000a30200720c */ /* 0x000fe20003f84070 */
[----:B------:R-:W-:Y:S01]  /*17730*/  IMAD.HI.U32 R22, R4, R171, RZ ;  /* 0x000000ab04167227 */ /* 0x000fe200078e00ff */
[----:B------:R-:W-:-:S02]  /*17740*/  IABS R175, R238 ;  /* 0x000000ee00af7213 */ /* 0x000fc40000000000 */
[----:B------:R-:W-:Y:S01]  /*17750*/  IABS R182, R247 ;  /* 0x000000f700b67213 */ /* 0x000fe20000000000 */
[----:B-1----:R-:W-:Y:S02]  /*17760*/  IMAD.MOV.U32 R0, RZ, RZ, R18 ;  /* 0x000000ffff007224 */ /* 0x002fe400078e0012 */
[----:B------:R-:W-:Y:S02]  /*17770*/  IMAD.MOV R22, RZ, RZ, -R22 ;  /* 0x000000ffff167224 */ /* 0x000fe400078e0a16 */
[----:B------:R-:W-:Y:S01]  /*17780*/  @!P2 IMAD.MOV R0, RZ, RZ, -R0 ;  /* 0x000000ffff00a224 */ /* 0x000fe200078e0a00 */
[----:B------:R-:W-:Y:S01]  /*17790*/  ISETP.GT.U32.AND P2, PT, R2, R167, PT ;  /* 0x000000a70200720c */ /* 0x000fe20003f44070 */
[----:B------:R-:W-:Y:S01]  /*177a0*/  @!P1 IMAD.IADD R14, R14, 0x1, -R2 ;  /* 0x000000010e0e9824 */ /* 0x000fe200078e0a02 */
[----:B------:R-:W-:Y:S01]  /*177b0*/  ISETP.GE.AND P1, PT, R230, RZ, PT ;  /* 0x000000ffe600720c */ /* 0x000fe20003f26270 */
[----:B------:R-:W-:Y:S01]  /*177c0*/  IMAD R171, R2, R22, R171 ;  /* 0x0000001602ab7224 */ /* 0x000fe200078e02ab */
[----:B------:R1:W-:Y:S01]  /*177d0*/  STL [R1+0x13c], R0 ;  /* 0x00013c0001007387 */ /* 0x0003e20000100800 */
[----:B------:R-:W-:-:S04]  /*177e0*/  IMAD.HI.U32 R7, R4, R175, RZ ;  /* 0x000000af04077227 */ /* 0x000fc800078e00ff */
[--C-:B------:R-:W-:Y:S01]  /*177f0*/  @!P5 IMAD.IADD R159, R159, 0x1, -R2.reuse ;  /* 0x000000019f9fd824 */ /* 0x100fe200078e0a02 */
[C---:B------:R-:W-:Y:S01]  /*17800*/  ISETP.GT.U32.AND P5, PT, R2.reuse, R171, PT ;  /* 0x000000ab0200720c */ /* 0x040fe20003fa4070 */
[----:B------:R-:W-:Y:S02]  /*17810*/  IMAD.MOV R7, RZ, RZ, -R7 ;  /* 0x000000ffff077224 */ /* 0x000fe400078e0a07 */
[----:B------:R-:W-:Y:S01]  /*17820*/  @!P2 IMAD.IADD R167, R167, 0x1, -R2 ;  /* 0x00000001a7a7a824 */ /* 0x000fe200078e0a02 */
[----:B------:R-:W-:Y:S01]  /*17830*/  ISETP.GE.AND P2, PT, R221, RZ, PT ;  /* 0x000000ffdd00720c */ /* 0x000fe20003f46270 */
[----:B-1----:R-:W-:Y:S02]  /*17840*/  IMAD.MOV.U32 R0, RZ, RZ, R14 ;  /* 0x000000ffff007224 */ /* 0x002fe400078e000e */
[C---:B------:R-:W-:Y:S02]  /*17850*/  IMAD R175, R2.reuse, R7, R175 ;  /* 0x0000000702af7224 */ /* 0x040fe400078e02af */
[----:B------:R-:W-:Y:S01]  /*17860*/  @!P0 IMAD.MOV R0, RZ, RZ, -R0 ;  /* 0x000000ffff008224 */ /* 0x000fe200078e0a00 */
[----:B------:R-:W-:Y:S01]  /*17870*/  ISETP.GT.U32.AND P0, PT, R2, R167, PT ;  /* 0x000000a70200720c */ /* 0x000fe20003f04070 */
[----:B------:R-:W-:-:S03]  /*17880*/  IMAD.HI.U32 R7, R4, R182, RZ ;  /* 0x000000b604077227 */ /* 0x000fc600078e00ff */
[----:B------:R1:W-:Y:S01]  /*17890*/  STL [R1+0x138], R0 ;  /* 0x0001380001007387 */ /* 0x0003e20000100800 */
[----:B------:R-:W-:Y:S02]  /*178a0*/  IMAD.MOV R7, RZ, RZ, -R7 ;  /* 0x000000ffff077224 */ /* 0x000fe400078e0a07 */
[----:B------:R-:W-:Y:S02]  /*178b0*/  VIADD R246, R3, 0x4b ;  /* 0x0000004b03f67836 */ /* 0x000fe40000000000 */
[----:B------:R-:W-:Y:S01]  /*178c0*/  @!P5 IMAD.IADD R171, R171, 0x1, -R2 ;  /* 0x00000001ababd824 */ /* 0x000fe200078e0a02 */
[----:B------:R-:W-:Y:S01]  /*178d0*/  ISETP.GE.AND P5, PT, R238, RZ, PT ;  /* 0x000000ffee00720c */ /* 0x000fe20003fa6270 */
[C---:B------:R-:W-:Y:S01]  /*178e0*/  IMAD R182, R2.reuse, R7, R182 ;  /* 0x0000000702b67224 */ /* 0x040fe200078e02b6 */
[----:B------:R-:W-:Y:S01]  /*178f0*/  IABS R178, R246 ;  /* 0x000000f600b27213 */ /* 0x000fe20000000000 */
[----:B------:R-:W-:Y:S02]  /*17900*/  @!P0 IMAD.IADD R167, R167, 0x1, -R2 ;  /* 0x00000001a7a78824 */ /* 0x000fe400078e0a02 */
        /* <DEDUP_REMOVED lines=9> */
[----:B------:R-:W-:Y:S02]  /*179a0*/  IMAD R178, R2, R14, R178 ;  /* 0x0000000e02b27224 */ /* 0x000fe400078e02b2 */
[--C-:B------:R-:W-:Y:S01]  /*179b0*/  @!P6 IMAD.IADD R171, R171, 0x1, -R2.reuse ;  /* 0x00000001ababe824 */ /* 0x100fe200078e0a02 */
[----:B------:R-:W-:Y:S01]  /*179c0*/  IABS R190, R238 ;  /* 0x000000ee00be7213 */ /* 0x000fe20000000000 */
[----:B------:R-:W-:Y:S01]  /*179d0*/  @!P1 IMAD.IADD R182, R182, 0x1, -R2 ;  /* 0x00000001b6b69824 */ /* 0x000fe200078e0a02 */
[----:B------:R-:W-:Y:S01]  /*179e0*/  ISETP.GT.U32.AND P0, PT, R2, R178, PT ;  /* 0x000000b20200720c */ /* 0x000fe20003f04070 */
[----:B------:R-:W-:-:S02]  /*179f0*/  VIADD R230, R3, 0x49 ;  /* 0x0000004903e67836 */ /* 0x000fc40000000000 */
[----:B------:R-:W-:Y:S01]  /*17a00*/  @!P2 IMAD.MOV R171, RZ, RZ, -R171 ;  /* 0x000000ffffaba224 */ /* 0x000fe200078e0aab */
[----:B------:R-:W-:Y:S01]  /*17a10*/  ISETP.GT.U32.AND P2, PT, R2, R182, PT ;  /* 0x000000b60200720c */ /* 0x000fe20003f44070 */
[----:B------:R-:W-:Y:S01]  /*17a20*/  @!P4 IMAD.IADD R175, R175, 0x1, -R2 ;  /* 0x00000001afafc824 */ /* 0x000fe200078e0a02 */
[----:B------:R-:W-:Y:S01]  /*17a30*/  IABS R186, R230 ;  /* 0x000000e600ba7213 */ /* 0x000fe20000000000 */
[----:B------:R-:W-:-:S03]  /*17a40*/  IMAD.HI.U32 R18, R4, R190, RZ ;  /* 0x000000be04127227 */ /* 0x000fc600078e00ff */
[----:B------:R-:W-:Y:S01]  /*17a50*/  ISETP.GT.U32.AND P4, PT, R2, R175, PT ;  /* 0x000000af0200720c */ /* 0x000fe20003f84070 */
[----:B------:R-:W-:Y:S02]  /*17a60*/  IMAD.MOV R18, RZ, RZ, -R18 ;  /* 0x000000ffff127224 */ /* 0x000fe400078e0a12 */
[----:B------:R-:W-:-:S04]  /*17a70*/  IMAD.HI.U32 R7, R4, R186, RZ ;  /* 0x000000ba04077227 */ /* 0x000fc800078e00ff */
[----:B------:R-:W-:Y:S02]  /*17a80*/  IMAD R190, R2, R18, R190 ;  /* 0x0000001202be7224 */ /* 0x000fe400078e02be */
[----:B------:R-:W-:Y:S02]  /*17a90*/  IMAD.MOV R7, RZ, RZ, -R7 ;  /* 0x000000ffff077224 */ /* 0x000fe400078e0a07 */
[----:B------:R-:W-:Y:S01]  /*17aa0*/  @!P3 IMAD.MOV R163, RZ, RZ, -R163 ;  /* 0x000000ffffa3b224 */ /* 0x000fe200078e0aa3 */
[----:B------:R-:W-:Y:S01]  /*17ab0*/  ISETP.GE.AND P3, PT, R246, RZ, PT ;  /* 0x000000fff600720c */ /* 0x000fe20003f66270 */
[----:B------:R-:W-:Y:S02]  /*17ac0*/  VIADD R246, R3, 0x47 ;  /* 0x0000004703f67836 */ /* 0x000fe40000000000 */
[--C-:B------:R-:W-:Y:S01]  /*17ad0*/  @!P0 IMAD.IADD R178, R178, 0x1, -R2.reuse ;  /* 0x00000001b2b28824 */ /* 0x100fe200078e0a02 */
[----:B------:R-:W-:Y:S01]  /*17ae0*/  ISETP.GE.AND P0, PT, R230, RZ, PT ;  /* 0x000000ffe600720c */ /* 0x000fe20003f06270 */
[----:B------:R-:W-:Y:S01]  /*17af0*/  @!P2 IMAD.IADD R182, R182, 0x1, -R2 ;  /* 0x00000001b6b6a824 */ /* 0x000fe200078e0a02 */
[C---:B------:R-:W-:Y:S01]  /*17b00*/  ISETP.GT.U32.AND P2, PT, R2.reuse, R190, PT ;  /* 0x000000be0200720c */ /* 0x040fe20003f44070 */
[C---:B------:R-:W-:Y:S01]  /*17b10*/  IMAD R186, R2.reuse, R7, R186 ;  /* 0x0000000702ba7224 */ /* 0x040fe200078e02ba */
[----:B------:R-:W-:Y:S01]  /*17b20*/  IABS R194, R246 ;  /* 0x000000f600c27213 */ /* 0x000fe20000000000 */
[----:B------:R-:W-:Y:S01]  /*17b30*/  @!P4 IMAD.IADD R175, R175, 0x1, -R2 ;  /* 0x00000001afafc824 */ /* 0x000fe200078e0a02 */
[C---:B------:R-:W-:Y:S01]  /*17b40*/  ISETP.GT.U32.AND P1, PT, R2.reuse, R178, PT ;  /* 0x000000b20200720c */ /* 0x040fe20003f24070 */
[----:B------:R-:W-:Y:S01]  /*17b50*/  VIADD R215, R3, 0x44 ;  /* 0x0000004403d77836 */ /* 0x000fe20000000000 */
[----:B------:R-:W-:Y:S01]  /*17b60*/  ISETP.GT.U32.AND P6, PT, R2, R186, PT ;  /* 0x000000ba0200720c */ /* 0x000fe20003fc4070 */
[----:B------:R-:W-:Y:S01]  /*17b70*/  IMAD.HI.U32 R7, R4, R194, RZ ;  /* 0x000000c204077227 */ /* 0x000fe200078e00ff */
[----:B------:R-:W-:-:S02]  /*17b80*/  ISETP.GE.AND P4, PT, R247, RZ, PT ;  /* 0x000000fff700720c */ /* 0x000fc40003f86270 */
[----:B------:R-:W-:Y:S01]  /*17b90*/  IABS R206, R215 ;  /* 0x000000d700ce7213 */ /* 0x000fe20000000000 */
[----:B------:R-:W-:Y:S02]  /*17ba0*/  VIADD R247, R3, 0x46 ;  /* 0x0000004603f77836 */ /* 0x000fe40000000000 */
[----:B------:R-:W-:Y:S02]  /*17bb0*/  IMAD.MOV R7, RZ, RZ, -R7 ;  /* 0x000000ffff077224 */ /* 0x000fe400078e0a07 */
[--C-:B------:R-:W-:Y:S01]  /*17bc0*/  @!P2 IMAD.IADD R190, R190, 0x1, -R2.reuse ;  /* 0x00000001bebea824 */ /* 0x100fe200078e0a02 */
[----:B------:R-:W-:Y:S01]  /*17bd0*/  IABS R198, R247 ;  /* 0x000000f700c67213 */ /* 0x000fe20000000000 */
[----:B------:R-:W-:Y:S01]  /*17be0*/  @!P1 IMAD.IADD R178, R178, 0x1, -R2 ;  /* 0x00000001b2b29824 */ /* 0x000fe200078e0a02 */
[----:B------:R-:W-:Y:S01]  /*17bf0*/  ISETP.GE.AND P1, PT, R246, RZ, PT ;  /* 0x000000fff600720c */ /* 0x000fe20003f26270 */
[C---:B------:R-:W-:Y:S01]  /*17c00*/  IMAD R194, R2.reuse, R7, R194 ;  /* 0x0000000702c27224 */ /* 0x040fe200078e02c2 */
[----:B------:R-:W-:Y:S01]  /*17c10*/  ISETP.GT.U32.AND P2, PT, R2, R190, PT ;  /* 0x000000be0200720c */ /* 0x000fe20003f44070 */
[----:B------:R-:W-:-:S04]  /*17c20*/  IMAD.HI.U32 R14, R4, R198, RZ ;  /* 0x000000c6040e7227 */ /* 0x000fc800078e00ff */
[----:B------:R-:W-:Y:S02]  /*17c30*/  @!P6 IMAD.IADD R186, R186, 0x1, -R2 ;  /* 0x00000001babae824 */ /* 0x000fe400078e0a02 */
[----:B------:R-:W-:Y:S01]  /*17c40*/  @!P5 IMAD.MOV R175, RZ, RZ, -R175 ;  /* 0x000000ffffafd224 */ /* 0x000fe200078e0aaf */
[----:B------:R-:W-:Y:S01]  /*17c50*/  ISETP.GE.AND P5, PT, R238, RZ, PT ;  /* 0x000000ffee00720c */ /* 0x000fe20003fa6270 */
[----:B------:R-:W-:Y:S01]  /*17c60*/  IMAD.MOV R14, RZ, RZ, -R14 ;  /* 0x000000ffff0e7224 */ /* 0x000fe200078e0a0e */
[C---:B------:R-:W-:Y:S01]  /*17c70*/  ISETP.GT.U32.AND P6, PT, R2.reuse, R186, PT ;  /* 0x000000ba0200720c */ /* 0x040fe20003fc4070 */
[----:B------:R-:W-:Y:S01]  /*17c80*/  @!P3 IMAD.MOV R178, RZ, RZ, -R178 ;  /* 0x000000ffffb2b224 */ /* 0x000fe200078e0ab2 */
[----:B------:R-:W-:Y:S01]  /*17c90*/  ISETP.GT.U32.AND P3, PT, R2, R194, PT ;  /* 0x000000c20200720c */ /* 0x000fe20003f64070 */
[----:B------:R-:W-:-:S04]  /*17ca0*/  IMAD.HI.U32 R7, R4, R206, RZ ;  /* 0x000000ce04077227 */ /* 0x000fc800078e00ff */
[C---:B------:R-:W-:Y:S02]  /*17cb0*/  IMAD R198, R2.reuse, R14, R198 ;  /* 0x0000000e02c67224 */ /* 0x040fe400078e02c6 */
[----:B------:R-:W-:Y:S02]  /*17cc0*/  VIADD R238, R3, 0x45 ;  /* 0x0000004503ee7836 */ /* 0x000fe40000000000 */
[----:B------:R-:W-:Y:S02]  /*17cd0*/  IMAD.MOV R7, RZ, RZ, -R7 ;  /* 0x000000ffff077224 */ /* 0x000fe400078e0a07 */
[----:B------:R-:W-:Y:S01]  /*17ce0*/  @!P4 IMAD.MOV R182, RZ, RZ, -R182 ;  /* 0x000000ffffb6c224 */ /* 0x000fe200078e0ab6 */
[----:B------:R-:W-:Y:S01]  /*17cf0*/  ISETP.GT.U32.AND P4, PT, R2, R198, PT ;  /* 0x000000c60200720c */ /* 0x000fe20003f84070 */
[----:B------:R-:W-:Y:S01]  /*17d00*/  @!P2 IMAD.IADD R190, R190, 0x1, -R2 ;  /* 0x00000001bebea824 */ /* 0x000fe200078e0a02 */
[----:B------:R-:W-:Y:S01]  /*17d10*/  IABS R202, R238 ;  /* 0x000000ee00ca7213 */ /* 0x000fe20000000000 */
[----:B------:R-:W-:-:S02]  /*17d20*/  IMAD R206, R2, R7, R206 ;  /* 0x0000000702ce7224 */ /* 0x000fc400078e02ce */
[----:B------:R-:W-:Y:S02]  /*17d30*/  @!P3 IMAD.IADD R194, R194, 0x1, -R2 ;  /* 0x00000001c2c2b824 */ /* 0x000fe400078e0a02 */
[----:B------:R-:W-:Y:S01]  /*17d40*/  @!P5 IMAD.MOV R190, RZ, RZ, -R190 ;  /* 0x000000ffffbed224 */ /* 0x000fe200078e0abe */
[C---:B------:R-:W-:Y:S01]  /*17d50*/  ISETP.GT.U32.AND P5, PT, R2.reuse, R206, PT ;  /* 0x000000ce0200720c */ /* 0x040fe20003fa4070 */
[----:B------:R-:W-:Y:S01]  /*17d60*/  VIADD R246, R3, 0x43 ;  /* 0x0000004303f67836 */ /* 0x000fe20000000000 */
[----:B------:R-:W-:Y:S01]  /*17d70*/  ISETP.GT.U32.AND P3, PT, R2, R194, PT ;  /* 0x000000c20200720c */ /* 0x000fe20003f64070 */
[----:B------:R-:W-:Y:S01]  /*17d80*/  @!P6 IMAD.IADD R186, R186, 0x1, -R2 ;  /* 0x00000001babae824 */ /* 0x000fe200078e0a02 */
[----:B------:R-:W-:Y:S01]  /*17d90*/  ISETP.GE.AND P6, PT, R247, RZ, PT ;  /* 0x000000fff700720c */ /* 0x000fe20003fc6270 */
[----:B------:R-:W-:Y:S01]  /*17da0*/  IMAD.HI.U32 R14, R4, R202, RZ ;  /* 0x000000ca040e7227 */ /* 0x000fe200078e00ff */
[----:B------:R-:W-:-:S03]  /*17db0*/  IABS R209, R246 ;  /* 0x000000f600d17213 */ /* 0x000fc60000000000 */
[C---:B------:R-:W-:Y:S02]  /*17dc0*/  VIADD R247, R3.reuse, 0x42 ;  /* 0x0000004203f77836 */ /* 0x040fe40000000000 */
[----:B------:R-:W-:Y:S02]  /*17dd0*/  IMAD.MOV R14, RZ, RZ, -R14 ;  /* 0x000000ffff0e7224 */ /* 0x000fe400078e0a0e */
[----:B------:R-:W-:Y:S01]  /*17de0*/  @!P4 IMAD.IADD R198, R198, 0x1, -R2 ;  /* 0x00000001c6c6c824 */ /* 0x000fe200078e0a02 */
[----:B------:R-:W-:Y:S01]  /*17df0*/  IABS R213, R247 ;  /* 0x000000f700d57213 */ /* 0x000fe20000000000 */
[C---:B------:R-:W-:Y:S02]  /*17e00*/  IMAD R202, R2.reuse, R14, R202 ;  /* 0x0000000e02ca7224 */ /* 0x040fe400078e02ca */
[----:B------:R-:W-:Y:S01]  /*17e10*/  VIADD R230, R3, 0x41 ;  /* 0x0000004103e67836 */ /* 0x000fe20000000000 */
[----:B------:R-:W-:Y:S01]  /*17e20*/  ISETP.GT.U32.AND P4, PT, R2, R198, PT ;  /* 0x000000c60200720c */ /* 0x000fe20003f84070 */
[----:B------:R-:W-:Y:S01]  /*17e30*/  IMAD.HI.U32 R14, R4, R209, RZ ;  /* 0x000000d1040e7227 */ /* 0x000fe200078e00ff */
[----:B------:R-:W-:-:S02]  /*17e40*/  ISETP.GT.U32.AND P2, PT, R2, R202, PT ;  /* 0x000000ca0200720c */ /* 0x000fc40003f44070 */
[----:B------:R-:W-:Y:S01]  /*17e50*/  IABS R217, R230 ;  /* 0x000000e600d97213 */ /* 0x000fe20000000000 */
[----:B------:R-:W-:Y:S01]  /*17e60*/  @!P0 IMAD.MOV R186, RZ, RZ, -R186 ;  /* 0x000000ffffba8224 */ /* 0x000fe200078e0aba */
[----:B------:R-:W-:Y:S01]  /*17e70*/  ISETP.GE.AND P0, PT, R238, RZ, PT ;  /* 0x000000ffee00720c */ /* 0x000fe20003f06270 */
[----:B------:R-:W-:-:S04]  /*17e80*/  IMAD.HI.U32 R7, R4, R213, RZ ;  /* 0x000000d504077227 */ /* 0x000fc800078e00ff */
[----:B------:R-:W-:Y:S02]  /*17e90*/  VIADD R238, R3, 0x40 ;  /* 0x0000004003ee7836 */ /* 0x000fe40000000000 */
[----:B------:R-:W-:Y:S02]  /*17ea0*/  @!P5 IMAD.IADD R206, R206, 0x1, -R2 ;  /* 0x00000001ceced824 */ /* 0x000fe400078e0a02 */
[----:B------:R-:W-:Y:S01]  /*17eb0*/  IMAD.MOV R14, RZ, RZ, -R14 ;  /* 0x000000ffff0e7224 */ /* 0x000fe200078e0a0e */
[----:B------:R-:W-:Y:S01]  /*17ec0*/  IABS R221, R238 ;  /* 0x000000ee00dd7213 */ /* 0x000fe20000000000 */
[----:B------:R-:W-:Y:S01]  /*17ed0*/  IMAD.MOV R7, RZ, RZ, -R7 ;  /* 0x000000ffff077224 */ /* 0x000fe200078e0a07 */
[----:B------:R-:W-:Y:S01]  /*17ee0*/  ISETP.GT.U32.AND P5, PT, R2, R206, PT ;  /* 0x000000ce0200720c */ /* 0x000fe20003fa4070 */
[----:B------:R-:W-:Y:S02]  /*17ef0*/  @!P3 IMAD.IADD R194, R194, 0x1, -R2 ;  /* 0x00000001c2c2b824 */ /* 0x000fe400078e0a02 */
[----:B------:R-:W-:-:S02]  /*17f00*/  IMAD R209, R2, R14, R209 ;  /* 0x0000000e02d17224 */ /* 0x000fc400078e02d1 */
[----:B------:R-:W-:-:S03]  /*17f10*/  IMAD.HI.U32 R14, R4, R217, RZ ;  /* 0x000000d9040e7227 */ /* 0x000fc600078e00ff */
[C---:B------:R-:W-:Y:S01]  /*17f20*/  ISETP.GT.U32.AND P3, PT, R2.reuse, R209, PT ;  /* 0x000000d10200720c */ /* 0x040fe20003f64070 */
[----:B------:R-:W-:Y:S02]  /*17f30*/  IMAD R213, R2, R7, R213 ;  /* 0x0000000702d57224 */ /* 0x000fe400078e02d5 */
[----:B------:R-:W-:Y:S01]  /*17f40*/  @!P1 IMAD.MOV R194, RZ, RZ, -R194 ;  /* 0x000000ffffc29224 */ /* 0x000fe200078e0ac2 */
[----:B------:R-:W-:Y:S01]  /*17f50*/  ISETP.GE.AND P1, PT, R215, RZ, PT ;  /* 0x000000ffd700720c */ /* 0x000fe20003f26270 */
[----:B------:R-:W-:-:S04]  /*17f60*/  IMAD.HI.U32 R7, R4, R221, RZ ;  /* 0x000000dd04077227 */ /* 0x000fc800078e00ff */
[----:B------:R-:W-:Y:S02]  /*17f70*/  IMAD.MOV R14, RZ, RZ, -R14 ;  /* 0x000000ffff0e7224 */ /* 0x000fe400078e0a0e */
[--C-:B------:R-:W-:Y:S01]  /*17f80*/  @!P4 IMAD.IADD R198, R198, 0x1, -R2.reuse ;  /* 0x00000001c6c6c824 */ /* 0x100fe200078e0a02 */
[C---:B------:R-:W-:Y:S01]  /*17f90*/  ISETP.GT.U32.AND P4, PT, R2.reuse, R213, PT ;  /* 0x000000d50200720c */ /* 0x040fe20003f84070 */
[----:B------:R-:W-:Y:S02]  /*17fa0*/  IMAD.MOV R7, RZ, RZ, -R7 ;  /* 0x000000ffff077224 */ /* 0x000fe400078e0a07 */
[C---:B------:R-:W-:Y:S02]  /*17fb0*/  IMAD R217, R2.reuse, R14, R217 ;  /* 0x0000000e02d97224 */ /* 0x040fe400078e02d9 */
[----:B------:R-:W-:Y:S02]  /*17fc0*/  IMAD R221, R2, R7, R221 ;  /* 0x0000000702dd7224 */ /* 0x000fe400078e02dd */
[--C-:B------:R-:W-:Y:S01]  /*17fd0*/  @!P5 IMAD.IADD R206, R206, 0x1, -R2.reuse ;  /* 0x00000001ceced824 */ /* 0x100fe200078e0a02 */
[----:B------:R-:W-:Y:S01]  /*17fe0*/  ISETP.GT.U32.AND P5, PT, R2, R217, PT ;  /* 0x000000d90200720c */ /* 0x000fe20003fa4070 */
[----:B------:R-:W-:-:S02]  /*17ff0*/  @!P2 IMAD.IADD R202, R202, 0x1, -R2 ;  /* 0x00000001cacaa824 */ /* 0x000fc400078e0a02 */
[----:B------:R-:W-:Y:S01]  /*18000*/  @!P1 IMAD.MOV R206, RZ, RZ, -R206 ;  /* 0x000000ffffce9224 */ /* 0x000fe200078e0ace */
[C---:B------:R-:W-:Y:S01]  /*18010*/  ISETP.GT.U32.AND P1, PT, R2.reuse, R221, PT ;  /* 0x000000dd0200720c */ /* 0x040fe20003f24070 */
[--C-:B------:R-:W-:Y:S01]  /*18020*/  @!P3 IMAD.IADD R209, R209, 0x1, -R2.reuse ;  /* 0x00000001d1d1b824 */ /* 0x100fe200078e0a02 */
[C---:B------:R-:W-:Y:S01]  /*18030*/  ISETP.GT.U32.AND P2, PT, R2.reuse, R202, PT ;  /* 0x000000ca0200720c */ /* 0x040fe20003f44070 */
[----:B------:R-:W-:Y:S01]  /*18040*/  @!P4 IMAD.IADD R213, R213, 0x1, -R2 ;  /* 0x00000001d5d5c824 */ /* 0x000fe200078e0a02 */
[----:B------:R-:W-:Y:S01]  /*18050*/  ISETP.GE.AND P3, PT, R247, RZ, PT ;  /* 0x000000fff700720c */ /* 0x000fe20003f66270 */
[----:B------:R-:W-:Y:S01]  /*18060*/  VIADD R247, R3, 0x3f ;  /* 0x0000003f03f77836 */ /* 0x000fe20000000000 */
[C---:B------:R-:W-:Y:S01]  /*18070*/  ISETP.GT.U32.AND P4, PT, R2.reuse, R209, PT ;  /* 0x000000d10200720c */ /* 0x040fe20003f84070 */
[----:B------:R-:W-:Y:S01]  /*18080*/  @!P6 IMAD.MOV R198, RZ, RZ, -R198 ;  /* 0x000000ffffc6e224 */ /* 0x000fe200078e0ac6 */
[----:B------:R-:W-:Y:S01]  /*18090*/  ISETP.GT.U32.AND P6, PT, R2, R213, PT ;  /* 0x000000d50200720c */ /* 0x000fe20003fc4070 */
[----:B------:R-:W-:Y:S01]  /*180a0*/  @!P5 IMAD.IADD R217, R217, 0x1, -R2 ;  /* 0x00000001d9d9d824 */ /* 0x000fe200078e0a02 */
[----:B------:R-:W-:Y:S01]  /*180b0*/  IABS R226, R247 ;  /* 0x000000f700e27213 */ /* 0x000fe20000000000 */
[----:B------:R-:W-:-:S02]  /*180c0*/  VIADD R215, R3, 0x38 ;  /* 0x0000003803d77836 */ /* 0x000fc40000000000 */
[--C-:B------:R-:W-:Y:S01]  /*180d0*/  @!P1 IMAD.IADD R221, R221, 0x1, -R2.reuse ;  /* 0x00000001dddd9824 */ /* 0x100fe200078e0a02 */
[----:B------:R-:W-:Y:S01]  /*180e0*/  ISETP.GT.U32.AND P1, PT, R2, R217, PT ;  /* 0x000000d90200720c */ /* 0x000fe20003f24070 */
[----:B------:R-:W-:Y:S01]  /*180f0*/  @!P2 IMAD.IADD R202, R202, 0x1, -R2 ;  /* 0x00000001cacaa824 */ /* 0x000fe200078e0a02 */
[----:B------:R-:W-:Y:S01]  /*18100*/  ISETP.GE.AND P2, PT, R246, RZ, PT ;  /* 0x000000fff600720c */ /* 0x000fe20003f46270 */
[----:B------:R-:W-:-:S04]  /*18110*/  IMAD.HI.U32 R14, R4, R226, RZ ;  /* 0x000000e2040e7227 */ /* 0x000fc800078e00ff */
[----:B------:R-:W-:Y:S02]  /*18120*/  VIADD R246, R3, 0x3e ;  /* 0x0000003e03f67836 */ /* 0x000fe40000000000 */
[----:B------:R-:W-:Y:S02]  /*18130*/  IMAD.MOV R14, RZ, RZ, -R14 ;  /* 0x000000ffff0e7224 */ /* 0x000fe400078e0a0e */
[----:B------:R-:W-:Y:S01]  /*18140*/  @!P6 IMAD.IADD R213, R213, 0x1, -R2 ;  /* 0x00000001d5d5e824 */ /* 0x000fe200078e0a02 */
[----:B------:R-:W-:Y:S01]  /*18150*/  IABS R234, R246 ;  /* 0x000000f600ea7213 */ /* 0x000fe20000000000 */
[----:B------:R-:W-:Y:S01]  /*18160*/  IMAD R226, R2, R14, R226 ;  /* 0x0000000e02e27224 */ /* 0x000fe200078e02e2 */
[----:B------:R-:W-:Y:S01]  /*18170*/  ISETP.GE.AND P6, PT, R247, RZ, PT ;  /* 0x000000fff700720c */ /* 0x000fe20003fc6270 */
[----:B------:R-:W-:Y:S01]  /*18180*/  VIADD R247, R3, 0x3d ;  /* 0x0000003d03f77836 */ /* 0x000fe20000000000 */
[----:B------:R-:W-:Y:S01]  /*18190*/  ISETP.GE.AND P5, PT, R246, RZ, PT ;  /* 0x000000fff600720c */ /* 0x000fe20003fa6270 */
[----:B------:R-:W-:Y:S01]  /*181a0*/  @!P3 IMAD.MOV R213, RZ, RZ, -R213 ;  /* 0x000000ffffd5b224 */ /* 0x000fe200078e0ad5 */
[----:B------:R-:W-:Y:S01]  /*181b0*/  ISETP.GT.U32.AND P3, PT, R2, R221, PT ;  /* 0x000000dd0200720c */ /* 0x000fe20003f64070 */
[----:B------:R-:W-:Y:S01]  /*181c0*/  IMAD.HI.U32 R7, R4, R234, RZ ;  /* 0x000000ea04077227 */ /* 0x000fe200078e00ff */
[----:B------:R-:W-:-:S03]  /*181d0*/  IABS R242, R247 ;  /* 0x000000f700f27213 */ /* 0x000fc60000000000 */
[----:B------:R-:W-:Y:S01]  /*181e0*/  @!P1 IMAD.IADD R217, R217, 0x1, -R2 ;  /* 0x00000001d9d99824 */ /* 0x000fe200078e0a02 */
[----:B------:R-:W-:Y:S01]  /*181f0*/  ISETP.GT.U32.AND P1, PT, R2, R226, PT ;  /* 0x000000e20200720c */ /* 0x000fe20003f24070 */
[----:B------:R-:W-:Y:S01]  /*18200*/  @!P0 IMAD.MOV R202, RZ, RZ, -R202 ;  /* 0x000000ffffca8224 */ /* 0x000fe200078e0aca */
[----:B------:R-:W-:Y:S01]  /*18210*/  ISETP.GE.AND P0, PT, R230, RZ, PT ;  /* 0x000000ffe600720c */ /* 0x000fe20003f06270 */
[----:B------:R-:W-:Y:S02]  /*18220*/  IMAD.MOV R7, RZ, RZ, -R7 ;  /* 0x000000ffff077224 */ /* 0x000fe400078e0a07 */
[----:B------:R-:W-:-:S04]  /*18230*/  IMAD.HI.U32 R18, R4, R242, RZ ;  /* 0x000000f204127227 */ /* 0x000fc800078e00ff */
[C---:B------:R-:W-:Y:S02]  /*18240*/  IMAD R234, R2.reuse, R7, R234 ;  /* 0x0000000702ea7224 */ /* 0x040fe400078e02ea */
[----:B------:R-:W-:Y:S02]  /*18250*/  IMAD.MOV R18, RZ, RZ, -R18 ;  /* 0x000000ffff127224 */ /* 0x000fe400078e0a12 */
[----:B------:R-:W-:Y:S01]  /*18260*/  @!P3 IMAD.IADD R221, R221, 0x1, -R2 ;  /* 0x00000001ddddb824 */ /* 0x000fe200078e0a02 */
[C---:B------:R-:W-:Y:S01]  /*18270*/  ISETP.GT.U32.AND P3, PT, R2.reuse, R234, PT ;  /* 0x000000ea0200720c */ /* 0x040fe20003f64070 */
[----:B------:R-:W-:Y:S02]  /*18280*/  VIADD R246, R3, 0x3a ;  /* 0x0000003a03f67836 */ /* 0x000fe40000000000 */
[----:B------:R-:W-:Y:S02]  /*18290*/  IMAD R242, R2, R18, R242 ;  /* 0x0000001202f27224 */ /* 0x000fe400078e02f2 */
[--C-:B------:R-:W-:Y:S01]  /*182a0*/  @!P1 IMAD.IADD R226, R226, 0x1, -R2.reuse ;  /* 0x00000001e2e29824 */ /* 0x100fe200078e0a02 */
[----:B------:R-:W-:Y:S01]  /*182b0*/  IABS R22, R246 ;  /* 0x000000f600167213 */ /* 0x000fe20000000000 */
[----:B------:R-:W-:Y:S01]  /*182c0*/  @!P0 IMAD.MOV R217, RZ, RZ, -R217 ;  /* 0x000000ffffd98224 */ /* 0x000fe200078e0ad9 */
[C---:B------:R-:W-:Y:S01]  /*182d0*/  ISETP.GT.U32.AND P1, PT, R2.reuse, R242, PT ;  /* 0x000000f20200720c */ /* 0x040fe20003f24070 */
        /* <DEDUP_REMOVED lines=17> */
[----:B------:R-:W-:Y:S02]  /*183f0*/  IMAD R22, R2, R26, R22 ;  /* 0x0000001a02167224 */ /* 0x000fe400078e0216 */
[----:B------:R-:W-:Y:S01]  /*18400*/  @!P0 IMAD.IADD R226, R226, 0x1, -R2 ;  /* 0x00000001e2e28824 */ /* 0x000fe200078e0a02 */
[----:B------:R-:W-:Y:S01]  /*18410*/  ISETP.GT.U32.AND P1, PT, R2, R242, PT ;  /* 0x000000f20200720c */ /* 0x000fe20003f24070 */
[----:B------:R-:W-:-:S04]  /*18420*/  IMAD.HI.U32 R38, R4, R7, RZ ;  /* 0x0000000704267227 */ /* 0x000fc800078e00ff */
[----:B------:R-:W-:Y:S02]  /*18430*/  IMAD.MOV R34, RZ, RZ, -R34 ;  /* 0x000000ffff227224 */ /* 0x000fe400078e0a22 */
[----:B------:R-:W-:Y:S01]  /*18440*/  @!P6 IMAD.MOV R226, RZ, RZ, -R226 ;  /* 0x000000ffffe2e224 */ /* 0x000fe200078e0ae2 */
[----:B------:R-:W-:Y:S01]  /*18450*/  ISETP.GT.U32.AND P6, PT, R2, R22, PT ;  /* 0x000000160200720c */ /* 0x000fe20003fc4070 */
[----:B------:R-:W-:Y:S02]  /*18460*/  IMAD.MOV R38, RZ, RZ, -R38 ;  /* 0x000000ffff267224 */ /* 0x000fe400078e0a26 */
[----:B------:R-:W-:-:S04]  /*18470*/  IMAD.HI.U32 R18, R4, R30, RZ ;  /* 0x0000001e04127227 */ /* 0x000fc800078e00ff */
[C---:B------:R-:W-:Y:S02]  /*18480*/  IMAD R14, R2.reuse, R34, R14 ;  /* 0x00000022020e7224 */ /* 0x040fe400078e020e */
[----:B------:R-:W-:Y:S01]  /*18490*/  IMAD R7, R2, R38, R7 ;  /* 0x0000002602077224 */ /* 0x000fe200078e0207 */
[----:B------:R-:W-:Y:S01]  /*184a0*/  IABS R38, R215 ;  /* 0x000000d700267213 */ /* 0x000fe20000000000 */
[----:B------:R-:W-:Y:S02]  /*184b0*/  IMAD.MOV R18, RZ, RZ, -R18 ;  /* 0x000000ffff127224 */ /* 0x000fe400078e0a12 */
[----:B------:R-:W-:Y:S01]  /*184c0*/  @!P4 IMAD.MOV R221, RZ, RZ, -R221 ;  /* 0x000000ffffddc224 */ /* 0x000fe200078e0add */
[----:B------:R-:W-:Y:S01]  /*184d0*/  ISETP.GE.AND P4, PT, R230, RZ, PT ;  /* 0x000000ffe600720c */ /* 0x000fe20003f86270 */
[----:B------:R-:W-:Y:S01]  /*184e0*/  @!P3 IMAD.IADD R234, R234, 0x1, -R2 ;  /* 0x00000001eaeab824 */ /* 0x000fe200078e0a02 */
[C---:B------:R-:W-:Y:S01]  /*184f0*/  ISETP.GT.U32.AND P3, PT, R2.reuse, R14, PT ;  /* 0x0000000e0200720c */ /* 0x040fe20003f64070 */
[C---:B------:R-:W-:Y:S01]  /*18500*/  IMAD R30, R2.reuse, R18, R30 ;  /* 0x00000012021e7224 */ /* 0x040fe200078e021e */
[----:B------:R-:W-:Y:S01]  /*18510*/  ISETP.GT.U32.AND P0, PT, R2, R7, PT ;  /* 0x000000070200720c */ /* 0x000fe20003f04070 */
[----:B------:R-:W-:-:S02]  /*18520*/  VIADD R230, R3, 0x37 ;  /* 0x0000003703e67836 */ /* 0x000fc40000000000 */
[----:B------:R-:W-:-:S03]  /*18530*/  IMAD.HI.U32 R18, R4, R38, RZ ;  /* 0x0000002604127227 */ /* 0x000fc600078e00ff */
[----:B------:R-:W-:Y:S01]  /*18540*/  IABS R45, R230 ;  /* 0x000000e6002d7213 */ /* 0x000fe20000000000 */
[--C-:B------:R-:W-:Y:S01]  /*18550*/  @!P1 IMAD.IADD R242, R242, 0x1, -R2.reuse ;  /* 0x00000001f2f29824 */ /* 0x100fe200078e0a02 */
[----:B------:R-:W-:Y:S01]  /*18560*/  ISETP.GT.U32.AND P1, PT, R2, R30, PT ;  /* 0x0000001e0200720c */ /* 0x000fe20003f24070 */
[----:B------:R-:W-:Y:S02]  /*18570*/  @!P6 IMAD.IADD R22, R22, 0x1, -R2 ;  /* 0x000000011616e824 */ /* 0x000fe400078e0a02 */
[----:B------:R-:W-:Y:S02]  /*18580*/  IMAD.MOV R18, RZ, RZ, -R18 ;  /* 0x000000ffff127224 */ /* 0x000fe400078e0a12 */
[----:B------:R-:W-:Y:S01]  /*18590*/  @!P2 IMAD.MOV R242, RZ, RZ, -R242 ;  /* 0x000000fffff2a224 */ /* 0x000fe200078e0af2 */
[C---:B------:R-:W-:Y:S01]  /*185a0*/  ISETP.GT.U32.AND P2, PT, R2.reuse, R22, PT ;  /* 0x000000160200720c */ /* 0x040fe20003f44070 */
[----:B------:R-:W-:Y:S02]  /*185b0*/  IMAD R38, R2, R18, R38 ;  /* 0x0000001202267224 */ /* 0x000fe400078e0226 */
        /* <DEDUP_REMOVED lines=13> */
[----:B------:R-:W-:Y:S01]  /*18690*/  ISETP.GT.U32.AND P3, PT, R2, R7, PT ;  /* 0x000000070200720c */ /* 0x000fe20003f64070 */
[--C-:B------:R-:W-:Y:S01]  /*186a0*/  @!P1 IMAD.IADD R30, R30, 0x1, -R2.reuse ;  /* 0x000000011e1e9824 */ /* 0x100fe200078e0a02 */
[----:B------:R-:W-:Y:S01]  /*186b0*/  IABS R53, R238 ;  /* 0x000000ee00357213 */ /* 0x000fe20000000000 */
[----:B------:R-:W-:Y:S01]  /*186c0*/  @!P6 IMAD.IADD R14, R14, 0x1, -R2 ;  /* 0x000000010e0ee824 */ /* 0x000fe200078e0a02 */
[----:B------:R-:W-:Y:S01]  /*186d0*/  ISETP.GT.U32.AND P6, PT, R2, R38, PT ;  /* 0x000000260200720c */ /* 0x000fe20003fc4070 */
[----:B------:R-:W-:Y:S01]  /*186e0*/  IMAD.HI.U32 R49, R4, R105, RZ ;  /* 0x0000006904317227 */ /* 0x000fe200078e00ff */
[----:B------:R-:W-:-:S02]  /*186f0*/  IABS R61, R246 ;  /* 0x000000f6003d7213 */ /* 0x000fc40000000000 */
[----:B------:R-:W-:Y:S01]  /*18700*/  ISETP.GT.U32.AND P1, PT, R2, R30, PT ;  /* 0x0000001e0200720c */ /* 0x000fe20003f24070 */
[----:B------:R-:W-:Y:S02]  /*18710*/  @!P2 IMAD.IADD R45, R45, 0x1, -R2 ;  /* 0x000000012d2da824 */ /* 0x000fe400078e0a02 */
[----:B------:R-:W-:-:S03]  /*18720*/  IMAD.HI.U32 R18, R4, R53, RZ ;  /* 0x0000003504127227 */ /* 0x000fc600078e00ff */
[----:B------:R-:W-:Y:S01]  /*18730*/  ISETP.GT.U32.AND P2, PT, R2, R45, PT ;  /* 0x0000002d0200720c */ /* 0x000fe20003f44070 */
[----:B------:R-:W-:Y:S02]  /*18740*/  IMAD.MOV R18, RZ, RZ, -R18 ;  /* 0x000000ffff127224 */ /* 0x000fe400078e0a12 */
[----:B------:R-:W-:-:S04]  /*18750*/  IMAD.HI.U32 R26, R4, R61, RZ ;  /* 0x0000003d041a7227 */ /* 0x000fc800078e00ff */
        /* <DEDUP_REMOVED lines=13> */
[----:B------:R-:W-:Y:S01]  /*18830*/  @!P2 IMAD.IADD R45, R45, 0x1, -R2 ;  /* 0x000000012d2da824 */ /* 0x000fe200078e0a02 */
        /* <DEDUP_REMOVED lines=39> */
[C---:B------:R-:W-:Y:S02]  /*18ab0*/  IMAD R84, R2.reuse, R18, R84 ;  /* 0x0000001202547224 */ /* 0x040fe400078e0254 */
[----:B------:R-:W-:Y:S02]  /*18ac0*/  VIADD R247, R3, 0x2e ;  /* 0x0000002e03f77836 */ /* 0x000fe40000000000 */
[----:B------:R-:W-:Y:S01]  /*18ad0*/  @!P0 IMAD.MOV R53, RZ, RZ, -R53 ;  /* 0x000000ffff358224 */ /* 0x000fe200078e0a35 */
[----:B------:R-:W-:Y:S01]  /*18ae0*/  ISETP.GT.U32.AND P0, PT, R2, R76, PT ;  /* 0x0000004c0200720c */ /* 0x000fe20003f04070 */
[----:B------:R-:W-:Y:S01]  /*18af0*/  IMAD.HI.U32 R34, R4, R98, RZ ;  /* 0x0000006204227227 */ /* 0x000fe200078e00ff */
[----:B------:R-:W-:-:S03]  /*18b00*/  IABS R111, R247 ;  /* 0x000000f7006f7213 */ /* 0x000fc60000000000 */
[C---:B------:R-:W-:Y:S02]  /*18b10*/  IMAD R91, R2.reuse, R26, R91 ;  /* 0x0000001a025b7224 */ /* 0x040fe400078e025b */
[----:B------:R-:W-:Y:S01]  /*18b20*/  @!P3 IMAD.MOV R61, RZ, RZ, -R61 ;  /* 0x000000ffff3db224 */ /* 0x000fe200078e0a3d */
[C---:B------:R-:W-:Y:S01]  /*18b30*/  ISETP.GT.U32.AND P3, PT, R2.reuse, R84, PT ;  /* 0x000000540200720c */ /* 0x040fe20003f64070 */
[----:B------:R-:W-:Y:S02]  /*18b40*/  IMAD.MOV R34, RZ, RZ, -R34 ;  /* 0x000000ffff227224 */ /* 0x000fe400078e0a22 */
[----:B------:R-:W-:Y:S01]  /*18b50*/  @!P2 IMAD.IADD R69, R69, 0x1, -R2 ;  /* 0x000000014545a824 */ /* 0x000fe200078e0a02 */
[----:B------:R-:W-:Y:S01]  /*18b60*/  ISETP.GT.U32.AND P2, PT, R2, R91, PT ;  /* 0x0000005b0200720c */ /* 0x000fe20003f44070 */
[----:B------:R-:W-:Y:S02]  /*18b70*/  IMAD.MOV R49, RZ, RZ, -R49 ;  /* 0x000000ffff317224 */ /* 0x000fe400078e0a31 */
[----:B------:R-:W-:-:S04]  /*18b80*/  IMAD.HI.U32 R18, R4, R111, RZ ;  /* 0x0000006f04127227 */ /* 0x000fc800078e00ff */
[C---:B------:R-:W-:Y:S02]  /*18b90*/  IMAD R98, R2.reuse, R34, R98 ;  /* 0x0000002202627224 */ /* 0x040fe400078e0262 */
[----:B------:R-:W-:Y:S02]  /*18ba0*/  IMAD R105, R2, R49, R105 ;  /* 0x0000003102697224 */ /* 0x000fe400078e0269 */
[----:B------:R-:W-:Y:S02]  /*18bb0*/  IMAD.MOV R18, RZ, RZ, -R18 ;  /* 0x000000ffff127224 */ /* 0x000fe400078e0a12 */
[--C-:B------:R-:W-:Y:S01]  /*18bc0*/  @!P0 IMAD.IADD R76, R76, 0x1, -R2.reuse ;  /* 0x000000014c4c8824 */ /* 0x100fe200078e0a02 */
[----:B------:R-:W-:Y:S01]  /*18bd0*/  ISETP.GT.U32.AND P0, PT, R2, R98, PT ;  /* 0x000000620200720c */ /* 0x000fe20003f04070 */
[----:B------:R-:W-:Y:S01]  /*18be0*/  @!P3 IMAD.IADD R84, R84, 0x1, -R2 ;  /* 0x000000015454b824 */ /* 0x000fe200078e0a02 */
[C---:B------:R-:W-:Y:S01]  /*18bf0*/  ISETP.GT.U32.AND P3, PT, R2.reuse, R105, PT ;  /* 0x000000690200720c */ /* 0x040fe20003f64070 */
[----:B------:R-:W-:-:S02]  /*18c00*/  IMAD R111, R2, R18, R111 ;  /* 0x00000012026f7224 */ /* 0x000fc400078e026f */
[----:B------:R-:W-:Y:S02]  /*18c10*/  @!P2 IMAD.IADD R91, R91, 0x1, -R2 ;  /* 0x000000015b5ba824 */ /* 0x000fe400078e0a02 */
[----:B------:R-:W-:Y:S01]  /*18c20*/  VIADD R230, R3, 0x2b ;  /* 0x0000002b03e67836 */ /* 0x000fe20000000000 */
[----:B------:R-:W-:Y:S01]  /*18c30*/  ISETP.GT.U32.AND P2, PT, R2, R111, PT ;  /* 0x0000006f0200720c */ /* 0x000fe20003f44070 */
[----:B------:R-:W-:-:S03]  /*18c40*/  IMAD.HI.U32 R26, R4, R117, RZ ;  /* 0x00000075041a7227 */ /* 0x000fc600078e00ff */
[----:B------:R-:W-:Y:S01]  /*18c50*/  IABS R128, R230 ;  /* 0x000000e600807213 */ /* 0x000fe20000000000 */
[--C-:B------:R-:W-:Y:S01]  /*18c60*/  @!P0 IMAD.IADD R98, R98, 0x1, -R2.reuse ;  /* 0x0000000162628824 */ /* 0x100fe200078e0a02 */
[C---:B------:R-:W-:Y:S01]  /*18c70*/  ISETP.GT.U32.AND P0, PT, R2.reuse, R84, PT ;  /* 0x000000540200720c */ /* 0x040fe20003f04070 */
[----:B------:R-:W-:Y:S02]  /*18c80*/  @!P3 IMAD.IADD R105, R105, 0x1, -R2 ;  /* 0x000000016969b824 */ /* 0x000fe400078e0a02 */
[----:B------:R-:W-:Y:S01]  /*18c90*/  VIADD R215, R3, 0x2c ;  /* 0x0000002c03d77836 */ /* 0x000fe20000000000 */
[C---:B------:R-:W-:Y:S01]  /*18ca0*/  ISETP.GT.U32.AND P3, PT, R2.reuse, R98, PT ;  /* 0x000000620200720c */ /* 0x040fe20003f64070 */
[----:B------:R-:W-:Y:S02]  /*18cb0*/  IMAD.MOV R34, RZ, RZ, -R26 ;  /* 0x000000ffff227224 */ /* 0x000fe400078e0a1a */
[----:B------:R-:W-:Y:S01]  /*18cc0*/  @!P2 IMAD.IADD R111, R111, 0x1, -R2 ;  /* 0x000000016f6fa824 */ /* 0x000fe200078e0a02 */
[----:B------:R-:W-:Y:S01]  /*18cd0*/  ISETP.GT.U32.AND P2, PT, R2, R105, PT ;  /* 0x000000690200720c */ /* 0x000fe20003f44070 */
[----:B------:R-:W-:Y:S01]  /*18ce0*/  IMAD.HI.U32 R18, R4, R128, RZ ;  /* 0x0000008004127227 */ /* 0x000fe200078e00ff */
[----:B------:R-:W-:-:S03]  /*18cf0*/  IABS R123, R215 ;  /* 0x000000d7007b7213 */ /* 0x000fc60000000000 */
[C---:B------:R-:W-:Y:S02]  /*18d00*/  IMAD R117, R2.reuse, R34, R117 ;  /* 0x0000002202757224 */ /* 0x040fe400078e0275 */
[----:B------:R-:W-:Y:S02]  /*18d10*/  IMAD.MOV R18, RZ, RZ, -R18 ;  /* 0x000000ffff127224 */ /* 0x000fe400078e0a12 */
[----:B------:R-:W-:Y:S01]  /*18d20*/  @!P4 IMAD.MOV R69, RZ, RZ, -R69 ;  /* 0x000000ffff45c224 */ /* 0x000fe200078e0a45 */
[----:B------:R-:W-:Y:S01]  /*18d30*/  ISETP.GT.U32.AND P4, PT, R2, R91, PT ;  /* 0x0000005b0200720c */ /* 0x000fe20003f84070 */
[----:B------:R-:W-:Y:S02]  /*18d40*/  VIADD R238, R3, 0x2a ;  /* 0x0000002a03ee7836 */ /* 0x000fe40000000000 */
[----:B------:R-:W-:Y:S01]  /*18d50*/  @!P0 IMAD.IADD R84, R84, 0x1, -R2 ;  /* 0x0000000154548824 */ /* 0x000fe200078e0a02 */
[----:B------:R-:W-:Y:S01]  /*18d60*/  ISETP.GT.U32.AND P0, PT, R2, R117, PT ;  /* 0x000000750200720c */ /* 0x000fe20003f04070 */
[----:B------:R-:W-:Y:S01]  /*18d70*/  IMAD.HI.U32 R49, R4, R123, RZ ;  /* 0x0000007b04317227 */ /* 0x000fe200078e00ff */
[----:B------:R-:W-:-:S03]  /*18d80*/  IABS R134, R238 ;  /* 0x000000ee00867213 */ /* 0x000fc60000000000 */
[----:B------:R-:W-:Y:S02]  /*18d90*/  IMAD R128, R2, R18, R128 ;  /* 0x0000001202807224 */ /* 0x000fe400078e0280 */
[----:B------:R-:W-:Y:S01]  /*18da0*/  @!P6 IMAD.MOV R45, RZ, RZ, -R45 ;  /* 0x000000ffff2de224 */ /* 0x000fe200078e0a2d */
[----:B------:R-:W-:Y:S01]  /*18db0*/  ISETP.GE.AND P6, PT, R246, RZ, PT ;  /* 0x000000fff600720c */ /* 0x000fe20003fc6270 */
[----:B------:R-:W-:Y:S02]  /*18dc0*/  IMAD.MOV R26, RZ, RZ, -R49 ;  /* 0x000000ffff1a7224 */ /* 0x000fe400078e0a31 */
[----:B------:R-:W-:Y:S02]  /*18dd0*/  VIADD R246, R3, 0x29 ;  /* 0x0000002903f67836 */ /* 0x000fe40000000000 */
[----:B------:R-:W-:Y:S01]  /*18de0*/  @!P2 IMAD.IADD R105, R105, 0x1, -R2 ;  /* 0x000000016969a824 */ /* 0x000fe200078e0a02 */
[C---:B------:R-:W-:Y:S01]  /*18df0*/  ISETP.GT.U32.AND P2, PT, R2.reuse, R128, PT ;  /* 0x000000800200720c */ /* 0x040fe20003f44070 */
[C---:B------:R-:W-:Y:S01]  /*18e00*/  IMAD R123, R2.reuse, R26, R123 ;  /* 0x0000001a027b7224 */ /* 0x040fe200078e027b */
[----:B------:R-:W-:Y:S01]  /*18e10*/  IABS R140, R246 ;  /* 0x000000f6008c7213 */ /* 0x000fe20000000000 */
[----:B------:R-:W-:Y:S01]  /*18e20*/  @!P5 IMAD.MOV R76, RZ, RZ, -R76 ;  /* 0x000000ffff4cd224 */ /* 0x000fe200078e0a4c */
[----:B------:R-:W-:Y:S01]  /*18e30*/  ISETP.GT.U32.AND P5, PT, R2, R111, PT ;  /* 0x0000006f0200720c */ /* 0x000fe20003fa4070 */
[----:B------:R-:W-:-:S04]  /*18e40*/  IMAD.HI.U32 R18, R4, R134, RZ ;  /* 0x0000008604127227 */ /* 0x000fc800078e00ff */
[--C-:B------:R-:W-:Y:S01]  /*18e50*/  @!P4 IMAD.IADD R91, R91, 0x1, -R2.reuse ;  /* 0x000000015b5bc824 */ /* 0x100fe200078e0a02 */
[----:B------:R-:W-:Y:S01]  /*18e60*/  ISETP.GT.U32.AND P4, PT, R2, R123, PT ;  /* 0x0000007b0200720c */ /* 0x000fe20003f84070 */
[----:B------:R-:W-:Y:S01]  /*18e70*/  @!P0 IMAD.IADD R117, R117, 0x1, -R2 ;  /* 0x0000000175758824 */ /* 0x000fe200078e0a02 */
[----:B------:R-:W-:Y:S01]  /*18e80*/  ISETP.GE.AND P0, PT, R247, RZ, PT ;  /* 0x000000fff700720c */ /* 0x000fe20003f06270 */
[----:B------:R-:W-:Y:S02]  /*18e90*/  IMAD.MOV R18, RZ, RZ, -R18 ;  /* 0x000000ffff127224 */ /* 0x000fe400078e0a12 */
[----:B------:R-:W-:Y:S01]  /*18ea0*/  @!P3 IMAD.IADD R98, R98, 0x1, -R2 ;  /* 0x000000016262b824 */ /* 0x000fe200078e0a02 */
[----:B------:R-:W-:Y:S01]  /*18eb0*/  ISETP.GE.AND P3, PT, R188, RZ, PT ;  /* 0x000000ffbc00720c */ /* 0x000fe20003f66270 */
[----:B------:R-:W-:-:S04]  /*18ec0*/  IMAD.HI.U32 R26, R4, R140, RZ ;  /* 0x0000008c041a7227 */ /* 0x000fc800078e00ff */
[----:B------:R-:W-:Y:S02]  /*18ed0*/  IMAD R134, R2, R18, R134 ;  /* 0x0000001202867224 */ /* 0x000fe400078e0286 */
[----:B------:R-:W-:Y:S02]  /*18ee0*/  IMAD.MOV R26, RZ, RZ, -R26 ;  /* 0x000000ffff1a7224 */ /* 0x000fe400078e0a1a */
[----:B------:R-:W-:Y:S01]  /*18ef0*/  @!P2 IMAD.IADD R128, R128, 0x1, -R2 ;  /* 0x000000018080a824 */ /* 0x000fe200078e0a02 */
[C---:B------:R-:W-:Y:S01]  /*18f00*/  ISETP.GT.U32.AND P2, PT, R2.reuse, R117, PT ;  /* 0x000000750200720c */ /* 0x040fe20003f44070 */
[----:B------:R-:W-:Y:S01]  /*18f10*/  @!P6 IMAD.MOV R84, RZ, RZ, -R84 ;  /* 0x000000ffff54e224 */ /* 0x000fe200078e0a54 */
[----:B------:R-:W-:Y:S01]  /*18f20*/  ISETP.GT.U32.AND P6, PT, R2, R134, PT ;  /* 0x000000860200720c */ /* 0x000fe20003fc4070 */
[----:B------:R-:W-:Y:S01]  /*18f30*/  @!P5 IMAD.IADD R111, R111, 0x1, -R2 ;  /* 0x000000016f6fd824 */ /* 0x000fe200078e0a02 */
[----:B------:R-:W-:Y:S01]  /*18f40*/  ISETP.GE.AND P5, PT, R196, RZ, PT ;  /* 0x000000ffc400720c */ /* 0x000fe20003fa6270 */
[----:B------:R-:W-:-:S02]  /*18f50*/  IMAD R140, R2, R26, R140 ;  /* 0x0000001a028c7224 */ /* 0x000fc400078e028c */
[----:B------:R-:W-:Y:S02]  /*18f60*/  VIADD R247, R3, 0x28 ;  /* 0x0000002803f77836 */ /* 0x000fe40000000000 */
[----:B------:R-:W-:Y:S01]  /*18f70*/  @!P4 IMAD.IADD R123, R123, 0x1, -R2 ;  /* 0x000000017b7bc824 */ /* 0x000fe200078e0a02 */
[----:B------:R-:W-:Y:S01]  /*18f80*/  ISETP.GE.AND P4, PT, R204, RZ, PT ;  /* 0x000000ffcc00720c */ /* 0x000fe20003f86270 */
[----:B------:R-:W-:Y:S01]  /*18f90*/  @!P0 IMAD.MOV R111, RZ, RZ, -R111 ;  /* 0x000000ffff6f8224 */ /* 0x000fe200078e0a6f */
[C---:B------:R-:W-:Y:S01]  /*18fa0*/  ISETP.GT.U32.AND P0, PT, R2.reuse, R140, PT ;  /* 0x0000008c0200720c */ /* 0x040fe20003f04070 */
[----:B------:R-:W-:Y:S01]  /*18fb0*/  @!P3 IMAD.MOV R98, RZ, RZ, -R98 ;  /* 0x000000ffff62b224 */ /* 0x000fe200078e0a62 */
[----:B------:R-:W-:Y:S01]  /*18fc0*/  IABS R146, R247 ;  /* 0x000000f700927213 */ /* 0x000fe20000000000 */
[----:B------:R-:W-:Y:S01]  /*18fd0*/  @!P1 IMAD.MOV R91, RZ, RZ, -R91 ;  /* 0x000000ffff5b9224 */ /* 0x000fe200078e0a5b */
[C---:B------:R-:W-:Y:S01]  /*18fe0*/  ISETP.GT.U32.AND P3, PT, R2.reuse, R128, PT ;  /* 0x000000800200720c */ /* 0x040fe20003f64070 */
[----:B------:R-:W-:Y:S01]  /*18ff0*/  @!P2 IMAD.IADD R117, R117, 0x1, -R2 ;  /* 0x000000017575a824 */ /* 0x000fe200078e0a02 */
[----:B------:R-:W-:Y:S01]  /*19000*/  ISETP.GT.U32.AND P1, PT, R2, R123, PT ;  /* 0x0000007b0200720c */ /* 0x000fe20003f24070 */
[----:B------:R-:W-:Y:S01]  /*19010*/  IMAD.HI.U32 R18, R4, R146, RZ ;  /* 0x0000009204127227 */ /* 0x000fe200078e00ff */
[----:B------:R-:W-:-:S03]  /*19020*/  ISETP.GE.AND P2, PT, R230, RZ, PT ;  /* 0x000000ffe600720c */ /* 0x000fc60003f46270 */
[----:B------:R-:W-:Y:S01]  /*19030*/  @!P6 IMAD.IADD R134, R134, 0x1, -R2 ;  /* 0x000000018686e824 */ /* 0x000fe200078e0a02 */
[----:B------:R-:W-:Y:S01]  /*19040*/  ISETP.GE.AND P6, PT, R247, RZ, PT ;  /* 0x000000fff700720c */ /* 0x000fe20003fc6270 */
[----:B------:R-:W-:Y:S02]  /*19050*/  VIADD R247, R3, 0x27 ;  /* 0x0000002703f77836 */ /* 0x000fe40000000000 */
[----:B------:R-:W-:Y:S02]  /*19060*/  IMAD.MOV R18, RZ, RZ, -R18 ;  /* 0x000000ffff127224 */ /* 0x000fe400078e0a12 */
[----:B------:R-:W-:Y:S01]  /*19070*/  @!P5 IMAD.MOV R105, RZ, RZ, -R105 ;  /* 0x000000ffff69d224 */ /* 0x000fe200078e0a69 */
[----:B------:R-:W-:Y:S01]  /*19080*/  ISETP.GE.AND P5, PT, R215, RZ, PT ;  /* 0x000000ffd700720c */ /* 0x000fe20003fa6270 */
[--C-:B------:R-:W-:Y:S01]  /*19090*/  @!P0 IMAD.IADD R140, R140, 0x1, -R2.reuse ;  /* 0x000000018c8c8824 */ /* 0x100fe200078e0a02 */
[----:B------:R-:W-:Y:S01]  /*190a0*/  ISETP.GT.U32.AND P0, PT, R2, R134, PT ;  /* 0x000000860200720c */ /* 0x000fe20003f04070 */
[----:B------:R-:W-:Y:S01]  /*190b0*/  @!P3 IMAD.IADD R128, R128, 0x1, -R2 ;  /* 0x000000018080b824 */ /* 0x000fe200078e0a02 */
[----:B------:R-:W-:Y:S01]  /*190c0*/  IABS R151, R247 ;  /* 0x000000f700977213 */ /* 0x000fe20000000000 */
[----:B------:R-:W-:Y:S01]  /*190d0*/  IMAD R146, R2, R18, R146 ;  /* 0x0000001202927224 */ /* 0x000fe200078e0292 */
[----:B------:R-:W-:Y:S01]  /*190e0*/  ISETP.GE.AND P3, PT, R246, RZ, PT ;  /* 0x000000fff600720c */ /* 0x000fe20003f66270 */
[----:B------:R-:W-:Y:S01]  /*190f0*/  @!P1 IMAD.IADD R123, R123, 0x1, -R2 ;  /* 0x000000017b7b9824 */ /* 0x000fe200078e0a02 */
[----:B------:R-:W-:Y:S01]  /*19100*/  ISETP.GE.AND P1, PT, R238, RZ, PT ;  /* 0x000000ffee00720c */ /* 0x000fe20003f26270 */
[----:B------:R-:W-:Y:S01]  /*19110*/  @!P2 IMAD.MOV R128, RZ, RZ, -R128 ;  /* 0x000000ffff80a224 */ /* 0x000fe200078e0a80 */
[----:B------:R-:W-:Y:S01]  /*19120*/  ISETP.GT.U32.AND P2, PT, R2, R146, PT ;  /* 0x000000920200720c */ /* 0x000fe20003f44070 */
[----:B------:R-:W-:-:S04]  /*19130*/  IMAD.HI.U32 R18, R4, R151, RZ ;  /* 0x0000009704127227 */ /* 0x000fc800078e00ff */
[----:B------:R-:W-:Y:S02]  /*19140*/  VIADD R246, R3, 0x26 ;  /* 0x0000002603f67836 */ /* 0x000fe40000000000 */
[----:B------:R-:W-:Y:S02]  /*19150*/  IMAD.MOV R18, RZ, RZ, -R18 ;  /* 0x000000ffff127224 */ /* 0x000fe400078e0a12 */
[----:B------:R-:W-:Y:S01]  /*19160*/  @!P4 IMAD.MOV R117, RZ, RZ, -R117 ;  /* 0x000000ffff75c224 */ /* 0x000fe200078e0a75 */
[----:B------:R-:W-:Y:S01]  /*19170*/  ISETP.GE.AND P4, PT, R247, RZ, PT ;  /* 0x000000fff700720c */ /* 0x000fe20003f86270 */
[----:B------:R-:W-:Y:S01]  /*19180*/  @!P5 IMAD.MOV R123, RZ, RZ, -R123 ;  /* 0x000000ffff7bd224 */ /* 0x000fe200078e0a7b */
[----:B------:R-:W-:Y:S01]  /*19190*/  IABS R157, R246 ;  /* 0x000000f6009d7213 */ /* 0x000fe20000000000 */
[----:B------:R-:W-:Y:S01]  /*191a0*/  @!P0 IMAD.IADD R134, R134, 0x1, -R2 ;  /* 0x0000000186868824 */ /* 0x000fe200078e0a02 */
[C---:B------:R-:W-:Y:S01]  /*191b0*/  ISETP.GT.U32.AND P5, PT, R2.reuse, R140, PT ;  /* 0x0000008c0200720c */ /* 0x040fe20003fa4070 */
[----:B------:R-:W-:Y:S01]  /*191c0*/  IMAD R151, R2, R18, R151 ;  /* 0x0000001202977224 */ /* 0x000fe200078e0297 */
[----:B------:R-:W-:Y:S01]  /*191d0*/  ISETP.GE.AND P0, PT, R246, RZ, PT ;  /* 0x000000fff600720c */ /* 0x000fe20003f06270 */
[----:B------:R-:W-:-:S02]  /*191e0*/  VIADD R247, R3, 0x25 ;  /* 0x0000002503f77836 */ /* 0x000fc40000000000 */
[----:B------:R-:W-:Y:S01]  /*191f0*/  @!P1 IMAD.MOV R134, RZ, RZ, -R134 ;  /* 0x000000ffff869224 */ /* 0x000fe200078e0a86 */
[----:B------:R-:W-:Y:S01]  /*19200*/  ISETP.GT.U32.AND P1, PT, R2, R151, PT ;  /* 0x000000970200720c */ /* 0x000fe20003f24070 */
[----:B------:R-:W-:Y:S01]  /*19210*/  IMAD.HI.U32 R34, R4, R157, RZ ;  /* 0x0000009d04227227 */ /* 0x000fe200078e00ff */
[----:B------:R-:W-:-:S03]  /*19220*/  IABS R165, R247 ;  /* 0x000000f700a57213 */ /* 0x000fc60000000000 */
[----:B------:R-:W-:Y:S02]  /*19230*/  @!P2 IMAD.IADD R146, R146, 0x1, -R2 ;  /* 0x000000019292a824 */ /* 0x000fe400078e0a02 */
[----:B------:R-:W-:-:S03]  /*19240*/  IMAD.HI.U32 R18, R4, R173, RZ ;  /* 0x000000ad04127227 */ /* 0x000fc600078e00ff */
[----:B------:R-:W-:Y:S01]  /*19250*/  ISETP.GT.U32.AND P2, PT, R2, R146, PT ;  /* 0x000000920200720c */ /* 0x000fe20003f44070 */
[----:B------:R-:W-:Y:S02]  /*19260*/  IMAD.MOV R34, RZ, RZ, -R34 ;  /* 0x000000ffff227224 */ /* 0x000fe400078e0a22 */
[----:B------:R-:W-:Y:S02]  /*19270*/  IMAD.MOV R18, RZ, RZ, -R18 ;  /* 0x000000ffff127224 */ /* 0x000fe400078e0a12 */
[----:B------:R-:W-:-:S04]  /*19280*/  IMAD.HI.U32 R26, R4, R165, RZ ;  /* 0x000000a5041a7227 */ /* 0x000fc800078e00ff */
[----:B------:R-:W-:Y:S01]  /*19290*/  @!P5 IMAD.IADD R140, R140, 0x1, -R2 ;  /* 0x000000018c8cd824 */ /* 0x000fe200078e0a02 */
[----:B------:R-:W-:Y:S01]  /*192a0*/  ISETP.GE.AND P5, PT, R247, RZ, PT ;  /* 0x000000fff700720c */ /* 0x000fe20003fa6270 */
[C---:B------:R-:W-:Y:S02]  /*192b0*/  IMAD R157, R2.reuse, R34, R157 ;  /* 0x00000022029d7224 */ /* 0x040fe400078e029d */
[C---:B------:R-:W-:Y:S02]  /*192c0*/  IMAD R173, R2.reuse, R18, R173 ;  /* 0x0000001202ad7224 */ /* 0x040fe400078e02ad */
[----:B------:R-:W-:Y:S02]  /*192d0*/  IMAD.MOV R26, RZ, RZ, -R26 ;  /* 0x000000ffff1a7224 */ /* 0x000fe400078e0a1a */
[----:B------:R-:W-:Y:S01]  /*192e0*/  @!P3 IMAD.MOV R140, RZ, RZ, -R140 ;  /* 0x000000ffff8cb224 */ /* 0x000fe200078e0a8c */
[C---:B------:R-:W-:Y:S01]  /*192f0*/  ISETP.GT.U32.AND P3, PT, R2.reuse, R157, PT ;  /* 0x0000009d0200720c */ /* 0x040fe20003f64070 */
[----:B------:R-:W-:Y:S01]  /*19300*/  @!P1 IMAD.IADD R151, R151, 0x1, -R2 ;  /* 0x0000000197979824 */ /* 0x000fe200078e0a02 */
[----:B------:R-:W-:Y:S01]  /*19310*/  ISETP.GT.U32.AND P1, PT, R2, R173, PT ;  /* 0x000000ad0200720c */ /* 0x000fe20003f24070 */
[----:B------:R-:W-:-:S02]  /*19320*/  VIADD R230, R3, 0x22 ;  /* 0x0000002203e67836 */ /* 0x000fc40000000000 */
[----:B------:R-:W-:Y:S02]  /*19330*/  IMAD R165, R2, R26, R165 ;  /* 0x0000001a02a57224 */ /* 0x000fe400078e02a5 */
[----:B------:R-:W-:Y:S01]  /*19340*/  @!P2 IMAD.IADD R146, R146, 0x1, -R2 ;  /* 0x000000019292a824 */ /* 0x000fe200078e0a02 */
[----:B------:R-:W-:Y:S01]  /*19350*/  IABS R188, R230 ;  /* 0x000000e600bc7213 */ /* 0x000fe20000000000 */
[----:B------:R-:W-:Y:S01]  /*19360*/  VIADD R238, R3, 0x21 ;  /* 0x0000002103ee7836 */ /* 0x000fe20000000000 */
[----:B------:R-:W-:Y:S01]  /*19370*/  ISETP.GT.U32.AND P2, PT, R2, R165, PT ;  /* 0x000000a50200720c */ /* 0x000fe20003f44070 */
[----:B------:R-:W-:-:S03]  /*19380*/  IMAD.HI.U32 R18, R4, R180, RZ ;  /* 0x000000b404127227 */ /* 0x000fc600078e00ff */
[----:B------:R-:W-:Y:S01]  /*19390*/  IABS R196, R238 ;  /* 0x000000ee00c47213 */ /* 0x000fe20000000000 */
[----:B------:R-:W-:-:S04]  /*193a0*/  IMAD.HI.U32 R26, R4, R188, RZ ;  /* 0x000000bc041a7227 */ /* 0x000fc800078e00ff */
[----:B------:R-:W-:Y:S02]  /*193b0*/  IMAD.MOV R34, RZ, RZ, -R18 ;  /* 0x000000ffff227224 */ /* 0x000fe400078e0a12 */
[--C-:B------:R-:W-:Y:S01]  /*193c0*/  @!P3 IMAD.IADD R157, R157, 0x1, -R2.reuse ;  /* 0x000000019d9db824 */ /* 0x100fe200078e0a02 */
[C---:B------:R-:W-:Y:S01]  /*193d0*/  ISETP.GT.U32.AND P3, PT, R2.reuse, R151, PT ;  /* 0x000000970200720c */ /* 0x040fe20003f64070 */
[----:B------:R-:W-:Y:S02]  /*193e0*/  @!P1 IMAD.IADD R173, R173, 0x1, -R2 ;  /* 0x00000001adad9824 */ /* 0x000fe400078e0a02 */
[----:B------:R-:W-:Y:S02]  /*193f0*/  IMAD.MOV R18, RZ, RZ, -R26 ;  /* 0x000000ffff127224 */ /* 0x000fe400078e0a1a */
[----:B------:R-:W-:Y:S01]  /*19400*/  @!P2 IMAD.IADD R165, R165, 0x1, -R2 ;  /* 0x00000001a5a5a824 */ /* 0x000fe200078e0a02 */
[C---:B------:R-:W-:Y:S01]  /*19410*/  ISETP.GT.U32.AND P1, PT, R2.reuse, R173, PT ;  /* 0x000000ad0200720c */ /* 0x040fe20003f24070 */
[C---:B------:R-:W-:Y:S01]  /*19420*/  IMAD R188, R2.reuse, R18, R188 ;  /* 0x0000001202bc7224 */ /* 0x040fe200078e02bc */
[----:B------:R-:W-:Y:S01]  /*19430*/  ISETP.GT.U32.AND P2, PT, R2, R157, PT ;  /* 0x0000009d0200720c */ /* 0x000fe20003f44070 */
[----:B------:R-:W-:-:S04]  /*19440*/  IMAD.HI.U32 R18, R4, R196, RZ ;  /* 0x000000c404127227 */ /* 0x000fc800078e00ff */
[----:B------:R-:W-:Y:S01]  /*19450*/  @!P6 IMAD.MOV R146, RZ, RZ, -R146 ;  /* 0x000000ffff92e224 */ /* 0x000fe200078e0a92 */
[C---:B------:R-:W-:Y:S01]  /*19460*/  ISETP.GT.U32.AND P6, PT, R2.reuse, R165, PT ;  /* 0x000000a50200720c */ /* 0x040fe20003fc4070 */
[C---:B------:R-:W-:Y:S02]  /*19470*/  IMAD R180, R2.reuse, R34, R180 ;  /* 0x0000002202b47224 */ /* 0x040fe400078e02b4 */
[----:B------:R-:W-:Y:S02]  /*19480*/  IMAD.MOV R18, RZ, RZ, -R18 ;  /* 0x000000ffff127224 */ /* 0x000fe400078e0a12 */
[----:B------:R-:W-:Y:S01]  /*19490*/  @!P3 IMAD.IADD R151, R151, 0x1, -R2 ;  /* 0x000000019797b824 */ /* 0x000fe200078e0a02 */
[C---:B------:R-:W-:Y:S01]  /*194a0*/  ISETP.GT.U32.AND P3, PT, R2.reuse, R180, PT ;  /* 0x000000b40200720c */ /* 0x040fe20003f64070 */
[----:B------:R-:W-:Y:S02]  /*194b0*/  IMAD R196, R2, R18, R196 ;  /* 0x0000001202c47224 */ /* 0x000fe400078e02c4 */
[----:B------:R-:W-:-:S02]  /*194c0*/  VIADD R247, R3, 0x20 ;  /* 0x0000002003f77836 */ /* 0x000fc40000000000 */
[--C-:B------:R-:W-:Y:S01]  /*194d0*/  @!P1 IMAD.IADD R173, R173, 0x1, -R2.reuse ;  /* 0x00000001adad9824 */ /* 0x100fe200078e0a02 */
[C---:B------:R-:W-:Y:S01]  /*194e0*/  ISETP.GT.U32.AND P1, PT, R2.reuse, R196, PT ;  /* 0x000000c40200720c */ /* 0x040fe20003f24070 */
[--C-:B------:R-:W-:Y:S01]  /*194f0*/  @!P2 IMAD.IADD R157, R157, 0x1, -R2.reuse ;  /* 0x000000019d9da824 */ /* 0x100fe200078e0a02 */
[----:B------:R-:W-:Y:S01]  /*19500*/  IABS R204, R247 ;  /* 0x000000f700cc7213 */ /* 0x000fe20000000000 */
[----:B------:R-:W-:Y:S01]  /*19510*/  @!P6 IMAD.IADD R165, R165, 0x1, -R2 ;  /* 0x00000001a5a5e824 */ /* 0x000fe200078e0a02 */
[----:B------:R-:W-:Y:S01]  /*19520*/  ISETP.GT.U32.AND P2, PT, R2, R188, PT ;  /* 0x000000bc0200720c */ /* 0x000fe20003f44070 */
[----:B------:R-:W-:Y:S01]  /*19530*/  VIADD R215, R3, 0x1f ;  /* 0x0000001f03d77836 */ /* 0x000fe20000000000 */
[----:B------:R-:W-:Y:S01]  /*19540*/  ISETP.GE.AND P6, PT, R108, RZ, PT ;  /* 0x000000ff6c00720c */ /* 0x000fe20003fc6270 */
[----:B------:R-:W-:-:S03]  /*19550*/  IMAD.HI.U32 R18, R4, R204, RZ ;  /* 0x000000cc04127227 */ /* 0x000fc600078e00ff */
[----:B------:R-:W-:Y:S01]  /*19560*/  IABS R211, R215 ;  /* 0x000000d700d37213 */ /* 0x000fe20000000000 */
[----:B------:R-:W-:Y:S01]  /*19570*/  @!P3 IMAD.IADD R180, R180, 0x1, -R2 ;  /* 0x00000001b4b4b824 */ /* 0x000fe200078e0a02 */
[----:B------:R-:W-:Y:S01]  /*19580*/  ISETP.GE.AND P3, PT, R143, RZ, PT ;  /* 0x000000ff8f00720c */ /* 0x000fe20003f66270 */
[----:B------:R-:W-:Y:S02]  /*19590*/  IMAD.MOV R18, RZ, RZ, -R18 ;  /* 0x000000ffff127224 */ /* 0x000fe400078e0a12 */
[--C-:B------:R-:W-:Y:S01]  /*195a0*/  @!P1 IMAD.IADD R196, R196, 0x1, -R2.reuse ;  /* 0x00000001c4c49824 */ /* 0x100fe200078e0a02 */
[----:B------:R-:W-:Y:S01]  /*195b0*/  ISETP.GT.U32.AND P1, PT, R2, R180, PT ;  /* 0x000000b40200720c */ /* 0x000fe20003f24070 */
[----:B------:R-:W-:Y:S01]  /*195c0*/  @!P2 IMAD.IADD R188, R188, 0x1, -R2 ;  /* 0x00000001bcbca824 */ /* 0x000fe200078e0a02 */
[----:B------:R-:W-:Y:S01]  /*195d0*/  ISETP.GE.AND P2, PT, R230, RZ, PT ;  /* 0x000000ffe600720c */ /* 0x000fe20003f46270 */
[C---:B------:R-:W-:Y:S02]  /*195e0*/  IMAD R204, R2.reuse, R18, R204 ;  /* 0x0000001202cc7224 */ /* 0x040fe400078e02cc */
[----:B------:R-:W-:Y:S01]  /*195f0*/  @!P4 IMAD.MOV R151, RZ, RZ, -R151 ;  /* 0x000000ffff97c224 */ /* 0x000fe200078e0a97 */
[C---:B------:R-:W-:Y:S01]  /*19600*/  ISETP.GT.U32.AND P4, PT, R2.reuse, R188, PT ;  /* 0x000000bc0200720c */ /* 0x040fe20003f84070 */
[----:B------:R-:W-:Y:S01]  /*19610*/  @!P6 IMAD.MOV R173, RZ, RZ, -R173 ;  /* 0x000000ffffade224 */ /* 0x000fe200078e0aad */
[----:B------:R-:W-:Y:S01]  /*19620*/  ISETP.GT.U32.AND P6, PT, R2, R204, PT ;  /* 0x000000cc0200720c */ /* 0x000fe20003fc4070 */
[----:B------:R-:W-:-:S04]  /*19630*/  IMAD.HI.U32 R18, R4, R211, RZ ;  /* 0x000000d304127227 */ /* 0x000fc800078e00ff */
[----:B------:R-:W-:Y:S02]  /*19640*/  VIADD R246, R3, 0x1e ;  /* 0x0000001e03f67836 */ /* 0x000fe40000000000 */
[----:B------:R-:W-:Y:S02]  /*19650*/  IMAD.MOV R18, RZ, RZ, -R18 ;  /* 0x000000ffff127224 */ /* 0x000fe400078e0a12 */
[----:B------:R-:W-:Y:S01]  /*19660*/  @!P1 IMAD.IADD R180, R180, 0x1, -R2 ;  /* 0x00000001b4b49824 */ /* 0x000fe200078e0a02 */
[----:B------:R-:W-:Y:S01]  /*19670*/  IABS R219, R246 ;  /* 0x000000f600db7213 */ /* 0x000fe20000000000 */
[C---:B------:R-:W-:Y:S01]  /*19680*/  IMAD R211, R2.reuse, R18, R211 ;  /* 0x0000001202d37224 */ /* 0x040fe200078e02d3 */
[----:B------:R-:W-:Y:S01]  /*19690*/  ISETP.GE.AND P1, PT, R247, RZ, PT ;  /* 0x000000fff700720c */ /* 0x000fe20003f26270 */
[----:B------:R-:W-:Y:S02]  /*196a0*/  VIADD R247, R3, 0x1d ;  /* 0x0000001d03f77836 */ /* 0x000fe40000000000 */
[----:B------:R-:W-:Y:S01]  /*196b0*/  @!P0 IMAD.MOV R157, RZ, RZ, -R157 ;  /* 0x000000ffff9d8224 */ /* 0x000fe200078e0a9d */
[----:B------:R-:W-:Y:S01]  /*196c0*/  ISETP.GT.U32.AND P0, PT, R2, R196, PT ;  /* 0x000000c40200720c */ /* 0x000fe20003f04070 */
[----:B------:R-:W-:Y:S01]  /*196d0*/  IMAD.HI.U32 R26, R4, R219, RZ ;  /* 0x000000db041a7227 */ /* 0x000fe200078e00ff */
[----:B------:R-:W-:-:S03]  /*196e0*/  IABS R230, R247 ;  /* 0x000000f700e67213 */ /* 0x000fc60000000000 */
[--C-:B------:R-:W-:Y:S01]  /*196f0*/  @!P4 IMAD.IADD R188, R188, 0x1, -R2.reuse ;  /* 0x00000001bcbcc824 */ /* 0x100fe200078e0a02 */
[----:B------:R-:W-:Y:S01]  /*19700*/  ISETP.GT.U32.AND P4, PT, R2, R211, PT ;  /* 0x000000d30200720c */ /* 0x000fe20003f84070 */
[----:B------:R-:W-:Y:S02]  /*19710*/  @!P6 IMAD.IADD R204, R204, 0x1, -R2 ;  /* 0x00000001cccce824 */ /* 0x000fe400078e0a02 */
[----:B------:R-:W-:Y:S01]  /*19720*/  @!P5 IMAD.MOV R165, RZ, RZ, -R165 ;  /* 0x000000ffffa5d224 */ /* 0x000fe200078e0aa5 */
[----:B------:R-:W-:Y:S01]  /*19730*/  ISETP.GE.AND P5, PT, R238, RZ, PT ;  /* 0x000000ffee00720c */ /* 0x000fe20003fa6270 */
[----:B------:R-:W-:Y:S02]  /*19740*/  IMAD.MOV R18, RZ, RZ, -R26 ;  /* 0x000000ffff127224 */ /* 0x000fe400078e0a1a */
[----:B------:R-:W-:Y:S01]  /*19750*/  @!P3 IMAD.MOV R180, RZ, RZ, -R180 ;  /* 0x000000ffffb4b224 */ /* 0x000fe200078e0ab4 */
[----:B------:R-:W-:Y:S01]  /*19760*/  ISETP.GT.U32.AND P3, PT, R2, R204, PT ;  /* 0x000000cc0200720c */ /* 0x000fe20003f64070 */
[----:B------:R-:W-:-:S02]  /*19770*/  VIADD R238, R3, 0x1c ;  /* 0x0000001c03ee7836 */ /* 0x000fc40000000000 */
[----:B------:R-:W-:-:S03]  /*19780*/  IMAD.HI.U32 R26, R4, R230, RZ ;  /* 0x000000e6041a7227 */ /* 0x000fc600078e00ff */
[----:B------:R-:W-:Y:S01]  /*19790*/  IABS R102, R238 ;  /* 0x000000ee00667213 */ /* 0x000fe20000000000 */
[----:B------:R-:W-:Y:S02]  /*197a0*/  IMAD R219, R2, R18, R219 ;  /* 0x0000001202db7224 */ /* 0x000fe400078e02db */
[----:B------:R-:W-:Y:S02]  /*197b0*/  IMAD.MOV R49, RZ, RZ, -R26 ;  /* 0x000000ffff317224 */ /* 0x000fe400078e0a1a */
[--C-:B------:R-:W-:Y:S01]  /*197c0*/  @!P0 IMAD.IADD R196, R196, 0x1, -R2.reuse ;  /* 0x00000001c4c48824 */ /* 0x100fe200078e0a02 */
[----:B------:R-:W-:Y:S01]  /*197d0*/  ISETP.GE.AND P0, PT, R215, RZ, PT ;  /* 0x000000ffd700720c */ /* 0x000fe20003f06270 */
[----:B------:R-:W-:Y:S01]  /*197e0*/  VIADD R215, R3, 0x1a ;  /* 0x0000001a03d77836 */ /* 0x000fe20000000000 */
[----:B------:R-:W-:Y:S01]  /*197f0*/  ISETP.GT.U32.AND P6, PT, R2, R219, PT ;  /* 0x000000db0200720c */ /* 0x000fe20003fc4070 */
[----:B------:R-:W-:Y:S01]  /*19800*/  @!P4 IMAD.IADD R211, R211, 0x1, -R2 ;  /* 0x00000001d3d3c824 */ /* 0x000fe200078e0a02 */
[----:B------:R-:W-:Y:S01]  /*19810*/  ISETP.GE.AND P4, PT, R246, RZ, PT ;  /* 0x000000fff600720c */ /* 0x000fe20003f86270 */
[----:B------:R-:W-:Y:S01]  /*19820*/  IMAD R230, R2, R49, R230 ;  /* 0x0000003102e67224 */ /* 0x000fe200078e02e6 */
[----:B------:R-:W-:Y:S01]  /*19830*/  IABS R34, R215 ;  /* 0x000000d700227213 */ /* 0x000fe20000000000 */
[----:B------:R-:W-:-:S04]  /*19840*/  IMAD.HI.U32 R57, R4, R102, RZ ;  /* 0x0000006604397227 */ /* 0x000fc800078e00ff */
[----:B------:R-:W-:Y:S01]  /*19850*/  @!P2 IMAD.MOV R188, RZ, RZ, -R188 ;  /* 0x000000ffffbca224 */ /* 0x000fe200078e0abc */
[----:B------:R-:W-:Y:S01]  /*19860*/  ISETP.GT.U32.AND P2, PT, R2, R211, PT ;  /* 0x000000d30200720c */ /* 0x000fe20003f44070 */
[--C-:B------:R-:W-:Y:S01]  /*19870*/  @!P3 IMAD.IADD R204, R204, 0x1, -R2.reuse ;  /* 0x00000001ccccb824 */ /* 0x100fe200078e0a02 */
[C---:B------:R-:W-:Y:S01]  /*19880*/  ISETP.GT.U32.AND P3, PT, R2.reuse, R230, PT ;  /* 0x000000e60200720c */ /* 0x040fe20003f64070 */
[----:B------:R-:W-:Y:S02]  /*19890*/  IMAD.MOV R26, RZ, RZ, -R57 ;  /* 0x000000ffff1a7224 */ /* 0x000fe400078e0a39 */
[----:B------:R-:W-:Y:S02]  /*198a0*/  @!P6 IMAD.IADD R219, R219, 0x1, -R2 ;  /* 0x00000001dbdbe824 */ /* 0x000fe400078e0a02 */
[----:B------:R-:W-:Y:S02]  /*198b0*/  IMAD R102, R2, R26, R102 ;  /* 0x0000001a02667224 */ /* 0x000fe400078e0266 */
[----:B------:R-:W-:Y:S01]  /*198c0*/  IMAD.HI.U32 R26, R4, R34, RZ ;  /* 0x00000022041a7227 */ /* 0x000fe200078e00ff */
[----:B------:R-:W-:-:S03]  /*198d0*/  ISETP.GT.U32.AND P6, PT, R2, R219, PT ;  /* 0x000000db0200720c */ /* 0x000fc60003fc4070 */
[----:B------:R-:W-:Y:S02]  /*198e0*/  IMAD.MOV R26, RZ, RZ, -R26 ;  /* 0x000000ffff1a7224 */ /* 0x000fe400078e0a1a */
[----:B------:R-:W-:Y:S02]  /*198f0*/  VIADD R143, R3, 0x1b ;  /* 0x0000001b038f7836 */ /* 0x000fe40000000000 */
[----:B------:R-:W-:Y:S01]  /*19900*/  @!P2 IMAD.IADD R211, R211, 0x1, -R2 ;  /* 0x00000001d3d3a824 */ /* 0x000fe200078e0a02 */
[C---:B------:R-:W-:Y:S01]  /*19910*/  ISETP.GT.U32.AND P2, PT, R2.reuse, R102, PT ;  /* 0x000000660200720c */ /* 0x040fe20003f44070 */
[----:B------:R-:W-:Y:S01]  /*19920*/  IMAD R34, R2, R26, R34 ;  /* 0x0000001a02227224 */ /* 0x000fe200078e0222 */
[----:B------:R-:W-:Y:S01]  /*19930*/  IABS R18, R143 ;  /* 0x0000008f00127213 */ /* 0x000fe20000000000 */
[----:B------:R-:W-:Y:S02]  /*19940*/  @!P3 IMAD.IADD R230, R230, 0x1, -R2 ;  /* 0x00000001e6e6b824 */ /* 0x000fe400078e0a02 */
[----:B------:R-:W-:-:S02]  /*19950*/  VIADD R246, R3, 0x19 ;  /* 0x0000001903f67836 */ /* 0x000fc40000000000 */
[----:B------:R-:W-:Y:S01]  /*19960*/  @!P1 IMAD.MOV R204, RZ, RZ, -R204 ;  /* 0x000000ffffcc9224 */ /* 0x000fe200078e0acc */
[C---:B------:R-:W-:Y:S01]  /*19970*/  ISETP.GT.U32.AND P1, PT, R2.reuse, R230, PT ;  /* 0x000000e60200720c */ /* 0x040fe20003f24070 */
[----:B------:R-:W-:Y:S01]  /*19980*/  @!P0 IMAD.MOV R211, RZ, RZ, -R211 ;  /* 0x000000ffffd38224 */ /* 0x000fe200078e0ad3 */
[----:B------:R-:W-:Y:S01]  /*19990*/  ISETP.GT.U32.AND P0, PT, R2, R34, PT ;  /* 0x000000220200720c */ /* 0x000fe20003f04070 */
[----:B------:R-:W-:Y:S01]  /*199a0*/  @!P5 IMAD.MOV R196, RZ, RZ, -R196 ;  /* 0x000000ffffc4d224 */ /* 0x000fe200078e0ac4 */
[----:B------:R-:W-:Y:S01]  /*199b0*/  ISETP.GE.AND P5, PT, R247, RZ, PT ;  /* 0x000000fff700720c */ /* 0x000fe20003fa6270 */
[----:B------:R-:W-:Y:S01]  /*199c0*/  VIADD R247, R3, 0x18 ;  /* 0x0000001803f77836 */ /* 0x000fe20000000000 */
[----:B------:R-:W-:Y:S01]  /*199d0*/  IABS R49, R246 ;  /* 0x000000f600317213 */ /* 0x000fe20000000000 */
[----:B------:R-:W-:-:S03]  /*199e0*/  IMAD.HI.U32 R57, R4, R18, RZ ;  /* 0x0000001204397227 */ /* 0x000fc600078e00ff */
[----:B------:R-:W-:Y:S01]  /*199f0*/  IABS R65, R247 ;  /* 0x000000f700417213 */ /* 0x000fe20000000000 */
[----:B------:R-:W-:Y:S01]  /*19a00*/  @!P6 IMAD.IADD R219, R219, 0x1, -R2 ;  /* 0x00000001dbdbe824 */ /* 0x000fe200078e0a02 */
[----:B------:R-:W-:Y:S01]  /*19a10*/  ISETP.GE.AND P6, PT, R238, RZ, PT ;  /* 0x000000ffee00720c */ /* 0x000fe20003fc6270 */
[----:B------:R-:W-:Y:S02]  /*19a20*/  IMAD.MOV R57, RZ, RZ, -R57 ;  /* 0x000000ffff397224 */ /* 0x000fe400078e0a39 */
[----:B------:R-:W-:Y:S02]  /*19a30*/  VIADD R238, R3, 0x17 ;  /* 0x0000001703ee7836 */ /* 0x000fe40000000000 */
[----:B------:R-:W-:-:S03]  /*19a40*/  IMAD.HI.U32 R26, R4, R49, RZ ;  /* 0x00000031041a7227 */ /* 0x000fc600078e00ff */
[----:B------:R-:W-:Y:S01]  /*19a50*/  IABS R80, R238 ;  /* 0x000000ee00507213 */ /* 0x000fe20000000000 */
[----:B------:R-:W-:Y:S02]  /*19a60*/  IMAD R18, R2, R57, R18 ;  /* 0x0000003902127224 */ /* 0x000fe400078e0212 */
[----:B------:R-:W-:Y:S02]  /*19a70*/  IMAD.MOV R26, RZ, RZ, -R26 ;  /* 0x000000ffff1a7224 */ /* 0x000fe400078e0a1a */
[--C-:B------:R-:W-:Y:S01]  /*19a80*/  @!P1 IMAD.IADD R230, R230, 0x1, -R2.reuse ;  /* 0x00000001e6e69824 */ /* 0x100fe200078e0a02 */
[----:B------:R-:W-:Y:S01]  /*19a90*/  ISETP.GT.U32.AND P3, PT, R2, R18, PT ;  /* 0x000000120200720c */ /* 0x000fe20003f64070 */
[----:B------:R-:W-:Y:S01]  /*19aa0*/  @!P0 IMAD.IADD R34, R34, 0x1, -R2 ;  /* 0x0000000122228824 */ /* 0x000fe200078e0a02 */
[----:B------:R-:W-:Y:S01]  /*19ab0*/  ISETP.GE.AND P0, PT, R246, RZ, PT ;  /* 0x000000fff600720c */ /* 0x000fe20003f06270 */
[----:B------:R-:W-:-:S04]  /*19ac0*/  IMAD.HI.U32 R57, R4, R65, RZ ;  /* 0x0000004104397227 */ /* 0x000fc800078e00ff */
[C---:B------:R-:W-:Y:S02]  /*19ad0*/  IMAD R49, R2.reuse, R26, R49 ;  /* 0x0000001a02317224 */ /* 0x040fe400078e0231 */
[----:B------:R-:W-:Y:S01]  /*19ae0*/  @!P5 IMAD.MOV R230, RZ, RZ, -R230 ;  /* 0x000000ffffe6d224 */ /* 0x000fe200078e0ae6 */
[C---:B------:R-:W-:Y:S01]  /*19af0*/  ISETP.GT.U32.AND P5, PT, R2.reuse, R34, PT ;  /* 0x000000220200720c */ /* 0x040fe20003fa4070 */
[----:B------:R-:W-:Y:S01]  /*19b00*/  IMAD.MOV R26, RZ, RZ, -R57 ;  /* 0x000000ffff1a7224 */ /* 0x000fe200078e0a39 */
[----:B------:R-:W-:Y:S01]  /*19b10*/  ISETP.GT.U32.AND P1, PT, R2, R49, PT ;  /* 0x000000310200720c */ /* 0x000fe20003f24070 */
[----:B------:R-:W-:-:S04]  /*19b20*/  IMAD.HI.U32 R57, R4, R80, RZ ;  /* 0x0000005004397227 */ /* 0x000fc800078e00ff */
[----:B------:R-:W-:Y:S02]  /*19b30*/  IMAD R65, R2, R26, R65 ;  /* 0x0000001a02417224 */ /* 0x000fe400078e0241 */
[----:B------:R-:W-:Y:S02]  /*19b40*/  IMAD.MOV R26, RZ, RZ, -R57 ;  /* 0x000000ffff1a7224 */ /* 0x000fe400078e0a39 */
[----:B------:R-:W-:Y:S02]  /*19b50*/  @!P2 IMAD.IADD R102, R102, 0x1, -R2 ;  /* 0x000000016666a824 */ /* 0x000fe400078e0a02 */
[----:B------:R-:W-:Y:S02]  /*19b60*/  IMAD R80, R2, R26, R80 ;  /* 0x0000001a02507224 */ /* 0x000fe400078e0250 */
[--C-:B------:R-:W-:Y:S01]  /*19b70*/  @!P5 IMAD.IADD R34, R34, 0x1, -R2.reuse ;  /* 0x000000012222d824 */ /* 0x100fe200078e0a02 */
[C---:B------:R-:W-:Y:S01]  /*19b80*/  ISETP.GT.U32.AND P2, PT, R2.reuse, R102, PT ;  /* 0x000000660200720c */ /* 0x040fe20003f44070 */
[----:B------:R-:W-:Y:S01]  /*19b90*/  VIADD R246, R3, 0x16 ;  /* 0x0000001603f67836 */ /* 0x000fe20000000000 */
[----:B------:R-:W-:Y:S01]  /*19ba0*/  ISETP.GT.U32.AND P5, PT, R2, R80, PT ;  /* 0x000000500200720c */ /* 0x000fe20003fa4070 */
[----:B------:R-:W-:-:S02]  /*19bb0*/  @!P3 IMAD.IADD R18, R18, 0x1, -R2 ;  /* 0x000000011212b824 */ /* 0x000fc400078e0a02 */
[--C-:B------:R-:W-:Y:S01]  /*19bc0*/  @!P1 IMAD.IADD R49, R49, 0x1, -R2.reuse ;  /* 0x0000000131319824 */ /* 0x100fe200078e0a02 */
[----:B------:R-:W-:Y:S01]  /*19bd0*/  IABS R94, R246 ;  /* 0x000000f6005e7213 */ /* 0x000fe20000000000 */
[----:B------:R-:W-:Y:S01]  /*19be0*/  @!P4 IMAD.MOV R219, RZ, RZ, -R219 ;  /* 0x000000ffffdbc224 */ /* 0x000fe200078e0adb */
[----:B------:R-:W-:Y:S01]  /*19bf0*/  ISETP.GT.U32.AND P3, PT, R2, R18, PT ;  /* 0x000000120200720c */ /* 0x000fe20003f64070 */
[----:B------:R-:W-:Y:S01]  /*19c00*/  IMAD.HI.U32 R114, R4, R154, RZ ;  /* 0x0000009a04727227 */ /* 0x000fe200078e00ff */
[----:B------:R-:W-:Y:S02]  /*19c10*/  ISETP.GT.U32.AND P1, PT, R2, R49, PT ;  /* 0x000000310200720c */ /* 0x000fe40003f24070 */
[----:B------:R-:W-:Y:S01]  /*19c20*/  ISETP.GE.AND P4, PT, R143, RZ, PT ;  /* 0x000000ff8f00720c */ /* 0x000fe20003f86270 */
[--C-:B------:R-:W-:Y:S01]  /*19c30*/  @!P2 IMAD.IADD R102, R102, 0x1, -R2.reuse ;  /* 0x000000016666a824 */ /* 0x100fe200078e0a02 */
[----:B------:R-:W-:Y:S01]  /*19c40*/  ISETP.GE.AND P2, PT, R215, RZ, PT ;  /* 0x000000ffd700720c */ /* 0x000fe20003f46270 */
[----:B------:R-:W-:Y:S01]  /*19c50*/  @!P5 IMAD.IADD R80, R80, 0x1, -R2 ;  /* 0x000000015050d824 */ /* 0x000fe200078e0a02 */
[----:B------:R-:W-:Y:S01]  /*19c60*/  IABS R215, R192 ;  /* 0x000000c000d77213 */ /* 0x000fe20000000000 */
[----:B------:R-:W-:-:S03]  /*19c70*/  IMAD.HI.U32 R26, R4, R94, RZ ;  /* 0x0000005e041a7227 */ /* 0x000fc600078e00ff */
[----:B------:R-:W-:Y:S01]  /*19c80*/  ISETP.GT.U32.AND P5, PT, R2, R80, PT ;  /* 0x000000500200720c */ /* 0x000fe20003fa4070 */
[----:B------:R-:W-:Y:S01]  /*19c90*/  @!P6 IMAD.MOV R102, RZ, RZ, -R102 ;  /* 0x000000ffff66e224 */ /* 0x000fe200078e0a66 */
[----:B------:R-:W-:Y:S01]  /*19ca0*/  ISETP.GE.AND P6, PT, R247, RZ, PT ;  /* 0x000000fff700720c */ /* 0x000fe20003fc6270 */
[----:B------:R-:W-:Y:S02]  /*19cb0*/  VIADD R247, R3, 0x15 ;  /* 0x0000001503f77836 */ /* 0x000fe40000000000 */
[----:B------:R-:W-:Y:S02]  /*19cc0*/  IMAD.MOV R26, RZ, RZ, -R26 ;  /* 0x000000ffff1a7224 */ /* 0x000fe400078e0a1a */
[----:B------:R-:W-:Y:S01]  /*19cd0*/  @!P3 IMAD.IADD R18, R18, 0x1, -R2 ;  /* 0x000000011212b824 */ /* 0x000fe200078e0a02 */
[----:B------:R-:W-:Y:S01]  /*19ce0*/  IABS R108, R247 ;  /* 0x000000f7006c7213 */ /* 0x000fe20000000000 */
[C---:B------:R-:W-:Y:S01]  /*19cf0*/  IMAD R94, R2.reuse, R26, R94 ;  /* 0x0000001a025e7224 */ /* 0x040fe200078e025e */
[----:B------:R-:W-:Y:S01]  /*19d00*/  ISETP.GT.U32.AND P3, PT, R2, R65, PT ;  /* 0x000000410200720c */ /* 0x000fe20003f64070 */
[--C-:B------:R-:W-:Y:S01]  /*19d10*/  @!P1 IMAD.IADD R49, R49, 0x1, -R2.reuse ;  /* 0x0000000131319824 */ /* 0x100fe200078e0a02 */
[----:B------:R-:W-:Y:S01]  /*19d20*/  ISETP.GE.AND P1, PT, R246, RZ, PT ;  /* 0x000000fff600720c */ /* 0x000fe20003f26270 */
[----:B------:R-:W-:Y:S01]  /*19d30*/  @!P5 IMAD.IADD R80, R80, 0x1, -R2 ;  /* 0x000000015050d824 */ /* 0x000fe200078e0a02 */
[----:B------:R-:W-:Y:S01]  /*19d40*/  ISETP.GT.U32.AND P5, PT, R2, R94, PT ;  /* 0x0000005e0200720c */ /* 0x000fe20003fa4070 */
[----:B------:R-:W-:-:S04]  /*19d50*/  IMAD.HI.U32 R57, R4, R108, RZ ;  /* 0x0000006c04397227 */ /* 0x000fc800078e00ff */
[----:B------:R-:W-:Y:S02]  /*19d60*/  IMAD.MOV R57, RZ, RZ, -R57 ;  /* 0x000000ffff397224 */ /* 0x000fe400078e0a39 */
[----:B------:R-:W-:Y:S02]  /*19d70*/  VIADD R246, R3, 0x13 ;  /* 0x0000001303f67836 */ /* 0x000fe40000000000 */
[----:B------:R-:W-:Y:S02]  /*19d80*/  IMAD R108, R2, R57, R108 ;  /* 0x00000039026c7224 */ /* 0x000fe400078e026c */
[--C-:B------:R-:W-:Y:S01]  /*19d90*/  @!P3 IMAD.IADD R65, R65, 0x1, -R2.reuse ;  /* 0x000000014141b824 */ /* 0x100fe200078e0a02 */
[----:B------:R-:W-:Y:S01]  /*19da0*/  IABS R131, R246 ;  /* 0x000000f600837213 */ /* 0x000fe20000000000 */
[----:B------:R-:W-:Y:S01]  /*19db0*/  @!P5 IMAD.IADD R94, R94, 0x1, -R2 ;  /* 0x000000015e5ed824 */ /* 0x000fe200078e0a02 */
[----:B------:R-:W-:Y:S01]  /*19dc0*/  ISETP.GT.U32.AND P5, PT, R2, R108, PT ;  /* 0x0000006c0200720c */ /* 0x000fe20003fa4070 */
[----:B------:R-:W-:Y:S01]  /*19dd0*/  @!P2 IMAD.MOV R34, RZ, RZ, -R34 ;  /* 0x000000ffff22a224 */ /* 0x000fe200078e0a22 */
[----:B------:R-:W-:Y:S01]  /*19de0*/  ISETP.GE.AND P3, PT, R238, RZ, PT ;  /* 0x000000ffee00720c */ /* 0x000fe20003f66270 */
[----:B------:R-:W-:Y:S01]  /*19df0*/  IMAD.HI.U32 R57, R4, R131, RZ ;  /* 0x0000008304397227 */ /* 0x000fe200078e00ff */
[----:B------:R-:W-:-:S02]  /*19e00*/  ISETP.GE.AND P2, PT, R247, RZ, PT ;  /* 0x000000fff700720c */ /* 0x000fc40003f46270 */
[----:B------:R-:W-:Y:S01]  /*19e10*/  IABS R238, R161 ;  /* 0x000000a100ee7213 */ /* 0x000fe20000000000 */
[----:B------:R-:W-:Y:S02]  /*19e20*/  VIADD R247, R3, 0x14 ;  /* 0x0000001403f77836 */ /* 0x000fe40000000000 */
[----:B------:R-:W-:Y:S01]  /*19e30*/  @!P4 IMAD.MOV R18, RZ, RZ, -R18 ;  /* 0x000000ffff12c224 */ /* 0x000fe200078e0a12 */
[----:B------:R-:W-:Y:S01]  /*19e40*/  ISETP.GT.U32.AND P4, PT, R2, R65, PT ;  /* 0x000000410200720c */ /* 0x000fe20003f84070 */
[----:B------:R-:W-:Y:S01]  /*19e50*/  IMAD.MOV R57, RZ, RZ, -R57 ;  /* 0x000000ffff397224 */ /* 0x000fe200078e0a39 */
[----:B------:R-:W-:Y:S01]  /*19e60*/  IABS R120, R247 ;  /* 0x000000f700787213 */ /* 0x000fe20000000000 */
[----:B------:R-:W-:Y:S02]  /*19e70*/  @!P5 IMAD.IADD R108, R108, 0x1, -R2 ;  /* 0x000000016c6cd824 */ /* 0x000fe400078e0a02 */
[----:B------:R-:W-:Y:S02]  /*19e80*/  IMAD.MOV R114, RZ, RZ, -R114 ;  /* 0x000000ffff727224 */ /* 0x000fe400078e0a72 */
[C---:B------:R-:W-:Y:S01]  /*19e90*/  IMAD R131, R2.reuse, R57, R131 ;  /* 0x0000003902837224 */ /* 0x040fe200078e0283 */
[----:B------:R-:W-:Y:S01]  /*19ea0*/  ISETP.GT.U32.AND P5, PT, R2, R108, PT ;  /* 0x0000006c0200720c */ /* 0x000fe20003fa4070 */
[----:B------:R-:W-:-:S04]  /*19eb0*/  IMAD.HI.U32 R26, R4, R120, RZ ;  /* 0x00000078041a7227 */ /* 0x000fc800078e00ff */
[C---:B------:R-:W-:Y:S02]  /*19ec0*/  IMAD R154, R2.reuse, R114, R154 ;  /* 0x00000072029a7224 */ /* 0x040fe400078e029a */
[----:B------:R-:W-:Y:S01]  /*19ed0*/  @!P3 IMAD.MOV R80, RZ, RZ, -R80 ;  /* 0x000000ffff50b224 */ /* 0x000fe200078e0a50 */
[----:B------:R-:W-:Y:S01]  /*19ee0*/  ISETP.GT.U32.AND P3, PT, R2, R131, PT ;  /* 0x000000830200720c */ /* 0x000fe20003f64070 */
[----:B------:R-:W-:Y:S02]  /*19ef0*/  IMAD.MOV R26, RZ, RZ, -R26 ;  /* 0x000000ffff1a7224 */ /* 0x000fe400078e0a1a */
[--C-:B------:R-:W-:Y:S01]  /*19f00*/  @!P4 IMAD.IADD R65, R65, 0x1, -R2.reuse ;  /* 0x000000014141c824 */ /* 0x100fe200078e0a02 */
[----:B------:R-:W-:Y:S01]  /*19f10*/  ISETP.GE.AND P4, PT, R247, RZ, PT ;  /* 0x000000fff700720c */ /* 0x000fe20003f86270 */
[----:B------:R-:W-:Y:S01]  /*19f20*/  @!P5 IMAD.IADD R108, R108, 0x1, -R2 ;  /* 0x000000016c6cd824 */ /* 0x000fe200078e0a02 */
[C---:B------:R-:W-:Y:S01]  /*19f30*/  ISETP.GT.U32.AND P5, PT, R2.reuse, R154, PT ;  /* 0x0000009a0200720c */ /* 0x040fe20003fa4070 */
[----:B------:R-:W-:-:S02]  /*19f40*/  IMAD R120, R2, R26, R120 ;  /* 0x0000001a02787224 */ /* 0x000fc400078e0278 */
[----:B------:R-:W-:Y:S02]  /*19f50*/  VIADD R247, R3, 0x12 ;  /* 0x0000001203f77836 */ /* 0x000fe40000000000 */
[----:B------:R-:W-:Y:S01]  /*19f60*/  @!P6 IMAD.MOV R65, RZ, RZ, -R65 ;  /* 0x000000ffff41e224 */ /* 0x000fe200078e0a41 */
[----:B------:R-:W-:Y:S01]  /*19f70*/  ISETP.GT.U32.AND P6, PT, R2, R120, PT ;  /* 0x000000780200720c */ /* 0x000fe20003fc4070 */
[----:B------:R-:W-:Y:S01]  /*19f80*/  @!P3 IMAD.IADD R131, R131, 0x1, -R2 ;  /* 0x000000018383b824 */ /* 0x000fe200078e0a02 */
[----:B------:R-:W-:Y:S01]  /*19f90*/  IABS R143, R247 ;  /* 0x000000f7008f7213 */ /* 0x000fe20000000000 */
[----:B------:R-:W-:Y:S01]  /*19fa0*/  IMAD.MOV R137, RZ, RZ, -R137 ;  /* 0x000000ffff897224 */ /* 0x000fe200078e0a89 */
[----:B------:R-:W-:Y:S01]  /*19fb0*/  ISETP.GE.AND P3, PT, R246, RZ, PT ;  /* 0x000000fff600720c */ /* 0x000fe20003f66270 */
[----:B------:R-:W-:-:S04]  /*19fc0*/  IMAD.HI.U32 R57, R4, R200, RZ ;  /* 0x000000c804397227 */ /* 0x000fc800078e00ff */
[----:B------:R-:W-:Y:S01]  /*19fd0*/  @!P5 IMAD.IADD R154, R154, 0x1, -R2 ;  /* 0x000000019a9ad824 */ /* 0x000fe200078e0a02 */
[----:B------:R-:W-:Y:S01]  /*19fe0*/  ISETP.GT.U32.AND P5, PT, R2, R131, PT ;  /* 0x000000830200720c */ /* 0x000fe20003fa4070 */
[----:B------:R-:W-:-:S04]  /*19ff0*/  IMAD.HI.U32 R88, R4, R143, RZ ;  /* 0x0000008f04587227 */ /* 0x000fc800078e00ff */
[----:B------:R-:W-:Y:S02]  /*1a000*/  IMAD R169, R2, R137, R169 ;  /* 0x0000008902a97224 */ /* 0x000fe400078e02a9 */
[----:B------:R-:W-:Y:S02]  /*1a010*/  IMAD.MOV R88, RZ, RZ, -R88 ;  /* 0x000000ffff587224 */ /* 0x000fe400078e0a58 */
[----:B------:R-:W-:-:S04]  /*1a020*/  IMAD.HI.U32 R26, R4, R184, RZ ;  /* 0x000000b8041a7227 */ /* 0x000fc800078e00ff */
[----:B------:R-:W-:Y:S02]  /*1a030*/  IMAD.MOV R57, RZ, RZ, -R57 ;  /* 0x000000ffff397224 */ /* 0x000fe400078e0a39 */
[----:B------:R-:W-:Y:S01]  /*1a040*/  @!P6 IMAD.IADD R120, R120, 0x1, -R2 ;  /* 0x000000017878e824 */ /* 0x000fe200078e0a02 */
[C---:B------:R-:W-:Y:S01]  /*1a050*/  ISETP.GT.U32.AND P6, PT, R2.reuse, R169, PT ;  /* 0x000000a90200720c */ /* 0x040fe20003fc4070 */
[C---:B------:R-:W-:Y:S02]  /*1a060*/  IMAD R143, R2.reuse, R88, R143 ;  /* 0x00000058028f7224 */ /* 0x040fe400078e028f */
[----:B------:R-:W-:Y:S01]  /*1a070*/  @!P0 IMAD.MOV R49, RZ, RZ, -R49 ;  /* 0x000000ffff318224 */ /* 0x000fe200078e0a31 */
[C---:B------:R-:W-:Y:S01]  /*1a080*/  ISETP.GT.U32.AND P0, PT, R2.reuse, R94, PT ;  /* 0x0000005e0200720c */ /* 0x040fe20003f04070 */
[----:B------:R-:W-:Y:S02]  /*1a090*/  IMAD.MOV R26, RZ, RZ, -R26 ;  /* 0x000000ffff1a7224 */ /* 0x000fe400078e0a1a */
[----:B------:R-:W-:-:S02]  /*1a0a0*/  IMAD R200, R2, R57, R200 ;  /* 0x0000003902c87224 */ /* 0x000fc400078e02c8 */
[----:B------:R-:W-:-:S04]  /*1a0b0*/  IMAD.HI.U32 R88, R4, R215, RZ ;  /* 0x000000d704587227 */ /* 0x000fc800078e00ff */
[C---:B------:R-:W-:Y:S02]  /*1a0c0*/  IMAD R184, R2.reuse, R26, R184 ;  /* 0x0000001a02b87224 */ /* 0x040fe400078e02b8 */
[----:B------:R-:W-:Y:S01]  /*1a0d0*/  @!P5 IMAD.IADD R131, R131, 0x1, -R2 ;  /* 0x000000018383d824 */ /* 0x000fe200078e0a02 */
[----:B------:R-:W-:Y:S01]  /*1a0e0*/  ISETP.GT.U32.AND P5, PT, R2, R200, PT ;  /* 0x000000c80200720c */ /* 0x000fe20003fa4070 */
[----:B------:R-:W-:Y:S02]  /*1a0f0*/  IMAD.MOV R26, RZ, RZ, -R88 ;  /* 0x000000ffff1a7224 */ /* 0x000fe400078e0a58 */
[----:B------:R-:W-:-:S04]  /*1a100*/  IMAD.HI.U32 R57, R4, R238, RZ ;  /* 0x000000ee04397227 */ /* 0x000fc800078e00ff */
[----:B------:R-:W-:Y:S02]  /*1a110*/  VIADD R246, R3, 0xb ;  /* 0x0000000b03f67836 */ /* 0x000fe40000000000 */
[C---:B------:R-:W-:Y:S02]  /*1a120*/  IMAD R215, R2.reuse, R26, R215 ;  /* 0x0000001a02d77224 */ /* 0x040fe400078e02d7 */
[--C-:B------:R-:W-:Y:S01]  /*1a130*/  @!P6 IMAD.IADD R169, R169, 0x1, -R2.reuse ;  /* 0x00000001a9a9e824 */ /* 0x100fe200078e0a02 */
[----:B------:R-:W-:Y:S01]  /*1a140*/  ISETP.GT.U32.AND P6, PT, R2, R154, PT ;  /* 0x0000009a0200720c */ /* 0x000fe20003fc4070 */
[----:B------:R-:W-:Y:S01]  /*1a150*/  IMAD.MOV R26, RZ, RZ, -R57 ;  /* 0x000000ffff1a7224 */ /* 0x000fe200078e0a39 */
[----:B------:R-:W-:Y:S01]  /*1a160*/  IABS R57, R246 ;  /* 0x000000f600397213 */ /* 0x000fe20000000000 */
[----:B------:R-:W-:Y:S01]  /*1a170*/  @!P0 IMAD.IADD R94, R94, 0x1, -R2 ;  /* 0x000000015e5e8824 */ /* 0x000fe200078e0a02 */
[C---:B------:R-:W-:Y:S01]  /*1a180*/  ISETP.GT.U32.AND P0, PT, R2.reuse, R143, PT ;  /* 0x0000008f0200720c */ /* 0x040fe20003f04070 */
[----:B------:R-:W-:Y:S01]  /*1a190*/  @!P2 IMAD.MOV R108, RZ, RZ, -R108 ;  /* 0x000000ffff6ca224 */ /* 0x000fe200078e0a6c */
[C---:B------:R-:W-:Y:S01]  /*1a1a0*/  ISETP.GT.U32.AND P2, PT, R2.reuse, R169, PT ;  /* 0x000000a90200720c */ /* 0x040fe20003f44070 */
[----:B------:R-:W-:-:S02]  /*1a1b0*/  IMAD R238, R2, R26, R238 ;  /* 0x0000001a02ee7224 */ /* 0x000fc400078e02ee */
[----:B------:R-:W-:Y:S02]  /*1a1c0*/  IMAD.MOV.U32 R26, RZ, RZ, R57 ;  /* 0x000000ffff1a7224 */ /* 0x000fe400078e0039 */
[----:B------:R-:W-:Y:S01]  /*1a1d0*/  @!P5 IMAD.IADD R200, R200, 0x1, -R2 ;  /* 0x00000001c8c8d824 */ /* 0x000fe200078e0a02 */
[----:B------:R-:W-:Y:S01]  /*1a1e0*/  ISETP.GE.AND P5, PT, R248, RZ, PT ;  /* 0x000000fff800720c */ /* 0x000fe20003fa6270 */
[----:B------:R-:W-:Y:S01]  /*1a1f0*/  IMAD.HI.U32 R88, R4, R26, RZ ;  /* 0x0000001a04587227 */ /* 0x000fe200078e00ff */
[----:B------:R-:W-:-:S03]  /*1a200*/  IABS R248, R3 ;  /* 0x0000000300f87213 */ /* 0x000fc60000000000 */
[----:B------:R-:W-:Y:S02]  /*1a210*/  IMAD.MOV R88, RZ, RZ, -R88 ;  /* 0x000000ffff587224 */ /* 0x000fe400078e0a58 */
[--C-:B------:R-:W-:Y:S01]  /*1a220*/  @!P6 IMAD.IADD R154, R154, 0x1, -R2.reuse ;  /* 0x000000019a9ae824 */ /* 0x100fe200078e0a02 */
[----:B------:R-:W-:Y:S01]  /*1a230*/  ISETP.GE.AND P6, PT, R247, RZ, PT ;  /* 0x000000fff700720c */ /* 0x000fe20003fc6270 */
[--C-:B------:R-:W-:Y:S01]  /*1a240*/  @!P0 IMAD.IADD R143, R143, 0x1, -R2.reuse ;  /* 0x000000018f8f8824 */ /* 0x100fe200078e0a02 */
[C---:B------:R-:W-:Y:S01]  /*1a250*/  ISETP.GT.U32.AND P0, PT, R2.reuse, R120, PT ;  /* 0x000000780200720c */ /* 0x040fe20003f04070 */
[----:B------:R-:W-:Y:S01]  /*1a260*/  @!P2 IMAD.IADD R169, R169, 0x1, -R2 ;  /* 0x00000001a9a9a824 */ /* 0x000fe200078e0a02 */
[C---:B------:R-:W-:Y:S01]  /*1a270*/  ISETP.GT.U32.AND P2, PT, R2.reuse, R238, PT ;  /* 0x000000ee0200720c */ /* 0x040fe20003f44070 */
[----:B------:R-:W-:Y:S02]  /*1a280*/  VIADD R247, R3, 0xa ;  /* 0x0000000a03f77836 */ /* 0x000fe40000000000 */
[----:B------:R-:W-:-:S02]  /*1a290*/  IMAD R26, R2, R88, R26 ;  /* 0x00000058021a7224 */ /* 0x000fc400078e021a */
[----:B------:R-:W-:Y:S01]  /*1a2a0*/  @!P1 IMAD.MOV R94, RZ, RZ, -R94 ;  /* 0x000000ffff5e9224 */ /* 0x000fe200078e0a5e */
[C---:B------:R-:W-:Y:S01]  /*1a2b0*/  ISETP.GT.U32.AND P1, PT, R2.reuse, R143, PT ;  /* 0x0000008f0200720c */ /* 0x040fe20003f24070 */
[----:B------:R-:W-:Y:S01]  /*1a2c0*/  @!P5 IMAD.MOV R169, RZ, RZ, -R169 ;  /* 0x000000ffffa9d224 */ /* 0x000fe200078e0aa9 */
[----:B------:R-:W-:Y:S01]  /*1a2d0*/  IABS R57, R247 ;  /* 0x000000f700397213 */ /* 0x000fe20000000000 */
[----:B------:R-:W-:Y:S01]  /*1a2e0*/  @!P3 IMAD.MOV R131, RZ, RZ, -R131 ;  /* 0x000000ffff83b224 */ /* 0x000fe200078e0a83 */
[C---:B------:R-:W-:Y:S01]  /*1a2f0*/  ISETP.GT.U32.AND P5, PT, R2.reuse, R26, PT ;  /* 0x0000001a0200720c */ /* 0x040fe20003fa4070 */
[----:B------:R-:W-:Y:S01]  /*1a300*/  VIADD R223, R3, 0x9 ;  /* 0x0000000903df7836 */ /* 0x000fe20000000000 */
[----:B------:R-:W-:Y:S01]  /*1a310*/  ISETP.GT.U32.AND P3, PT, R2, R200, PT ;  /* 0x000000c80200720c */ /* 0x000fe20003f64070 */
[----:B------:R-:W-:-:S04]  /*1a320*/  IMAD.HI.U32 R88, R4, R57, RZ ;  /* 0x0000003904587227 */ /* 0x000fc800078e00ff */
[----:B------:R-:W-:Y:S02]  /*1a330*/  IMAD.MOV R88, RZ, RZ, -R88 ;  /* 0x000000ffff587224 */ /* 0x000fe400078e0a58 */
[--C-:B------:R-:W-:Y:S01]  /*1a340*/  @!P1 IMAD.IADD R143, R143, 0x1, -R2.reuse ;  /* 0x000000018f8f9824 */ /* 0x100fe200078e0a02 */
[----:B------:R-:W-:Y:S01]  /*1a350*/  ISETP.GT.U32.AND P1, PT, R2, R215, PT ;  /* 0x000000d70200720c */ /* 0x000fe20003f24070 */
[--C-:B------:R-:W-:Y:S02]  /*1a360*/  @!P2 IMAD.IADD R238, R238, 0x1, -R2.reuse ;  /* 0x00000001eeeea824 */ /* 0x100fe400078e0a02 */
[----:B------:R-:W-:Y:S01]  /*1a370*/  IMAD R57, R2, R88, R57 ;  /* 0x0000005802397224 */ /* 0x000fe200078e0239 */
[----:B------:R-:W-:Y:S01]  /*1a380*/  IABS R88, R223 ;  /* 0x000000df00587213 */ /* 0x000fe20000000000 */
[--C-:B------:R-:W-:Y:S02]  /*1a390*/  @!P5 IMAD.IADD R26, R26, 0x1, -R2.reuse ;  /* 0x000000011a1ad824 */ /* 0x100fe400078e0a02 */
[----:B------:R-:W-:Y:S01]  /*1a3a0*/  @!P6 IMAD.MOV R143, RZ, RZ, -R143 ;  /* 0x000000ffff8fe224 */ /* 0x000fe200078e0a8f */
[----:B------:R-:W-:Y:S01]  /*1a3b0*/  ISETP.GT.U32.AND P6, PT, R2, R238, PT ;  /* 0x000000ee0200720c */ /* 0x000fe20003fc4070 */
[----:B------:R-:W-:Y:S01]  /*1a3c0*/  @!P3 IMAD.IADD R200, R200, 0x1, -R2 ;  /* 0x00000001c8c8b824 */ /* 0x000fe200078e0a02 */
[----:B------:R-:W-:Y:S01]  /*1a3d0*/  ISETP.GE.AND P3, PT, R161, RZ, PT ;  /* 0x000000ffa100720c */ /* 0x000fe20003f66270 */
[----:B------:R-:W-:Y:S01]  /*1a3e0*/  IMAD.HI.U32 R161, R4, R88, RZ ;  /* 0x0000005804a17227 */ /* 0x000fe200078e00ff */
[----:B------:R-:W-:-:S03]  /*1a3f0*/  ISETP.GT.U32.AND P5, PT, R2, R26, PT ;  /* 0x0000001a0200720c */ /* 0x000fc60003fa4070 */
        /* <DEDUP_REMOVED lines=12> */
[----:B------:R-:W-:Y:S01]  /*1a4c0*/  @!P1 IMAD.IADD R215, R215, 0x1, -R2 ;  /* 0x00000001d7d79824 */ /* 0x000fe200078e0a02 */
[----:B------:R-:W-:Y:S01]  /*1a4d0*/  ISETP.GE.AND P1, PT, R251, RZ, PT ;  /* 0x000000fffb00720c */ /* 0x000fe20003f26270 */
[C---:B------:R-:W-:Y:S02]  /*1a4e0*/  IMAD R137, R2.reuse, R246, R137 ;  /* 0x000000f602897224 */ /* 0x040fe400078e0289 */
[----:B------:R-:W-:Y:S01]  /*1a4f0*/  @!P4 IMAD.MOV R120, RZ, RZ, -R120 ;  /* 0x000000ffff78c224 */ /* 0x000fe200078e0a78 */
[----:B------:R-:W-:Y:S01]  /*1a500*/  ISETP.GT.U32.AND P4, PT, R2, R215, PT ;  /* 0x000000d70200720c */ /* 0x000fe20003f84070 */
[--C-:B------:R-:W-:Y:S01]  /*1a510*/  @!P5 IMAD.IADD R88, R88, 0x1, -R2.reuse ;  /* 0x000000015858d824 */ /* 0x100fe200078e0a02 */
[----:B------:R-:W-:Y:S01]  /*1a520*/  ISETP.GT.U32.AND P5, PT, R2, R137, PT ;  /* 0x000000890200720c */ /* 0x000fe20003fa4070 */
[----:B------:R-:W-:Y:S01]  /*1a530*/  @!P0 IMAD.IADD R184, R184, 0x1, -R2 ;  /* 0x00000001b8b88824 */ /* 0x000fe200078e0a02 */
[----:B------:R-:W-:Y:S01]  /*1a540*/  ISETP.GE.AND P0, PT, R252, RZ, PT ;  /* 0x000000fffc00720c */ /* 0x000fe20003f06270 */
[----:B------:R-:W-:-:S02]  /*1a550*/  VIADD R235, R3, 0x8 ;  /* 0x0000000803eb7836 */ /* 0x000fc40000000000 */
[C---:B------:R-:W-:Y:S01]  /*1a560*/  VIADD R233, R3.reuse, 0x6 ;  /* 0x0000000603e97836 */ /* 0x040fe20000000000 */
[C---:B------:R-:W-:Y:S01]  /*1a570*/  ISETP.GT.U32.AND P2, PT, R2.reuse, R184, PT ;  /* 0x000000b80200720c */ /* 0x040fe20003f44070 */
[C---:B------:R-:W-:Y:S01]  /*1a580*/  VIADD R231, R3.reuse, 0x5 ;  /* 0x0000000503e77836 */ /* 0x040fe20000000000 */
[----:B------:R-:W-:Y:S01]  /*1a590*/  IABS R114, R235 ;  /* 0x000000eb00727213 */ /* 0x000fe20000000000 */
[----:B------:R-:W-:Y:S01]  /*1a5a0*/  VIADD R252, R3, 0x3 ;  /* 0x0000000303fc7836 */ /* 0x000fe20000000000 */
[----:B------:R-:W-:Y:S01]  /*1a5b0*/  IABS R161, R233 ;  /* 0x000000e900a17213 */ /* 0x000fe20000000000 */
[--C-:B------:R-:W-:Y:S01]  /*1a5c0*/  @!P4 IMAD.IADD R215, R215, 0x1, -R2.reuse ;  /* 0x00000001d7d7c824 */ /* 0x100fe200078e0a02 */
[----:B------:R-:W-:Y:S01]  /*1a5d0*/  ISETP.GT.U32.AND P4, PT, R2, R57, PT ;  /* 0x000000390200720c */ /* 0x000fe20003f84070 */
[----:B------:R-:W-:Y:S01]  /*1a5e0*/  @!P5 IMAD.IADD R137, R137, 0x1, -R2 ;  /* 0x000000018989d824 */ /* 0x000fe200078e0a02 */
[----:B------:R-:W-:Y:S01]  /*1a5f0*/  ISETP.GE.AND P5, PT, R223, RZ, PT ;  /* 0x000000ffdf00720c */ /* 0x000fe20003fa6270 */
[----:B------:R-:W-:Y:S01]  /*1a600*/  IMAD.HI.U32 R246, R4, R161, RZ ;  /* 0x000000a104f67227 */ /* 0x000fe200078e00ff */
[----:B------:R-:W2:Y:S01]  /*1a610*/  LDL R223, [R1+0x1f80] ;  /* 0x001f800001df7983 */ /* 0x000ea20000100800 */
[----:B------:R-:W-:-:S02]  /*1a620*/  IABS R251, R252 ;  /* 0x000000fc00fb7213 */ /* 0x000fc40000000000 */
[----:B------:R-:W-:Y:S01]  /*1a630*/  @!P2 IMAD.IADD R184, R184, 0x1, -R2 ;  /* 0x00000001b8b8a824 */ /* 0x000fe200078e0a02 */
[----:B------:R-:W-:Y:S01]  /*1a640*/  ISETP.GE.AND P2, PT, R192, RZ, PT ;  /* 0x000000ffc000720c */ /* 0x000fe20003f46270 */
[----:B------:R-:W-:-:S04]  /*1a650*/  IMAD.HI.U32 R192, R4, R114, RZ ;  /* 0x0000007204c07227 */ /* 0x000fc800078e00ff */
[----:B------:R-:W-:Y:S02]  /*1a660*/  @!P4 IMAD.IADD R57, R57, 0x1, -R2 ;  /* 0x000000013939c824 */ /* 0x000fe400078e0a02 */
[----:B------:R-:W-:Y:S02]  /*1a670*/  IMAD.MOV R192, RZ, RZ, -R192 ;  /* 0x000000ffffc07224 */ /* 0x000fe400078e0ac0 */
[----:B------:R-:W-:Y:S01]  /*1a680*/  IMAD.MOV R246, RZ, RZ, -R246 ;  /* 0x000000fffff67224 */ /* 0x000fe200078e0af6 */
[C---:B------:R-:W-:Y:S01]  /*1a690*/  ISETP.GT.U32.AND P4, PT, R2.reuse, R57, PT ;  /* 0x000000390200720c */ /* 0x040fe20003f84070 */
[C---:B------:R-:W-:Y:S01]  /*1a6a0*/  IMAD R114, R2.reuse, R192, R114 ;  /* 0x000000c002727224 */ /* 0x040fe200078e0272 */
[----:B------:R-:W-:Y:S01]  /*1a6b0*/  IABS R192, R231 ;  /* 0x000000e700c07213 */ /* 0x000fe20000000000 */
[----:B------:R-:W-:Y:S02]  /*1a6c0*/  IMAD R161, R2, R246, R161 ;  /* 0x000000f602a17224 */ /* 0x000fe400078e02a1 */
[----:B------:R-:W-:-:S02]  /*1a6d0*/  VIADD R229, R3, 0x4 ;  /* 0x0000000403e57836 */ /* 0x000fc40000000000 */
[----:B------:R-:W-:-:S04]  /*1a6e0*/  IMAD.HI.U32 R246, R4, R192, RZ ;  /* 0x000000c004f67227 */ /* 0x000fc800078e00ff */
[----:B-1----:R-:W-:-:S04]  /*1a6f0*/  IMAD.HI.U32 R0, R4, R251, RZ ;  /* 0x000000fb04007227 */ /* 0x002fc800078e00ff */
[----:B------:R-:W-:Y:S01]  /*1a700*/  @!P4 IMAD.IADD R57, R57, 0x1, -R2 ;  /* 0x000000013939c824 */ /* 0x000fe200078e0a02 */
[----:B------:R-:W-:Y:S01]  /*1a710*/  ISETP.GT.U32.AND P4, PT, R2, R114, PT ;  /* 0x000000720200720c */ /* 0x000fe20003f84070 */
[----:B------:R-:W-:Y:S01]  /*1a720*/  @!P0 IMAD.MOV R154, RZ, RZ, -R154 ;  /* 0x000000ffff9a8224 */ /* 0x000fe200078e0a9a */
[----:B------:R-:W-:Y:S01]  /*1a730*/  ISETP.GE.AND P0, PT, R250, RZ, PT ;  /* 0x000000fffa00720c */ /* 0x000fe20003f06270 */
[----:B------:R-:W-:Y:S01]  /*1a740*/  IMAD.MOV R246, RZ, RZ, -R246 ;  /* 0x000000fffff67224 */ /* 0x000fe200078e0af6 */
[----:B------:R-:W-:Y:S01]  /*1a750*/  IABS R250, R229 ;  /* 0x000000e500fa7213 */ /* 0x000fe20000000000 */
[----:B------:R-:W-:Y:S02]  /*1a760*/  IMAD.MOV R6, RZ, RZ, -R0 ;  /* 0x000000ffff067224 */ /* 0x000fe400078e0a00 */
[----:B------:R-:W-:-:S04]  /*1a770*/  IMAD.HI.U32 R0, R4, R248, RZ ;  /* 0x000000f804007227 */ /* 0x000fc800078e00ff */
[----:B------:R-:W-:Y:S01]  /*1a780*/  @!P1 IMAD.MOV R184, RZ, RZ, -R184 ;  /* 0x000000ffffb89224 */ /* 0x000fe200078e0ab8 */
[----:B------:R-:W-:Y:S01]  /*1a790*/  ISETP.GE.AND P1, PT, R247, RZ, PT ;  /* 0x000000fff700720c */ /* 0x000fe20003f26270 */
[----:B------:R-:W-:Y:S01]  /*1a7a0*/  @!P4 IMAD.IADD R114, R114, 0x1, -R2 ;  /* 0x000000017272c824 */ /* 0x000fe200078e0a02 */
[C---:B------:R-:W-:Y:S01]  /*1a7b0*/  ISETP.GT.U32.AND P4, PT, R2.reuse, R161, PT ;  /* 0x000000a10200720c */ /* 0x040fe20003f84070 */
[----:B------:R-:W-:Y:S02]  /*1a7c0*/  IMAD R192, R2, R246, R192 ;  /* 0x000000f602c07224 */ /* 0x000fe400078e02c0 */
[----:B------:R-:W-:Y:S02]  /*1a7d0*/  IMAD.MOV R246, RZ, RZ, -R0 ;  /* 0x000000fffff67224 */ /* 0x000fe400078e0a00 */
[----:B------:R-:W-:Y:S02]  /*1a7e0*/  VIADD R225, R3, 0x2 ;  /* 0x0000000203e17836 */ /* 0x000fe40000000000 */
[----:B------:R-:W-:-:S04]  /*1a7f0*/  IMAD.HI.U32 R247, R4, R250, RZ ;  /* 0x000000fa04f77227 */ /* 0x000fc800078e00ff */
[C---:B------:R-:W-:Y:S02]  /*1a800*/  IMAD R251, R2.reuse, R6, R251 ;  /* 0x0000000602fb7224 */ /* 0x040fe400078e02fb */
[----:B------:R-:W-:Y:S02]  /*1a810*/  @!P4 IMAD.IADD R161, R161, 0x1, -R2 ;  /* 0x00000001a1a1c824 */ /* 0x000fe400078e0a02 */
[C---:B------:R-:W-:Y:S02]  /*1a820*/  IMAD R248, R2.reuse, R246, R248 ;  /* 0x000000f602f87224 */ /* 0x040fe400078e02f8 */
[----:B------:R-:W-:Y:S01]  /*1a830*/  IMAD.MOV R247, RZ, RZ, -R247 ;  /* 0x000000fffff77224 */ /* 0x000fe200078e0af7 */
[C---:B------:R-:W-:Y:S02]  /*1a840*/  ISETP.GT.U32.AND P4, PT, R2.reuse, R161, PT ;  /* 0x000000a10200720c */ /* 0x040fe40003f84070 */
[----:B------:R-:W-:Y:S01]  /*1a850*/  IABS R246, R225 ;  /* 0x000000e100f67213 */ /* 0x000fe20000000000 */
[----:B------:R-:W-:-:S10]  /*1a860*/  IMAD R250, R2, R247, R250 ;  /* 0x000000f702fa7224 */ /* 0x000fd400078e02fa */
[----:B------:R-:W-:Y:S01]  /*1a870*/  @!P4 IMAD.IADD R161, R161, 0x1, -R2 ;  /* 0x00000001a1a1c824 */ /* 0x000fe200078e0a02 */
[----:B------:R-:W-:Y:S01]  /*1a880*/  ISETP.GE.AND P4, PT, R227, RZ, PT ;  /* 0x000000ffe300720c */ /* 0x000fe20003f86270 */
[----:B------:R-:W-:Y:S02]  /*1a890*/  VIADD R227, R3, 0x1 ;  /* 0x0000000103e37836 */ /* 0x000fe40000000000 */
[----:B------:R-:W-:-:S03]  /*1a8a0*/  IMAD.HI.U32 R247, R4, R246, RZ ;  /* 0x000000f604f77227 */ /* 0x000fc600078e00ff */
[----:B------:R-:W-:Y:S01]  /*1a8b0*/  IABS R8, R227 ;  /* 0x000000e300087213 */ /* 0x000fe20000000000 */
[----:B------:R-:W-:-:S04]  /*1a8c0*/  IMAD.MOV R6, RZ, RZ, -R247 ;  /* 0x000000ffff067224 */ /* 0x000fc800078e0af7 */
[----:B------:R-:W-:Y:S02]  /*1a8d0*/  IMAD.MOV.U32 R247, RZ, RZ, R8 ;  /* 0x000000fffff77224 */ /* 0x000fe400078e0008 */
[----:B--2---:R-:W-:Y:S01]  /*1a8e0*/  VIADD R0, R223, 0x20000 ;  /* 0x00020000df007836 */ /* 0x004fe20000000000 */
[----:B------:R-:W-:Y:S02]  /*1a8f0*/  SHF.R.U32.HI R8, RZ, 0x4, R223 ;  /* 0x00000004ff087819 */ /* 0x000fe400000116df */
[----:B------:R-:W2:Y:S01]  /*1a900*/  LDL.LU R223, [R1+0x510] ;  /* 0x0005100001df7983 */ /* 0x000ea20000300800 */
[----:B------:R-:W-:Y:S01]  /*1a910*/  @!P3 IMAD.MOV R238, RZ, RZ, -R238 ;  /* 0x000000ffffeeb224 */ /* 0x000fe200078e0aee */
[C---:B------:R-:W-:Y:S01]  /*1a920*/  ISETP.GT.U32.AND P3, PT, R2.reuse, R137, PT ;  /* 0x000000890200720c */ /* 0x040fe20003f64070 */
[----:B------:R-:W-:Y:S01]  /*1a930*/  @!P2 IMAD.MOV R215, RZ, RZ, -R215 ;  /* 0x000000ffffd7a224 */ /* 0x000fe200078e0ad7 */
[C---:B------:R-:W-:Y:S01]  /*1a940*/  ISETP.GT.U32.AND P2, PT, R2.reuse, R114, PT ;  /* 0x000000720200720c */ /* 0x040fe20003f44070 */
[----:B------:R-:W-:Y:S01]  /*1a950*/  @!P0 IMAD.MOV R200, RZ, RZ, -R200 ;  /* 0x000000ffffc88224 */ /* 0x000fe200078e0ac8 */
[----:B------:R-:W-:-:S09]  /*1a960*/  ISETP.GT.U32.AND P0, PT, R2, R88, PT ;  /* 0x000000580200720c */ /* 0x000fd20003f04070 */
[--C-:B------:R-:W-:Y:S01]  /*1a970*/  @!P3 IMAD.IADD R137, R137, 0x1, -R2.reuse ;  /* 0x000000018989b824 */ /* 0x100fe200078e0a02 */
[----:B------:R-:W-:Y:S01]  /*1a980*/  ISETP.GT.U32.AND P3, PT, R2, R248, PT ;  /* 0x000000f80200720c */ /* 0x000fe20003f64070 */
[--C-:B------:R-:W-:Y:S01]  /*1a990*/  @!P2 IMAD.IADD R114, R114, 0x1, -R2.reuse ;  /* 0x000000017272a824 */ /* 0x100fe200078e0a02 */
[----:B------:R-:W-:Y:S01]  /*1a9a0*/  ISETP.GT.U32.AND P2, PT, R2, R251, PT ;  /* 0x000000fb0200720c */ /* 0x000fe20003f44070 */
[----:B------:R-:W-:-:S04]  /*1a9b0*/  @!P0 IMAD.IADD R88, R88, 0x1, -R2 ;  /* 0x0000000158588824 */ /* 0x000fc800078e0a02 */
[----:B------:R-:W-:-:S06]  /*1a9c0*/  @!P5 IMAD.MOV R88, RZ, RZ, -R88 ;  /* 0x000000ffff58d224 */ /* 0x000fcc00078e0a58 */
[--C-:B------:R-:W-:Y:S02]  /*1a9d0*/  @!P3 IMAD.IADD R248, R248, 0x1, -R2.reuse ;  /* 0x00000001f8f8b824 */ /* 0x100fe400078e0a02 */
[----:B------:R-:W-:-:S03]  /*1a9e0*/  @!P2 IMAD.IADD R251, R251, 0x1, -R2 ;  /* 0x00000001fbfba824 */ /* 0x000fc600078e0a02 */
[----:B------:R-:W-:Y:S01]  /*1a9f0*/  ISETP.GT.U32.AND P5, PT, R2, R248, PT ;  /* 0x000000f80200720c */ /* 0x000fe20003fa4070 */
[----:B------:R-:W-:Y:S01]  /*1aa00*/  IMAD.HI.U32 R4, R4, R247, RZ ;  /* 0x000000f704047227 */ /* 0x000fe200078e00ff */
[----:B------:R-:W-:Y:S02]  /*1aa10*/  ISETP.GT.U32.AND P3, PT, R2, R251, PT ;  /* 0x000000fb0200720c */ /* 0x000fe40003f64070 */
[----:B------:R-:W-:Y:S01]  /*1aa20*/  SHF.R.U32.HI R0, RZ, 0x4, R0 ;  /* 0x00000004ff007819 */ /* 0x000fe20000011600 */
[----:B------:R-:W-:-:S03]  /*1aa30*/  IMAD.MOV R4, RZ, RZ, -R4 ;  /* 0x000000ffff047224 */ /* 0x000fc600078e0a04 */
[----:B------:R-:W-:Y:S01]  /*1aa40*/  SGXT.U32 R17, R0, 0xe ;  /* 0x0000000e0011781a */ /* 0x000fe20000000000 */
[----:B------:R-:W-:Y:S02]  /*1aa50*/  IMAD R246, R2, R6, R246 ;  /* 0x0000000602f67224 */ /* 0x000fe400078e02f6 */
[----:B------:R-:W-:Y:S02]  /*1aa60*/  IMAD.MOV.U32 R6, RZ, RZ, RZ ;  /* 0x000000ffff067224 */ /* 0x000fe400078e00ff */
[----:B------:R-:W-:Y:S01]  /*1aa70*/  @!P5 IMAD.IADD R248, R248, 0x1, -R2 ;  /* 0x00000001f8f8d824 */ /* 0x000fe200078e0a02 */
[----:B------:R-:W-:Y:S01]  /*1aa80*/  IADD3 R13, P5, R17, 0x80, RZ ;  /* 0x00000080110d7810 */ /* 0x000fe20007fbe0ff */
[----:B------:R-:W-:Y:S02]  /*1aa90*/  IMAD R247, R2, R4, R247 ;  /* 0x0000000402f77224 */ /* 0x000fe400078e02f7 */
[----:B------:R-:W-:Y:S01]  /*1aaa0*/  @!P6 IMAD.MOV R26, RZ, RZ, -R26 ;  /* 0x000000ffff1ae224 */ /* 0x000fe200078e0a1a */
[----:B------:R-:W-:Y:S01]  /*1aab0*/  IADD3.X R10, R6, 0x40000040, RZ, P5, !PT ;  /* 0x40000040060a7810 */ /* 0x000fe20002ffe4ff */
[----:B------:R-:W-:Y:S01]  /*1aac0*/  @!P1 IMAD.MOV R57, RZ, RZ, -R57 ;  /* 0x000000ffff399224 */ /* 0x000fe200078e0a39 */
[C---:B------:R-:W-:Y:S01]  /*1aad0*/  ISETP.GT.U32.AND P6, PT, R2.reuse, R192, PT ;  /* 0x000000c00200720c */ /* 0x040fe20003fc4070 */
[----:B------:R-:W-:Y:S01]  /*1aae0*/  @!P3 IMAD.IADD R251, R251, 0x1, -R2 ;  /* 0x00000001fbfbb824 */ /* 0x000fe200078e0a02 */
[----:B------:R-:W-:-:S02]  /*1aaf0*/  ISETP.GT.U32.AND P1, PT, R2, R250, PT ;  /* 0x000000fa0200720c */ /* 0x000fc40003f24070 */
[C---:B------:R-:W-:Y:S02]  /*1ab00*/  ISETP.GT.U32.AND P3, PT, R2.reuse, R246, PT ;  /* 0x000000f60200720c */ /* 0x040fe40003f64070 */
[----:B------:R-:W-:Y:S02]  /*1ab10*/  ISETP.GT.U32.AND P5, PT, R2, R247, PT ;  /* 0x000000f70200720c */ /* 0x000fe40003fa4070 */
[----:B------:R-:W-:Y:S02]  /*1ab20*/  ISETP.GE.AND P0, PT, R235, RZ, PT ;  /* 0x000000ffeb00720c */ /* 0x000fe40003f06270 */
[----:B------:R-:W-:Y:S02]  /*1ab30*/  SGXT.U32 R4, R8, 0xe ;  /* 0x0000000e0804781a */ /* 0x000fe40000000000 */
[----:B------:R-:W2:Y:S01]  /*1ab40*/  LDC R8, c[0x0][0x234] ;  /* 0x00008d00ff087b82 */ /* 0x000ea20000000800 */
[--C-:B------:R-:W-:Y:S02]  /*1ab50*/  @!P6 IMAD.IADD R192, R192, 0x1, -R2.reuse ;  /* 0x00000001c0c0e824 */ /* 0x100fe400078e0a02 */
[----:B------:R-:W-:-:S02]  /*1ab60*/  @!P1 IMAD.IADD R250, R250, 0x1, -R2 ;  /* 0x00000001fafa9824 */ /* 0x000fc400078e0a02 */
[--C-:B------:R-:W-:Y:S02]  /*1ab70*/  @!P3 IMAD.IADD R246, R246, 0x1, -R2.reuse ;  /* 0x00000001f6f6b824 */ /* 0x100fe400078e0a02 */
[----:B------:R-:W-:Y:S01]  /*1ab80*/  @!P5 IMAD.IADD R247, R247, 0x1, -R2 ;  /* 0x00000001f7f7d824 */ /* 0x000fe200078e0a02 */
[----:B------:R-:W-:Y:S01]  /*1ab90*/  ISETP.GE.AND P3, PT, R252, RZ, PT ;  /* 0x000000fffc00720c */ /* 0x000fe20003f66270 */
[----:B------:R-:W-:Y:S01]  /*1aba0*/  @!P4 IMAD.MOV R137, RZ, RZ, -R137 ;  /* 0x000000ffff89c224 */ /* 0x000fe200078e0a89 */
[C---:B------:R-:W-:Y:S01]  /*1abb0*/  ISETP.GT.U32.AND P1, PT, R2.reuse, R192, PT ;  /* 0x000000c00200720c */ /* 0x040fe20003f24070 */
[----:B------:R-:W1:Y:S01]  /*1abc0*/  S2R R252, SR_TID.X ;  /* 0x0000000000fc7919 */ /* 0x000e620000002100 */
[C---:B------:R-:W-:Y:S01]  /*1abd0*/  ISETP.GT.U32.AND P2, PT, R2.reuse, R250, PT ;  /* 0x000000fa0200720c */ /* 0x040fe20003f44070 */
[----:B------:R-:W-:Y:S01]  /*1abe0*/  IMAD.MOV.U32 R0, RZ, RZ, RZ ;  /* 0x000000ffff007224 */ /* 0x000fe200078e00ff */
[C---:B------:R-:W-:Y:S01]  /*1abf0*/  ISETP.GT.U32.AND P4, PT, R2.reuse, R246, PT ;  /* 0x000000f60200720c */ /* 0x040fe20003f84070 */
[----:B------:R-:W-:Y:S01]  /*1ac00*/  @!P0 IMAD.MOV R114, RZ, RZ, -R114 ;  /* 0x000000ffff728224 */ /* 0x000fe200078e0a72 */
[----:B------:R-:W-:-:S02]  /*1ac10*/  ISETP.GT.U32.AND P5, PT, R2, R247, PT ;  /* 0x000000f70200720c */ /* 0x000fc40003fa4070 */
[----:B------:R-:W-:-:S04]  /*1ac20*/  IADD3 R15, P0, R4, 0x2, RZ ;  /* 0x00000002040f7810 */ /* 0x000fc80007f1e0ff */
[----:B------:R-:W-:Y:S02]  /*1ac30*/  IADD3.X R11, R0, 0x40000040, RZ, P0, !PT ;  /* 0x40000040000b7810 */ /* 0x000fe400007fe4ff */
[----:B------:R-:W-:Y:S01]  /*1ac40*/  ISETP.GE.AND P0, PT, R225, RZ, PT ;  /* 0x000000ffe100720c */ /* 0x000fe20003f06270 */
[--C-:B------:R-:W-:Y:S01]  /*1ac50*/  @!P1 IMAD.IADD R192, R192, 0x1, -R2.reuse ;  /* 0x00000001c0c09824 */ /* 0x100fe200078e0a02 */
[----:B------:R-:W3:Y:S01]  /*1ac60*/  LDC R225, c[0x0][0x230] ;  /* 0x00008c00ffe17b82 */ /* 0x000ee20000000800 */
[--C-:B------:R-:W-:Y:S02]  /*1ac70*/  @!P2 IMAD.IADD R250, R250, 0x1, -R2.reuse ;  /* 0x00000001fafaa824 */ /* 0x100fe400078e0a02 */
[--C-:B------:R-:W-:Y:S02]  /*1ac80*/  @!P4 IMAD.IADD R246, R246, 0x1, -R2.reuse ;  /* 0x00000001f6f6c824 */ /* 0x100fe400078e0a02 */
[----:B------:R-:W-:Y:S01]  /*1ac90*/  @!P5 IMAD.IADD R247, R247, 0x1, -R2 ;  /* 0x00000001f7f7d824 */ /* 0x000fe200078e0a02 */
[----:B0-----:R0:W-:Y:S01]  /*1aca0*/  STL [R1+0xe4], R73 ;  /* 0x0000e44901007387 */ /* 0x0011e20000100800 */
[----:B------:R-:W-:Y:S01]  /*1acb0*/  IMAD.MOV.U32 R6, RZ, RZ, R72 ;  /* 0x000000ffff067224 */ /* 0x000fe200078e0048 */
[----:B------:R-:W-:Y:S01]  /*1acc0*/  ISETP.GE.AND P5, PT, R3, RZ, PT ;  /* 0x000000ff0300720c */ /* 0x000fe20003fa6270 */
[----:B------:R-:W4:Y:S01]  /*1acd0*/  LDC R0, c[0x0][0x23c] ;  /* 0x00008f00ff007b82 */ /* 0x000f220000000800 */
[----:B0-----:R-:W2:Y:S01]  /*1ace0*/  LDL.LU.64 R72, [R1+0x2088] ;  /* 0x0020880001487983 */ /* 0x001ea20000300a00 */
[C---:B-1----:R-:W-:Y:S01]  /*1acf0*/  IMAD.SHL.U32 R21, R252.reuse, 0x2, RZ ;  /* 0x00000002fc157824 */ /* 0x042fe200078e00ff */
[----:B------:R-:W-:Y:S01]  /*1ad00*/  LOP3.LUT R19, R252, 0x40, RZ, 0xc0, !PT ;  /* 0x00000040fc137812 */ /* 0x000fe200078ec0ff */
[----:B---3--:R-:W-:-:S03]  /*1ad10*/  VIADD R225, R225, 0x7f ;  /* 0x0000007fe1e17836 */ /* 0x008fc60000000000 */
[----:B------:R-:W-:Y:S02]  /*1ad20*/  LOP3.LUT R21, R21, 0x7e, RZ, 0xc0, !PT ;  /* 0x0000007e15157812 */ /* 0x000fe400078ec0ff */
[----:B------:R-:W-:-:S04]  /*1ad30*/  SHF.R.S32.HI R23, RZ, 0x1f, R225 ;  /* 0x0000001fff177819 */ /* 0x000fc800000114e1 */
[----:B------:R-:W-:Y:S01]  /*1ad40*/  LEA.HI R25, R23, R225, RZ, 0x7 ;  /* 0x000000e117197211 */ /* 0x000fe200078f38ff */
[C-C-:B------:R-:W-:Y:S01]  /*1ad50*/  IMAD R23, R19.reuse, 0x100, R21.reuse ;  /* 0x0000010013177824 */ /* 0x140fe200078e0215 */
[----:B------:R-:W-:Y:S01]  /*1ad60*/  R2UR UR7, R4 ;  /* 0x00000000040772ca */ /* 0x000fe200000e0000 */
[----:B------:R-:W-:Y:S01]  /*1ad70*/  IMAD R4, R19, 0x200, R21 ;  /* 0x0000020013047824 */ /* 0x000fe200078e0215 */
[----:B------:R-:W-:Y:S02]  /*1ad80*/  ISETP.GE.AND P1, PT, R231, RZ, PT ;  /* 0x000000ffe700720c */ /* 0x000fe40003f26270 */
[----:B------:R-:W-:Y:S02]  /*1ad90*/  R2UR UR6, R17 ;  /* 0x00000000110672ca */ /* 0x000fe400000e0000 */
[----:B------:R-:W-:Y:S02]  /*1ada0*/  LOP3.LUT R252, R252, 0x7f, RZ, 0xc0, !PT ;  /* 0x0000007ffcfc7812 */ /* 0x000fe400078ec0ff */
[----:B------:R-:W-:-:S02]  /*1adb0*/  R2UR UR38, R15 ;  /* 0x000000000f2672ca */ /* 0x000fc400000e0000 */
[----:B------:R-:W-:Y:S01]  /*1adc0*/  R2UR UR36, R13 ;  /* 0x000000000d2472ca */ /* 0x000fe200000e0000 */
[----:B----4-:R-:W-:Y:S01]  /*1add0*/  IMAD R0, R252, R0, RZ ;  /* 0x00000000fc007224 */ /* 0x010fe200078e02ff */
[----:B------:R-:W-:Y:S02]  /*1ade0*/  R2UR UR39, R11 ;  /* 0x000000000b2772ca */ /* 0x000fe400000e0000 */
[----:B------:R-:W-:Y:S01]  /*1adf0*/  R2UR UR37, R10 ;  /* 0x000000000a2572ca */ /* 0x000fe200000e0000 */
[----:B------:R-:W-:Y:S01]  /*1ae00*/  @!P1 IMAD.MOV R192, RZ, RZ, -R192 ;  /* 0x000000ffffc09224 */ /* 0x000fe200078e0ac0 */
[----:B------:R-:W-:Y:S02]  /*1ae10*/  ISETP.GE.AND P6, PT, R233, RZ, PT ;  /* 0x000000ffe900720c */ /* 0x000fe40003fc6270 */
[----:B------:R-:W-:Y:S02]  /*1ae20*/  ISETP.GE.AND P2, PT, R229, RZ, PT ;  /* 0x000000ffe500720c */ /* 0x000fe40003f46270 */
[----:B------:R-:W-:Y:S01]  /*1ae30*/  ISETP.GE.AND P4, PT, R227, RZ, PT ;  /* 0x000000ffe300720c */ /* 0x000fe20003f86270 */
[----:B--2---:R-:W-:-:S05]  /*1ae40*/  IMAD R2, R223, R8, RZ ;  /* 0x00000008df027224 */ /* 0x004fca00078e02ff */
[----:B------:R-:W-:Y:S04]  /*1ae50*/  STL [R1+0xbc], R2 ;  /* 0x0000bc0201007387 */ /* 0x000fe80000100800 */
[----:B------:R0:W-:Y:S02]  /*1ae60*/  STL [R1+0x1f8c], R3 ;  /* 0x001f8c0301007387 */ /* 0x0001e40000100800 */
[----:B0-----:R-:W0:Y:S02]  /*1ae70*/  LDC.64 R2, c[0x0][0x210] ;  /* 0x00008400ff027b82 */ /* 0x001e240000000a00 */
[----:B0-----:R0:W-:Y:S04]  /*1ae80*/  STL [R1+0xc0], R2 ;  /* 0x0000c00201007387 */ /* 0x0011e80000100800 */
[----:B------:R-:W2:Y:S04]  /*1ae90*/  LDL.LU R27, [R1+0x720] ;  /* 0x00072000011b7983 */ /* 0x000ea80000300800 */
[----:B------:R-:W3:Y:S04]  /*1aea0*/  LDL.LU R25, [R1+0x71c] ;  /* 0x00071c0001197983 */ /* 0x000ee80000300800 */
[----:B------:R-:W4:Y:S04]  /*1aeb0*/  LDL.LU R23, [R1+0x718] ;  /* 0x0007180001177983 */ /* 0x000f280000300800 */
[----:B------:R-:W4:Y:S04]  /*1aec0*/  LDL.LU R21, [R1+0x714] ;  /* 0x0007140001157983 */ /* 0x000f280000300800 */
[----:B------:R-:W4:Y:S04]  /*1aed0*/  LDL.LU R19, [R1+0x710] ;  /* 0x0007100001137983 */ /* 0x000f280000300800 */
[----:B------:R-:W4:Y:S04]  /*1aee0*/  LDL.LU R17, [R1+0x708] ;  /* 0x0007080001117983 */ /* 0x000f280000300800 */
[----:B------:R-:W4:Y:S04]  /*1aef0*/  LDL.LU R15, [R1+0x704] ;  /* 0x00070400010f7983 */ /* 0x000f280000300800 */
[----:B------:R-:W4:Y:S04]  /*1af00*/  LDL.LU R13, [R1+0x6f4] ;  /* 0x0006f400010d7983 */ /* 0x000f280000300800 */
[----:B------:R-:W4:Y:S01]  /*1af10*/  LDL.LU R11, [R1+0x6ec] ;  /* 0x0006ec00010b7983 */ /* 0x000f220000300800 */
[----:B0-----:R-:W-:-:S03]  /*1af20*/  LEA R2, P1, R0, R6, 0x1 ;  /* 0x0000000600027211 */ /* 0x001fc600078208ff */
[----:B------:R-:W4:Y:S04]  /*1af30*/  LDL.LU R10, [R1+0x6e0] ;  /* 0x0006e000010a7983 */ /* 0x000f280000300800 */
        /* <DEDUP_REMOVED lines=15> */
[----:B------:R-:W4:Y:S01]  /*1b030*/  LDL.LU R252, [R1+0x67c] ;  /* 0x00067c0001fc7983 */ /* 0x000f220000300800 */
[----:B------:R-:W-:Y:S01]  /*1b040*/  @!P6 IMAD.MOV R161, RZ, RZ, -R161 ;  /* 0x000000ffffa1e224 */ /* 0x000fe200078e0aa1 */
[----:B------:R-:W-:-:S02]  /*1b050*/  ISETP.NE.AND P6, PT, R249, RZ, PT ;  /* 0x000000fff900720c */ /* 0x000fc40003fc5270 */
[----:B------:R-:W-:Y:S01]  /*1b060*/  LOP3.LUT R249, RZ, R249, RZ, 0x33, !PT ;  /* 0x000000f9fff97212 */ /* 0x000fe200078e33ff */
[----:B------:R-:W-:Y:S01]  /*1b070*/  IMAD.MOV.U32 R4, RZ, RZ, R3 ;  /* 0x000000ffff047224 */ /* 0x000fe200078e0003 */
[----:B------:R4:W-:Y:S02]  /*1b080*/  STL [R1+0x1f98], R2 ;  /* 0x001f980201007387 */ /* 0x0009e40000100800 */
[C---:B--2---:R-:W-:Y:S02]  /*1b090*/  SEL R3, R249.reuse, R27, !P6 ;  /* 0x0000001bf9037207 */ /* 0x044fe40007000000 */
[----:B---3--:R-:W-:-:S03]  /*1b0a0*/  SEL R25, R249, R25, !P6 ;  /* 0x00000019f9197207 */ /* 0x008fc60007000000 */
[----:B------:R0:W-:Y:S01]  /*1b0b0*/  STL [R1+0x244], R3 ;  /* 0x0002440301007387 */ /* 0x0001e20000100800 */
[----:B----4-:R-:W-:-:S03]  /*1b0c0*/  SEL R2, R249, R23, !P6 ;  /* 0x00000017f9027207 */ /* 0x010fc60007000000 */
[----:B------:R-:W-:Y:S04]  /*1b0d0*/  STL [R1+0x250], R25 ;  /* 0x0002501901007387 */ /* 0x000fe80000100800 */
[----:B------:R1:W-:Y:S01]  /*1b0e0*/  STL [R1+0x260], R2 ;  /* 0x0002600201007387 */ /* 0x0003e20000100800 */
[C---:B0-----:R-:W-:Y:S02]  /*1b0f0*/  SEL R3, R249.reuse, R21, !P6 ;  /* 0x00000015f9037207 */ /* 0x041fe40007000000 */
[----:B------:R-:W-:-:S03]  /*1b100*/  SEL R19, R249, R19, !P6 ;  /* 0x00000013f9137207 */ /* 0x000fc60007000000 */
[----:B------:R0:W-:Y:S01]  /*1b110*/  STL [R1+0x268], R3 ;  /* 0x0002680301007387 */ /* 0x0001e20000100800 */
[----:B-1----:R-:W-:-:S03]  /*1b120*/  SEL R2, R249, R17, !P6 ;  /* 0x00000011f9027207 */ /* 0x002fc60007000000 */
[----:B------:R-:W-:Y:S01]  /*1b130*/  STL [R1+0x270], R19 ;  /* 0x0002701301007387 */ /* 0x000fe20000100800 */
[----:B------:R-:W-:-:S03]  /*1b140*/  SEL R13, R249, R13, !P6 ;  /* 0x0000000df90d7207 */ /* 0x000fc60007000000 */
[----:B------:R1:W-:Y:S01]  /*1b150*/  STL [R1+0x278], R2 ;  /* 0x0002780201007387 */ /* 0x0003e20000100800 */
[----:B0-----:R-:W-:-:S05]  /*1b160*/  SEL R3, R249, R15, !P6 ;  /* 0x0000000ff9037207 */ /* 0x001fca0007000000 */
        /* <DEDUP_REMOVED lines=8> */
[----:B------:R-:W-:Y:S04]  /*1b1f0*/  STL [R1+0x2a0], R8 ;  /* 0x0002a00801007387 */ /* 0x000fe80000100800 */
[----:B------:R1:W-:Y:S01]  /*1b200*/  STL [R1+0x2ac], R2 ;  /* 0x0002ac0201007387 */ /* 0x0003e20000100800 */
[C---:B0-----:R-:W-:Y:S02]  /*1b210*/  SEL R3, R249.reuse, R0, !P6 ;  /* 0x00000000f9037207 */ /* 0x041fe40007000000 */
[----:B------:R-:W-:-:S03]  /*1b220*/  SEL R0, R249, R245, !P6 ;  /* 0x000000f5f9007207 */ /* 0x000fc60007000000 */
[----:B------:R0:W-:Y:S01]  /*1b230*/  STL [R1+0x2b4], R3 ;  /* 0x0002b40301007387 */ /* 0x0001e20000100800 */
[----:B-1----:R-:W-:-:S03]  /*1b240*/  SEL R2, R249, R243, !P6 ;  /* 0x000000f3f9027207 */ /* 0x002fc60007000000 */
[----:B------:R1:W-:Y:S04]  /*1b250*/  STL [R1+0x2b8], R0 ;  /* 0x0002b80001007387 */ /* 0x0003e80000100800 */
[----:B------:R2:W-:Y:S01]  /*1b260*/  STL [R1+0x2c0], R2 ;  /* 0x0002c00201007387 */ /* 0x0005e20000100800 */
[C---:B0-----:R-:W-:Y:S02]  /*1b270*/  SEL R3, R249.reuse, R241, !P6 ;  /* 0x000000f1f9037207 */ /* 0x041fe40007000000 */
[----:B-1----:R-:W-:-:S03]  /*1b280*/  SEL R0, R249, R239, !P6 ;  /* 0x000000eff9007207 */ /* 0x002fc60007000000 */
[----:B------:R0:W-:Y:S01]  /*1b290*/  STL [R1+0x2d0], R3 ;  /* 0x0002d00301007387 */ /* 0x0001e20000100800 */
[----:B--2---:R-:W-:-:S03]  /*1b2a0*/  SEL R2, R249, R237, !P6 ;  /* 0x000000edf9027207 */ /* 0x004fc60007000000 */
        /* <DEDUP_REMOVED lines=15> */
[C---:B-1----:R-:W-:Y:S01]  /*1b3a0*/  SEL R0, R249.reuse, R252, !P6 ;  /* 0x000000fcf9007207 */ /* 0x042fe20007000000 */
[----:B--2---:R-:W2:Y:S04]  /*1b3b0*/  LDL.LU R2, [R1+0x678] ;  /* 0x0006780001027983 */ /* 0x004ea80000300800 */
[----:B------:R0:W-:Y:S04]  /*1b3c0*/  STL [R1+0x310], R3 ;  /* 0x0003100301007387 */ /* 0x0001e80000100800 */
[----:B0-----:R-:W3:Y:S04]  /*1b3d0*/  LDL.LU R3, [R1+0x670] ;  /* 0x0006700001037983 */ /* 0x001ee80000300800 */
[----:B------:R0:W-:Y:S04]  /*1b3e0*/  STL [R1+0x318], R0 ;  /* 0x0003180001007387 */ /* 0x0001e80000100800 */
        /* <DEDUP_REMOVED lines=15> */
[----:B0-----:R-:W4:Y:S04]  /*1b4e0*/  LDL.LU R0, [R1+0x608] ;  /* 0x0006080001007983 */ /* 0x001f280000300800 */
        /* <DEDUP_REMOVED lines=13> */
[----:B--2---:R-:W-:-:S05]  /*1b5c0*/  SEL R2, R249, R2, !P6 ;  /* 0x00000002f9027207 */ /* 0x004fca0007000000 */
[----:B------:R3:W-:Y:S02]  /*1b5d0*/  STL [R1+0x324], R2 ;  /* 0x0003240201007387 */ /* 0x0007e40000100800 */
[----:B---3--:R-:W-:-:S05]  /*1b5e0*/  SEL R2, R249, R3, !P6 ;  /* 0x00000003f9027207 */ /* 0x008fca0007000000 */
[----:B------:R0:W-:Y:S01]  /*1b5f0*/  STL [R1+0x330], R2 ;  /* 0x0003300201007387 */ /* 0x0001e20000100800 */
[C---:B----4-:R-:W-:Y:S02]  /*1b600*/  SEL R3, R249.reuse, R33, !P6 ;  /* 0x00000021f9037207 */ /* 0x050fe40007000000 */
[----:B------:R-:W-:-:S03]  /*1b610*/  SEL R31, R249, R31, !P6 ;  /* 0x0000001ff91f7207 */ /* 0x000fc60007000000 */
[----:B------:R1:W-:Y:S01]  /*1b620*/  STL [R1+0x338], R3 ;  /* 0x0003380301007387 */ /* 0x0003e20000100800 */
[----:B0-----:R-:W-:-:S03]  /*1b630*/  SEL R2, R249, R29, !P6 ;  /* 0x0000001df9027207 */ /* 0x001fc60007000000 */
[----:B------:R-:W-:Y:S04]  /*1b640*/  STL [R1+0x340], R31 ;  /* 0x0003401f01007387 */ /* 0x000fe80000100800 */
[----:B------:R0:W-:Y:S01]  /*1b650*/  STL [R1+0x348], R2 ;  /* 0x0003480201007387 */ /* 0x0001e20000100800 */
[C---:B-1----:R-:W-:Y:S02]  /*1b660*/  SEL R3, R249.reuse, R27, !P6 ;  /* 0x0000001bf9037207 */ /* 0x042fe40007000000 */
[----:B------:R-:W-:-:S03]  /*1b670*/  SEL R25, R249, R25, !P6 ;  /* 0x00000019f9197207 */ /* 0x000fc60007000000 */
[----:B------:R1:W-:Y:S01]  /*1b680*/  STL [R1+0x350], R3 ;  /* 0x0003500301007387 */ /* 0x0003e20000100800 */
[----:B0-----:R-:W-:-:S03]  /*1b690*/  SEL R2, R249, R23, !P6 ;  /* 0x00000017f9027207 */ /* 0x001fc60007000000 */
[----:B------:R-:W-:Y:S01]  /*1b6a0*/  STL [R1+0x354], R25 ;  /* 0x0003541901007387 */ /* 0x000fe20000100800 */
[----:B------:R-:W-:-:S03]  /*1b6b0*/  SEL R19, R249, R19, !P6 ;  /* 0x00000013f9137207 */ /* 0x000fc60007000000 */
[----:B------:R0:W-:Y:S01]  /*1b6c0*/  STL [R1+0x35c], R2 ;  /* 0x00035c0201007387 */ /* 0x0001e20000100800 */
[----:B-1----:R-:W-:-:S05]  /*1b6d0*/  SEL R3, R249, R21, !P6 ;  /* 0x00000015f9037207 */ /* 0x002fca0007000000 */
        /* <DEDUP_REMOVED lines=20> */
[----:B------:R0:W-:Y:S04]  /*1b820*/  STL [R1+0x3bc], R0 ;  /* 0x0003bc0001007387 */ /* 0x0001e80000100800 */
[----:B------:R2:W-:Y:S01]  /*1b830*/  STL [R1+0x3c4], R2 ;  /* 0x0003c40201007387 */ /* 0x0005e20000100800 */
[C---:B-1----:R-:W-:Y:S02]  /*1b840*/  SEL R3, R249.reuse, R241, !P6 ;  /* 0x000000f1f9037207 */ /* 0x042fe40007000000 */
[----:B0-----:R-:W-:-:S03]  /*1b850*/  SEL R0, R249, R239, !P6 ;  /* 0x000000eff9007207 */ /* 0x001fc60007000000 */
        /* <DEDUP_REMOVED lines=424> */
[----:B------:R4:W-:Y:S01]  /*1d2e0*/  STL [R1+0x430], R2 ;  /* 0x0004300201007387 */ /* 0x0009e20000100800 */
[----:B---3--:R-:W-:-:S05]  /*1d2f0*/  SEL R3, R249, R3, !P6 ;  /* 0x00000003f9037207 */ /* 0x008fca0007000000 */
[----:B------:R0:W-:Y:S01]  /*1d300*/  STL [R1+0x420], R3 ;  /* 0x0004200301007387 */ /* 0x0001e20000100800 */
[C---:B----4-:R-:W-:Y:S02]  /*1d310*/  SEL R2, R249.reuse, R33, !P6 ;  /* 0x00000021f9027207 */ /* 0x050fe40007000000 */
[----:B------:R-:W-:-:S03]  /*1d320*/  SEL R31, R249, R31, !P6 ;  /* 0x0000001ff91f7207 */ /* 0x000fc60007000000 */
[----:B------:R1:W-:Y:S01]  /*1d330*/  STL [R1+0x418], R2 ;  /* 0x0004180201007387 */ /* 0x0003e20000100800 */
[----:B0-----:R-:W-:-:S03]  /*1d340*/  SEL R3, R249, R29, !P6 ;  /* 0x0000001df9037207 */ /* 0x001fc60007000000 */
[----:B------:R-:W-:Y:S01]  /*1d350*/  STL [R1+0x414], R31 ;  /* 0x0004141f01007387 */ /* 0x000fe20000100800 */
[----:B-1----:R-:W-:-:S03]  /*1d360*/  SEL R2, R249, R27, !P6 ;  /* 0x0000001bf9027207 */ /* 0x002fc60007000000 */
[----:B------:R0:W-:Y:S01]  /*1d370*/  STL [R1+0x3f8], R3 ;  /* 0x0003f80301007387 */ /* 0x0001e20000100800 */
        /* <DEDUP_REMOVED lines=27> */
[----:B------:R0:W-:Y:S01]  /*1d530*/  STL [R1+0x388], R0 ;  /* 0x0003880001007387 */ /* 0x0001e20000100800 */
[----:B-1----:R-:W-:-:S03]  /*1d540*/  SEL R2, R249, R241, !P6 ;  /* 0x000000f1f9027207 */ /* 0x002fc60007000000 */
        /* <DEDUP_REMOVED lines=18> */
[----:B------:R-:W-:Y:S01]  /*1d670*/  STL [R1+0x33c], R3 ;  /* 0x00033c0301007387 */ /* 0x000fe20000100800 */
[----:B-1----:R-:W-:-:S03]  /*1d680*/  SEL R0, R249, R252, !P6 ;  /* 0x000000fcf9007207 */ /* 0x002fc60007000000 */
[----:B------:R-:W2:Y:S04]  /*1d690*/  LDL.LU R33, [R1+0x78] ;  /* 0x0000780001217983 */ /* 0x000ea80000300800 */
[----:B------:R-:W-:Y:S04]  /*1d6a0*/  STL [R1+0x334], R2 ;  /* 0x0003340201007387 */ /* 0x000fe80000100800 */
[----:B------:R-:W3:Y:S04]  /*1d6b0*/  LDL.LU R31, [R1+0x74] ;  /* 0x00007400011f7983 */ /* 0x000ee80000300800 */
        /* <DEDUP_REMOVED lines=29> */
[----:B------:R-:W4:Y:S01]  /*1d890*/  LDL.LU R3, [R1] ;  /* 0x0000000001037983 */ /* 0x000f220000300800 */
[----:B--2---:R-:W-:-:S05]  /*1d8a0*/  SEL R33, R249, R33, !P6 ;  /* 0x00000021f9217207 */ /* 0x004fca0007000000 */
[----:B------:R0:W-:Y:S01]  /*1d8b0*/  STL [R1+0x328], R33 ;  /* 0x0003282101007387 */ /* 0x0001e20000100800 */
[----:B---3--:R-:W-:-:S03]  /*1d8c0*/  SEL R31, R249, R31, !P6 ;  /* 0x0000001ff91f7207 */ /* 0x008fc60007000000 */
[----:B0-----:R-:W2:Y:S01]  /*1d8d0*/  LDL.LU R33, [R1+0x2080] ;  /* 0x0020800001217983 */ /* 0x001ea20000300800 */
[----:B----4-:R-:W-:-:S03]  /*1d8e0*/  SEL R29, R249, R29, !P6 ;  /* 0x0000001df91d7207 */ /* 0x010fc60007000000 */
[----:B------:R0:W-:Y:S01]  /*1d8f0*/  STL [R1+0x320], R31 ;  /* 0x0003201f01007387 */ /* 0x0001e20000100800 */
[C---:B------:R-:W-:Y:S02]  /*1d900*/  SEL R27, R249.reuse, R27, !P6 ;  /* 0x0000001bf91b7207 */ /* 0x040fe40007000000 */
[C---:B------:R-:W-:Y:S01]  /*1d910*/  SEL R25, R249.reuse, R25, !P6 ;  /* 0x00000019f9197207 */ /* 0x040fe20007000000 */
[----:B0-----:R-:W3:Y:S01]  /*1d920*/  LDL.LU R31, [R1+0x207c] ;  /* 0x00207c00011f7983 */ /* 0x001ee20000300800 */
[----:B------:R-:W-:-:S03]  /*1d930*/  SEL R23, R249, R23, !P6 ;  /* 0x00000017f9177207 */ /* 0x000fc60007000000 */
[----:B------:R0:W-:Y:S01]  /*1d940*/  STL [R1+0x31c], R29 ;  /* 0x00031c1d01007387 */ /* 0x0001e20000100800 */
[C---:B------:R-:W-:Y:S02]  /*1d950*/  SEL R21, R249.reuse, R21, !P6 ;  /* 0x00000015f9157207 */ /* 0x040fe40007000000 */
[C---:B------:R-:W-:Y:S01]  /*1d960*/  SEL R19, R249.reuse, R19, !P6 ;  /* 0x00000013f9137207 */ /* 0x040fe20007000000 */
[----:B0-----:R-:W4:Y:S04]  /*1d970*/  LDL.LU R29, [R1+0x2078] ;  /* 0x00207800011d7983 */ /* 0x001f280000300800 */
[----:B------:R0:W-:Y:S01]  /*1d980*/  STL [R1+0x314], R27 ;  /* 0x0003141b01007387 */ /* 0x0001e20000100800 */
[C---:B------:R-:W-:Y:S02]  /*1d990*/  SEL R17, R249.reuse, R17, !P6 ;  /* 0x00000011f9117207 */ /* 0x040fe40007000000 */
[C---:B------:R-:W-:Y:S01]  /*1d9a0*/  SEL R15, R249.reuse, R15, !P6 ;  /* 0x0000000ff90f7207 */ /* 0x040fe20007000000 */
[----:B0-----:R-:W2:Y:S04]  /*1d9b0*/  LDL.LU R27, [R1+0x2074] ;  /* 0x00207400011b7983 */ /* 0x001ea80000300800 */
[----:B------:R0:W-:Y:S01]  /*1d9c0*/  STL [R1+0x308], R25 ;  /* 0x0003081901007387 */ /* 0x0001e20000100800 */
[----:B------:R-:W-:-:S03]  /*1d9d0*/  SEL R13, R249, R13, !P6 ;  /* 0x0000000df90d7207 */ /* 0x000fc60007000000 */
[----:B0-----:R-:W3:Y:S04]  /*1d9e0*/  LDL.LU R25, [R1+0x2070] ;  /* 0x0020700001197983 */ /* 0x001ee80000300800 */
[----:B------:R0:W-:Y:S01]  /*1d9f0*/  STL [R1+0x304], R23 ;  /* 0x0003041701007387 */ /* 0x0001e20000100800 */
[----:B------:R-:W-:-:S03]  /*1da00*/  SEL R11, R249, R11, !P6 ;  /* 0x0000000bf90b7207 */ /* 0x000fc60007000000 */
[----:B0-----:R-:W4:Y:S04]  /*1da10*/  LDL.LU R23, [R1+0x206c] ;  /* 0x00206c0001177983 */ /* 0x001f280000300800 */
[----:B------:R0:W-:Y:S01]  /*1da20*/  STL [R1+0x2fc], R21 ;  /* 0x0002fc1501007387 */ /* 0x0001e20000100800 */
[----:B------:R-:W-:-:S03]  /*1da30*/  SEL R10, R249, R10, !P6 ;  /* 0x0000000af90a7207 */ /* 0x000fc60007000000 */
        /* <DEDUP_REMOVED lines=49> */
[----:B------:R0:W-:Y:S04]  /*1dd50*/  STL [R1+0x274], R231 ;  /* 0x000274e701007387 */ /* 0x0001e80000100800 */
[----:B0-----:R-:W4:Y:S04]  /*1dd60*/  LDL.LU R231, [R1+0x2024] ;  /* 0x0020240001e77983 */ /* 0x001f280000300800 */
[----:B------:R0:W-:Y:S04]  /*1dd70*/  STL [R1+0x26c], R229 ;  /* 0x00026ce501007387 */ /* 0x0001e80000100800 */
        /* <DEDUP_REMOVED lines=8> */
[----:B0-----:R-:W4:Y:S01]  /*1de00*/  LDL.LU R252, [R1+0x2010] ;  /* 0x0020100001fc7983 */ /* 0x001f220000300800 */
[----:B------:R-:W-:-:S02]  /*1de10*/  SEL R2, R249, R2, !P6 ;  /* 0x00000002f9027207 */ /* 0x000fc40007000000 */
[----:B------:R-:W-:-:S03]  /*1de20*/  SEL R3, R249, R3, !P6 ;  /* 0x00000003f9037207 */ /* 0x000fc60007000000 */
[----:B------:R-:W-:Y:S04]  /*1de30*/  STL [R1+0x24c], R2 ;  /* 0x00024c0201007387 */ /* 0x000fe80000100800 */
[----:B------:R3:W-:Y:S01]  /*1de40*/  STL [R1+0x248], R3 ;  /* 0x0002480301007387 */ /* 0x0007e20000100800 */
[C---:B--2---:R-:W-:Y:S02]  /*1de50*/  SEL R0, R249.reuse, R0, !P6 ;  /* 0x00000000f9007207 */ /* 0x044fe40007000000 */
[C---:B---3--:R-:W-:Y:S02]  /*1de60*/  SEL R3, R249.reuse, R225, !P6 ;  /* 0x000000e1f9037207 */ /* 0x048fe40007000000 */
[C---:B----4-:R-:W-:Y:S02]  /*1de70*/  SEL R223, R249.reuse, R223, !P6 ;  /* 0x000000dff9df7207 */ /* 0x050fe40007000000 */
[----:B------:R-:W-:-:S05]  /*1de80*/  SEL R2, R249, R252, !P6 ;  /* 0x000000fcf9027207 */ /* 0x000fca0007000000 */
[----:B------:R0:W-:Y:S04]  /*1de90*/  STL [R1+0x240], R2 ;  /* 0x0002400201007387 */ /* 0x0001e80000100800 */
        /* <DEDUP_REMOVED lines=18> */
[----:B------:R-:W-:Y:S01]  /*1dfc0*/  STL [R1+0x218], R223 ;  /* 0x000218df01007387 */ /* 0x000fe20000100800 */
[----:B--2---:R-:W-:-:S03]  /*1dfd0*/  SEL R2, R249, R245, !P6 ;  /* 0x000000f5f9027207 */ /* 0x004fc60007000000 */
        /* <DEDUP_REMOVED lines=175> */
[----:B------:R-:W4:Y:S01]  /*1ead0*/  LDL.LU R231, [R1+0x14c] ;  /* 0x00014c0001e77983 */ /* 0x000f220000300800 */
[----:B------:R-:W-:-:S02]  /*1eae0*/  SEL R2, R249, R142, !P6 ;  /* 0x0000008ef9027207 */ /* 0x000fc40007000000 */
[C---:B------:R-:W-:Y:S01]  /*1eaf0*/  SEL R3, R249.reuse, R144, !P6 ;  /* 0x00000090f9037207 */ /* 0x040fe20007000000 */
[----:B------:R-:W4:Y:S01]  /*1eb00*/  LDL.LU R229, [R1+0x144] ;  /* 0x0001440001e57983 */ /* 0x000f220000300800 */
[C---:B------:R-:W-:Y:S02]  /*1eb10*/  SEL R252, R249.reuse, R145, !P6 ;  /* 0x00000091f9fc7207 */ /* 0x040fe40007000000 */
[C---:B------:R-:W-:Y:S01]  /*1eb20*/  SEL R243, R249.reuse, R147, !P6 ;  /* 0x00000093f9f37207 */ /* 0x040fe20007000000 */
[----:B------:R-:W4:Y:S01]  /*1eb30*/  LDL.LU R227, [R1+0x140] ;  /* 0x0001400001e37983 */ /* 0x000f220000300800 */
[----:B------:R-:W-:-:S03]  /*1eb40*/  SEL R239, R249, R148, !P6 ;  /* 0x00000094f9ef7207 */ /* 0x000fc60007000000 */
[----:B------:R-:W4:Y:S01]  /*1eb50*/  LDL.LU R225, [R1+0x13c] ;  /* 0x00013c0001e17983 */ /* 0x000f220000300800 */
[----:B------:R-:W-:-:S03]  /*1eb60*/  SEL R149, R249, R149, !P6 ;  /* 0x00000095f9957207 */ /* 0x000fc60007000000 */
[----:B------:R-:W4:Y:S01]  /*1eb70*/  LDL.LU R223, [R1+0x138] ;  /* 0x0001380001df7983 */ /* 0x000f220000300800 */
[----:B------:R-:W-:-:S03]  /*1eb80*/  SEL R150, R249, R150, !P6 ;  /* 0x00000096f9967207 */ /* 0x000fc60007000000 */
[----:B------:R-:W-:Y:S01]  /*1eb90*/  STL [R1+0x1f9c], R2 ;  /* 0x001f9c0201007387 */ /* 0x000fe20000100800 */
        /* <DEDUP_REMOVED lines=27> */
[----:B------:R0:W-:Y:S01]  /*1ed50*/  STL [R1+0x1fd4], R164 ;  /* 0x001fd4a401007387 */ /* 0x0001e20000100800 */
        /* <DEDUP_REMOVED lines=15> */
[----:B------:R1:W-:Y:S04]  /*1ee50*/  STL [R1+0x1ff4], R179 ;  /* 0x001ff4b301007387 */ /* 0x0003e80000100800 */
[----:B------:R-:W-:Y:S04]  /*1ee60*/  STL [R1+0x1ff8], R181 ;  /* 0x001ff8b501007387 */ /* 0x000fe80000100800 */
[----:B------:R-:W-:Y:S04]  /*1ee70*/  STL [R1+0x1ffc], R183 ;  /* 0x001ffcb701007387 */ /* 0x000fe80000100800 */
[----:B------:R-:W-:Y:S04]  /*1ee80*/  STL [R1+0x2000], R185 ;  /* 0x002000b901007387 */ /* 0x000fe80000100800 */
[----:B------:R-:W-:Y:S04]  /*1ee90*/  STL [R1+0x2004], R187 ;  /* 0x002004bb01007387 */ /* 0x000fe80000100800 */
[----:B------:R-:W-:Y:S04]  /*1eea0*/  STL [R1+0x2008], R189 ;  /* 0x002008bd01007387 */ /* 0x000fe80000100800 */
[----:B------:R-:W-:Y:S04]  /*1eeb0*/  STL [R1+0x200c], R191 ;  /* 0x00200cbf01007387 */ /* 0x000fe80000100800 */
[----:B------:R-:W4:Y:S04]  /*1eec0*/  LDL.LU R126, [R1+0xc0] ;  /* 0x0000c000017e7983 */ /* 0x000f280000300800 */
[----:B------:R-:W4:Y:S04]  /*1eed0*/  LDL.LU R122, [R1+0xbc] ;  /* 0x0000bc00017a7983 */ /* 0x000f280000300800 */
[----:B------:R-:W4:Y:S01]  /*1eee0*/  LDL.LU R119, [R1+0xe4] ;  /* 0x0000e40001777983 */ /* 0x000f220000300800 */
[----:B--2---:R-:W-:-:S02]  /*1eef0*/  SEL R44, R249, R37, !P6 ;  /* 0x00000025f92c7207 */ /* 0x004fc40007000000 */
[C---:B---3--:R-:W-:Y:S02]  /*1ef00*/  SEL R46, R249.reuse, R35, !P6 ;  /* 0x00000023f92e7207 */ /* 0x048fe40007000000 */
[C---:B----4-:R-:W-:Y:S02]  /*1ef10*/  SEL R48, R249.reuse, R21, !P6 ;  /* 0x00000015f9307207 */ /* 0x050fe40007000000 */
[C---:B------:R-:W-:Y:S02]  /*1ef20*/  SEL R50, R249.reuse, R19, !P6 ;  /* 0x00000013f9327207 */ /* 0x040fe40007000000 */
[C---:B------:R-:W-:Y:S02]  /*1ef30*/  SEL R52, R249.reuse, R17, !P6 ;  /* 0x00000011f9347207 */ /* 0x040fe40007000000 */
[C---:B------:R-:W-:Y:S02]  /*1ef40*/  SEL R54, R249.reuse, R15, !P6 ;  /* 0x0000000ff9367207 */ /* 0x040fe40007000000 */
[----:B------:R-:W-:-:S02]  /*1ef50*/  SEL R70, R249, R237, !P6 ;  /* 0x000000edf9467207 */ /* 0x000fc40007000000 */
[----:B------:R-:W2:Y:S01]  /*1ef60*/  LDL.LU R237, [R1+0x244] ;  /* 0x0002440001ed7983 */ /* 0x000ea20000300800 */
[----:B------:R-:W-:-:S03]  /*1ef70*/  SEL R72, R249, R235, !P6 ;  /* 0x000000ebf9487207 */ /* 0x000fc60007000000 */
[----:B------:R-:W3:Y:S01]  /*1ef80*/  LDL.LU R235, [R1+0x250] ;  /* 0x0002500001eb7983 */ /* 0x000ee20000300800 */
[----:B------:R-:W-:-:S03]  /*1ef90*/  SEL R75, R249, R231, !P6 ;  /* 0x000000e7f94b7207 */ /* 0x000fc60007000000 */
[----:B------:R-:W4:Y:S04]  /*1efa0*/  LDL.LU R231, [R1+0x260] ;  /* 0x0002600001e77983 */ /* 0x000f280000300800 */
        /* <DEDUP_REMOVED lines=14> */
[----:B------:R-:W-:-:S03]  /*1f090*/  SEL R56, R249, R13, !P6 ;  /* 0x0000000df9387207 */ /* 0x000fc60007000000 */
        /* <DEDUP_REMOVED lines=10> */
[----:B------:R-:W4:Y:S04]  /*1f140*/  LDL.LU R8, [R1+0x300] ;  /* 0x0003000001087983 */ /* 0x000f280000300800 */
[----:B------:R-:W4:Y:S04]  /*1f150*/  LDL.LU R245, [R1+0x30c] ;  /* 0x00030c0001f57983 */ /* 0x000f280000300800 */
[----:B------:R-:W4:Y:S01]  /*1f160*/  LDL.LU R241, [R1+0x310] ;  /* 0x0003100001f17983 */ /* 0x000f220000300800 */
[----:B------:R-:W-:Y:S01]  /*1f170*/  @!P0 IMAD.MOV R246, RZ, RZ, -R246 ;  /* 0x000000fffff68224 */ /* 0x000fe200078e0af6 */
[----:B------:R-:W-:-:S02]  /*1f180*/  SEL R141, R249, R154, !P6 ;  /* 0x0000009af98d7207 */ /* 0x000fc40007000000 */
[C---:B------:R-:W-:Y:S02]  /*1f190*/  SEL R64, R249.reuse, R0, !P6 ;  /* 0x00000000f9407207 */ /* 0x040fe40007000000 */
[----:B------:R-:W1:Y:S01]  /*1f1a0*/  S2R R0, SR_TID.X ;  /* 0x0000000000007919 */ /* 0x000e620000002100 */
[C---:B------:R-:W-:Y:S02]  /*1f1b0*/  SEL R79, R249.reuse, R227, !P6 ;  /* 0x000000e3f94f7207 */ /* 0x040fe40007000000 */
[C---:B------:R-:W-:Y:S02]  /*1f1c0*/  SEL R227, R249.reuse, R137, !P6 ;  /* 0x00000089f9e37207 */ /* 0x040fe40007000000 */
[----:B------:R-:W-:Y:S02]  /*1f1d0*/  SEL R138, R249, R131, !P6 ;  /* 0x00000083f98a7207 */ /* 0x000fe40007000000 */
[C---:B------:R-:W-:Y:S02]  /*1f1e0*/  LEA R154, P0, R122.reuse, R126, 0x1 ;  /* 0x0000007e7a9a7211 */ /* 0x040fe400078008ff */
[----:B------:R-:W1:Y:S02]  /*1f1f0*/  LDC R126, c[0x0][0x23c] ;  /* 0x00008f00ff7e7b82 */ /* 0x000e640000000800 */
[----:B------:R-:W-:-:S06]  /*1f200*/  LEA.HI.X.SX32 R153, R122, R4, 0x1, P0 ;  /* 0x000000047a997211 */ /* 0x000fcc00000f0eff */
[----:B------:R-:W2:Y:S01]  /*1f210*/  LDC R4, c[0x0][0x240] ;  /* 0x00009000ff047b82 */ /* 0x000ea20000000800 */
[----:B------:R4:W-:Y:S04]  /*1f220*/  STL [R1+0x1f90], R154 ;  /* 0x001f909a01007387 */ /* 0x0009e80000100800 */
[----:B------:R4:W-:Y:S04]  /*1f230*/  STL [R1+0x1f94], R153 ;  /* 0x001f949901007387 */ /* 0x0009e80000100800 */
[----:B0-----:R-:W4:Y:S04]  /*1f240*/  LDL.LU R164, [R1+0x318] ;  /* 0x0003180001a47983 */ /* 0x001f280000300800 */
[----:B------:R-:W4:Y:S04]  /*1f250*/  LDL.LU R162, [R1+0x324] ;  /* 0x0003240001a27983 */ /* 0x000f280000300800 */
[----:B------:R-:W4:Y:S04]  /*1f260*/  LDL.LU R160, [R1+0x330] ;  /* 0x0003300001a07983 */ /* 0x000f280000300800 */
[----:B------:R-:W4:Y:S04]  /*1f270*/  LDL.LU R158, [R1+0x338] ;  /* 0x00033800019e7983 */ /* 0x000f280000300800 */
[----:B------:R-:W4:Y:S01]  /*1f280*/  LDL.LU R156, [R1+0x340] ;  /* 0x00034000019c7983 */ /* 0x000f220000300800 */
[----:B-1----:R-:W-:-:S05]  /*1f290*/  LOP3.LUT R0, R0, 0x7f, RZ, 0xc0, !PT ;  /* 0x0000007f00007812 */ /* 0x002fca00078ec0ff */
[----:B------:R-:W-:Y:S01]  /*1f2a0*/  IMAD R0, R0, R126, RZ ;  /* 0x0000007e00007224 */ /* 0x000fe200078e02ff */
[C---:B------:R-:W-:Y:S02]  /*1f2b0*/  SEL R73, R249.reuse, R233, !P6 ;  /* 0x000000e9f9497207 */ /* 0x040fe40007000000 */
[C---:B------:R-:W-:Y:S02]  /*1f2c0*/  SEL R136, R249.reuse, R120, !P6 ;  /* 0x00000078f9887207 */ /* 0x040fe40007000000 */
[C---:B------:R-:W-:Y:S02]  /*1f2d0*/  SEL R77, R249.reuse, R229, !P6 ;  /* 0x000000e5f94d7207 */ /* 0x040fe40007000000 */
[C---:B------:R-:W-:Y:S02]  /*1f2e0*/  SEL R233, R249.reuse, R192, !P6 ;  /* 0x000000c0f9e97207 */ /* 0x040fe40007000000 */
[----:B------:R-:W-:Y:S02]  /*1f2f0*/  LEA.HI.X.SX32 R0, R0, R119, 0x1, P1 ;  /* 0x0000007700007211 */ /* 0x000fe400008f0eff */
[----:B------:R-:W-:-:S02]  /*1f300*/  SEL R229, R249, R161, !P6 ;  /* 0x000000a1f9e57207 */ /* 0x000fc40007000000 */
[C---:B------:R-:W-:Y:S02]  /*1f310*/  SEL R81, R249.reuse, R225, !P6 ;  /* 0x000000e1f9517207 */ /* 0x040fe40007000000 */
[C---:B------:R-:W-:Y:S02]  /*1f320*/  SEL R225, R249.reuse, R114, !P6 ;  /* 0x00000072f9e17207 */ /* 0x040fe40007000000 */
[C---:B------:R-:W-:Y:S02]  /*1f330*/  SEL R135, R249.reuse, R108, !P6 ;  /* 0x0000006cf9877207 */ /* 0x040fe40007000000 */
[----:B------:R-:W-:Y:S01]  /*1f340*/  SEL R109, R249, R105, !P6 ;  /* 0x00000069f96d7207 */ /* 0x000fe20007000000 */
[-C--:B--2---:R-:W-:Y:S02]  /*1f350*/  IMAD R192, R118, R4.reuse, RZ ;  /* 0x0000000476c07224 */ /* 0x084fe400078e02ff */
[-C--:B---3--:R-:W-:Y:S02]  /*1f360*/  IMAD R161, R116, R4.reuse, RZ ;  /* 0x0000000474a17224 */ /* 0x088fe400078e02ff */
[----:B----4-:R-:W-:-:S02]  /*1f370*/  IMAD R137, R85, R4, RZ ;  /* 0x0000000455897224 */ /* 0x010fc400078e02ff */
[----:B------:R-:W2:Y:S04]  /*1f380*/  LDL.LU R85, [R1+0x348] ;  /* 0x0003480001557983 */ /* 0x000ea80000300800 */
[----:B------:R-:W3:Y:S04]  /*1f390*/  LDL.LU R155, [R1+0x350] ;  /* 0x00035000019b7983 */ /* 0x000ee80000300800 */
[----:B------:R-:W4:Y:S04]  /*1f3a0*/  LDL.LU R6, [R1+0x354] ;  /* 0x0003540001067983 */ /* 0x000f280000300800 */
[----:B------:R-:W2:Y:S04]  /*1f3b0*/  LDL.LU R152, [R1+0x35c] ;  /* 0x00035c0001987983 */ /* 0x000ea80000300800 */
[----:B------:R-:W2:Y:S04]  /*1f3c0*/  LDL.LU R150, [R1+0x364] ;  /* 0x0003640001967983 */ /* 0x000ea80000300800 */
[----:B------:R-:W2:Y:S04]  /*1f3d0*/  LDL.LU R149, [R1+0x36c] ;  /* 0x00036c0001957983 */ /* 0x000ea80000300800 */
[----:B------:R-:W2:Y:S01]  /*1f3e0*/  LDL.LU R239, [R1+0x378] ;  /* 0x0003780001ef7983 */ /* 0x000ea20000300800 */
[----:B------:R-:W-:-:S03]  /*1f3f0*/  IMAD R131, R42, R4, RZ ;  /* 0x000000042a837224 */ /* 0x000fc600078e02ff */
        /* <DEDUP_REMOVED lines=18> */
[----:B------:R-:W2:Y:S04]  /*1f520*/  LDL.LU R21, [R1+0x3cc] ;  /* 0x0003cc0001157983 */ /* 0x000ea80000300800 */
[----:B------:R-:W2:Y:S01]  /*1f530*/  LDL.LU R19, [R1+0x3d4] ;  /* 0x0003d40001137983 */ /* 0x000ea20000300800 */
[----:B------:R-:W-:-:S03]  /*1f540*/  IMAD R114, R13, R4, RZ ;  /* 0x000000040d727224 */ /* 0x000fc600078e02ff */
[----:B------:R-:W2:Y:S01]  /*1f550*/  LDL.LU R17, [R1+0x400] ;  /* 0x0004000001117983 */ /* 0x000ea20000300800 */
[----:B------:R-:W-:-:S03]  /*1f560*/  IMAD R144, R113, R4, RZ ;  /* 0x0000000471907224 */ /* 0x000fc600078e02ff */
[----:B------:R-:W2:Y:S01]  /*1f570*/  LDL.LU R15, [R1+0x404] ;  /* 0x00040400010f7983 */ /* 0x000ea20000300800 */
[-C--:B------:R-:W-:Y:S02]  /*1f580*/  IMAD R142, R112, R4.reuse, RZ ;  /* 0x00000004708e7224 */ /* 0x080fe400078e02ff */
[-C--:B------:R-:W-:Y:S01]  /*1f590*/  IMAD R113, R11, R4.reuse, RZ ;  /* 0x000000040b717224 */ /* 0x080fe200078e02ff */
[----:B------:R-:W2:Y:S01]  /*1f5a0*/  LDL.LU R13, [R1+0x408] ;  /* 0x00040800010d7983 */ /* 0x000ea20000300800 */
[-C--:B------:R-:W-:Y:S02]  /*1f5b0*/  IMAD R112, R10, R4.reuse, RZ ;  /* 0x000000040a707224 */ /* 0x080fe400078e02ff */
[-C--:B------:R-:W-:Y:S01]  /*1f5c0*/  IMAD R139, R110, R4.reuse, RZ ;  /* 0x000000046e8b7224 */ /* 0x080fe200078e02ff */
        /* <DEDUP_REMOVED lines=8> */
[C---:B------:R-:W-:Y:S02]  /*1f650*/  SEL R92, R249.reuse, R30, !P6 ;  /* 0x0000001ef95c7207 */ /* 0x040fe40007000000 */
[C---:B------:R-:W-:Y:S02]  /*1f660*/  SEL R147, R249.reuse, R26, !P6 ;  /* 0x0000001af9937207 */ /* 0x040fe40007000000 */
[C---:B------:R-:W-:Y:S02]  /*1f670*/  SEL R33, R249.reuse, R24, !P6 ;  /* 0x00000018f9217207 */ /* 0x040fe40007000000 */
[----:B------:R-:W-:-:S02]  /*1f680*/  SEL R93, R249, R38, !P6 ;  /* 0x00000026f95d7207 */ /* 0x000fc40007000000 */
[C---:B------:R-:W-:Y:S02]  /*1f690*/  SEL R90, R249.reuse, R22, !P6 ;  /* 0x00000016f95a7207 */ /* 0x040fe40007000000 */
[C---:B------:R-:W-:Y:S02]  /*1f6a0*/  SEL R31, R249.reuse, R20, !P6 ;  /* 0x00000014f91f7207 */ /* 0x040fe40007000000 */
[C---:B------:R-:W-:Y:S02]  /*1f6b0*/  SEL R124, R249.reuse, R18, !P6 ;  /* 0x00000012f97c7207 */ /* 0x040fe40007000000 */
[C---:B------:R-:W-:Y:S02]  /*1f6c0*/  SEL R125, R249.reuse, R34, !P6 ;  /* 0x00000022f97d7207 */ /* 0x040fe40007000000 */
[C---:B------:R-:W-:Y:S02]  /*1f6d0*/  SEL R121, R249.reuse, R102, !P6 ;  /* 0x00000066f9797207 */ /* 0x040fe40007000000 */
[----:B------:R-:W-:-:S02]  /*1f6e0*/  SEL R107, R249, R98, !P6 ;  /* 0x00000062f96b7207 */ /* 0x000fc40007000000 */
[C---:B------:R-:W-:Y:S01]  /*1f6f0*/  SEL R133, R249.reuse, R94, !P6 ;  /* 0x0000005ef9857207 */ /* 0x040fe20007000000 */
[-C--:B------:R-:W-:Y:S02]  /*1f700*/  IMAD R102, R164, R4.reuse, RZ ;  /* 0x00000004a4667224 */ /* 0x080fe400078e02ff */
[-C--:B------:R-:W-:Y:S01]  /*1f710*/  IMAD R98, R162, R4.reuse, RZ ;  /* 0x00000004a2627224 */ /* 0x080fe200078e02ff */
[C---:B------:R-:W-:Y:S01]  /*1f720*/  SEL R83, R249.reuse, R223, !P6 ;  /* 0x000000dff9537207 */ /* 0x040fe20007000000 */
[----:B------:R-:W-:Y:S01]  /*1f730*/  IMAD R94, R160, R4, RZ ;  /* 0x00000004a05e7224 */ /* 0x000fe200078e02ff */
[C---:B------:R-:W-:Y:S02]  /*1f740*/  SEL R106, R249.reuse, R91, !P6 ;  /* 0x0000005bf96a7207 */ /* 0x040fe40007000000 */
[C---:B------:R-:W-:Y:S01]  /*1f750*/  SEL R223, R249.reuse, R88, !P6 ;  /* 0x00000058f9df7207 */ /* 0x040fe20007000000 */
[----:B------:R-:W-:Y:S01]  /*1f760*/  IMAD R91, R158, R4, RZ ;  /* 0x000000049e5b7224 */ /* 0x000fe200078e02ff */
[----:B------:R-:W-:-:S02]  /*1f770*/  SEL R104, R249, R84, !P6 ;  /* 0x00000054f9687207 */ /* 0x000fc40007000000 */
[C---:B------:R-:W-:Y:S01]  /*1f780*/  SEL R132, R249.reuse, R80, !P6 ;  /* 0x00000050f9847207 */ /* 0x040fe20007000000 */
[----:B------:R-:W-:Y:S01]  /*1f790*/  IMAD R88, R156, R4, RZ ;  /* 0x000000049c587224 */ /* 0x000fe200078e02ff */
[C---:B------:R-:W-:Y:S02]  /*1f7a0*/  SEL R103, R249.reuse, R76, !P6 ;  /* 0x0000004cf9677207 */ /* 0x040fe40007000000 */
[C---:B------:R-:W-:Y:S02]  /*1f7b0*/  SEL R101, R249.reuse, R69, !P6 ;  /* 0x00000045f9657207 */ /* 0x040fe40007000000 */
[C---:B------:R-:W-:Y:S02]  /*1f7c0*/  SEL R129, R249.reuse, R65, !P6 ;  /* 0x00000041f9817207 */ /* 0x040fe40007000000 */
[C---:B------:R-:W-:Y:S02]  /*1f7d0*/  SEL R99, R249.reuse, R61, !P6 ;  /* 0x0000003df9637207 */ /* 0x040fe40007000000 */
[----:B------:R-:W-:-:S02]  /*1f7e0*/  SEL R148, R249, R57, !P6 ;  /* 0x00000039f9947207 */ /* 0x000fc40007000000 */
[C---:B------:R-:W-:Y:S02]  /*1f7f0*/  SEL R97, R249.reuse, R53, !P6 ;  /* 0x00000035f9617207 */ /* 0x040fe40007000000 */
[C---:B------:R-:W-:Y:S02]  /*1f800*/  SEL R127, R249.reuse, R49, !P6 ;  /* 0x00000031f97f7207 */ /* 0x040fe40007000000 */
[----:B------:R-:W-:Y:S01]  /*1f810*/  SEL R95, R249, R45, !P6 ;  /* 0x0000002df95f7207 */ /* 0x000fe20007000000 */
[-C--:B---3--:R-:W-:Y:S02]  /*1f820*/  IMAD R84, R155, R4.reuse, RZ ;  /* 0x000000049b547224 */ /* 0x088fe400078e02ff */
[-C--:B----4-:R-:W-:Y:S02]  /*1f830*/  IMAD R80, R6, R4.reuse, RZ ;  /* 0x0000000406507224 */ /* 0x090fe400078e02ff */
[-C--:B--2---:R-:W-:Y:S02]  /*1f840*/  IMAD R76, R152, R4.reuse, RZ ;  /* 0x00000004984c7224 */ /* 0x084fe400078e02ff */
[----:B------:R-:W-:-:S02]  /*1f850*/  IMAD R69, R150, R4, RZ ;  /* 0x0000000496457224 */ /* 0x000fc400078e02ff */
[-C--:B------:R-:W-:Y:S02]  /*1f860*/  IMAD R65, R149, R4.reuse, RZ ;  /* 0x0000000495417224 */ /* 0x080fe400078e02ff */
[-C--:B------:R-:W-:Y:S02]  /*1f870*/  IMAD R38, R37, R4.reuse, RZ ;  /* 0x0000000425267224 */ /* 0x080fe400078e02ff */
[-C--:B------:R-:W-:Y:S02]  /*1f880*/  IMAD R37, R35, R4.reuse, RZ ;  /* 0x0000000423257224 */ /* 0x080fe400078e02ff */
[-C--:B------:R-:W-:Y:S02]  /*1f890*/  IMAD R35, R21, R4.reuse, RZ ;  /* 0x0000000415237224 */ /* 0x080fe400078e02ff */
[-C--:B------:R-:W-:Y:S02]  /*1f8a0*/  IMAD R30, R17, R4.reuse, RZ ;  /* 0x00000004111e7224 */ /* 0x080fe400078e02ff */
[----:B------:R-:W2:Y:S01]  /*1f8b0*/  LDL.LU R17, [R1+0x42c] ;  /* 0x00042c0001117983 */ /* 0x000ea20000300800 */
[----:B------:R-:W-:-:S03]  /*1f8c0*/  IMAD R26, R15, R4, RZ ;  /* 0x000000040f1a7224 */ /* 0x000fc600078e02ff */
[----:B------:R-:W3:Y:S01]  /*1f8d0*/  LDL.LU R179, [R1+0x434] ;  /* 0x0004340001b37983 */ /* 0x000ee20000300800 */
[----:B------:R-:W-:-:S03]  /*1f8e0*/  IMAD R24, R13, R4, RZ ;  /* 0x000000040d187224 */ /* 0x000fc600078e02ff */
[----:B------:R-:W4:Y:S01]  /*1f8f0*/  LDL.LU R15, [R1+0x614] ;  /* 0x00061400010f7983 */ /* 0x000f220000300800 */
[----:B------:R-:W-:-:S03]  /*1f900*/  IMAD R22, R11, R4, RZ ;  /* 0x000000040b167224 */ /* 0x000fc600078e02ff */
[----:B------:R-:W2:Y:S01]  /*1f910*/  LDL.LU R177, [R1+0x610] ;  /* 0x0006100001b17983 */ /* 0x000ea20000300800 */
[----:B------:R-:W-:-:S03]  /*1f920*/  IMAD R21, R10, R4, RZ ;  /* 0x000000040a157224 */ /* 0x000fc600078e02ff */
[----:B------:R-:W4:Y:S04]  /*1f930*/  LDL.LU R13, [R1+0x60c] ;  /* 0x00060c00010d7983 */ /* 0x000f280000300800 */
[----:B------:R-:W4:Y:S01]  /*1f940*/  LDL.LU R176, [R1+0x608] ;  /* 0x0006080001b07983 */ /* 0x000f220000300800 */
[----:B------:R-:W-:-:S03]  /*1f950*/  IMAD R20, R8, R4, RZ ;  /* 0x0000000408147224 */ /* 0x000fc600078e02ff */
[----:B------:R-:W4:Y:S04]  /*1f960*/  LDL.LU R11, [R1+0x5fc] ;  /* 0x0005fc00010b7983 */ /* 0x000f280000300800 */
[----:B------:R-:W4:Y:S01]  /*1f970*/  LDL.LU R10, [R1+0x5f8] ;  /* 0x0005f800010a7983 */ /* 0x000f220000300800 */
[----:B------:R-:W-:-:S03]  /*1f980*/  IMAD R34, R19, R4, RZ ;  /* 0x0000000413227224 */ /* 0x000fc600078e02ff */
[----:B------:R-:W4:Y:S01]  /*1f990*/  LDL.LU R174, [R1+0x5f4] ;  /* 0x0005f40001ae7983 */ /* 0x000f220000300800 */
[----:B------:R-:W-:-:S03]  /*1f9a0*/  IMAD R18, R241, R4, RZ ;  /* 0x00000004f1127224 */ /* 0x000fc600078e02ff */
[----:B------:R-:W4:Y:S01]  /*1f9b0*/  LDL.LU R8, [R1+0x5f0] ;  /* 0x0005f00001087983 */ /* 0x000f220000300800 */
[----:B------:R-:W-:-:S03]  /*1f9c0*/  IMAD R19, R245, R4, RZ ;  /* 0x00000004f5137224 */ /* 0x000fc600078e02ff */
[----:B------:R-:W4:Y:S04]  /*1f9d0*/  LDL.LU R172, [R1+0x5ec] ;  /* 0x0005ec0001ac7983 */ /* 0x000f280000300800 */
[----:B------:R-:W4:Y:S04]  /*1f9e0*/  LDL.LU R170, [R1+0x5e8] ;  /* 0x0005e80001aa7983 */ /* 0x000f280000300800 */
[----:B------:R-:W4:Y:S04]  /*1f9f0*/  LDL.LU R241, [R1+0x5e4] ;  /* 0x0005e40001f17983 */ /* 0x000f280000300800 */
[----:B------:R-:W4:Y:S04]  /*1fa00*/  LDL.LU R245, [R1+0x5e0] ;  /* 0x0005e00001f57983 */ /* 0x000f280000300800 */
[----:B------:R-:W4:Y:S04]  /*1fa10*/  LDL.LU R168, [R1+0x5dc] ;  /* 0x0005dc0001a87983 */ /* 0x000f280000300800 */
[----:B------:R-:W2:Y:S04]  /*1fa20*/  LDL.LU R166, [R1+0x5d8] ;  /* 0x0005d80001a67983 */ /* 0x000ea80000300800 */
        /* <DEDUP_REMOVED lines=9> */
[----:B------:R-:W-:-:S03]  /*1fac0*/  IMAD R61, R239, R4, RZ ;  /* 0x00000004ef3d7224 */ /* 0x000fc600078e02ff */
[----:B------:R-:W4:Y:S01]  /*1fad0*/  LDL.LU R149, [R1+0x5b0] ;  /* 0x0005b00001957983 */ /* 0x000f220000300800 */
[-C--:B------:R-:W-:Y:S02]  /*1fae0*/  IMAD R57, R243, R4.reuse, RZ ;  /* 0x00000004f3397224 */ /* 0x080fe400078e02ff */
[-C--:B------:R-:W-:Y:S01]  /*1faf0*/  IMAD R53, R252, R4.reuse, RZ ;  /* 0x00000004fc357224 */ /* 0x080fe200078e02ff */
[----:B------:R-:W4:Y:S01]  /*1fb00*/  LDL.LU R239, [R1+0x5ac] ;  /* 0x0005ac0001ef7983 */ /* 0x000f220000300800 */
[----:B------:R-:W-:-:S03]  /*1fb10*/  IMAD R49, R3, R4, RZ ;  /* 0x0000000403317224 */ /* 0x000fc600078e02ff */
[----:B------:R-:W4:Y:S04]  /*1fb20*/  LDL.LU R243, [R1+0x5a8] ;  /* 0x0005a80001f37983 */ /* 0x000f280000300800 */
[----:B------:R-:W4:Y:S04]  /*1fb30*/  LDL.LU R252, [R1+0x5a4] ;  /* 0x0005a40001fc7983 */ /* 0x000f280000300800 */
[----:B------:R-:W4:Y:S01]  /*1fb40*/  LDL.LU R3, [R1+0x5a0] ;  /* 0x0005a00001037983 */ /* 0x000f220000300800 */
[----:B------:R-:W-:-:S03]  /*1fb50*/  IMAD R45, R2, R4, RZ ;  /* 0x00000004022d7224 */ /* 0x000fc600078e02ff */
[----:B------:R-:W4:Y:S01]  /*1fb60*/  LDL.LU R2, [R1+0x59c] ;  /* 0x00059c0001027983 */ /* 0x000f220000300800 */
[C---:B------:R-:W-:Y:S02]  /*1fb70*/  SEL R29, R249.reuse, R16, !P6 ;  /* 0x00000010f91d7207 */ /* 0x040fe40007000000 */
[C---:B------:R-:W-:Y:S02]  /*1fb80*/  SEL R89, R249.reuse, R14, !P6 ;  /* 0x0000000ef9597207 */ /* 0x040fe40007000000 */
[C---:B------:R-:W-:Y:S01]  /*1fb90*/  SEL R27, R249.reuse, R12, !P6 ;  /* 0x0000000cf91b7207 */ /* 0x040fe20007000000 */
[----:B------:R-:W-:Y:S01]  /*1fba0*/  @!P2 IMAD.MOV R250, RZ, RZ, -R250 ;  /* 0x000000fffffaa224 */ /* 0x000fe200078e0afa */
[C---:B------:R-:W-:Y:S01]  /*1fbb0*/  SEL R25, R249.reuse, R9, !P6 ;  /* 0x00000009f9197207 */ /* 0x040fe20007000000 */
[----:B------:R-:W-:Y:S01]  /*1fbc0*/  @!P3 IMAD.MOV R251, RZ, RZ, -R251 ;  /* 0x000000fffffbb224 */ /* 0x000fe200078e0afb */
[----:B------:R-:W-:Y:S01]  /*1fbd0*/  SEL R87, R249, R7, !P6 ;  /* 0x00000007f9577207 */ /* 0x000fe20007000000 */
[----:B------:R-:W-:-:S02]  /*1fbe0*/  @!P5 IMAD.MOV R248, RZ, RZ, -R248 ;  /* 0x000000fffff8d224 */ /* 0x000fc400078e0af8 */
[----:B------:R-:W-:Y:S01]  /*1fbf0*/  @!P4 IMAD.MOV R247, RZ, RZ, -R247 ;  /* 0x000000fffff7c224 */ /* 0x000fe200078e0af7 */
[C---:B------:R-:W-:Y:S02]  /*1fc00*/  SEL R23, R249.reuse, R5, !P6 ;  /* 0x00000005f9177207 */ /* 0x040fe40007000000 */
[C---:B------:R-:W-:Y:S02]  /*1fc10*/  SEL R193, R249.reuse, R193, !P6 ;  /* 0x000000c1f9c17207 */ /* 0x040fe40007000000 */
        /* <DEDUP_REMOVED lines=80> */
[-C--:B--2---:R-:W-:Y:S02]  /*20120*/  IMAD R154, R166, R4.reuse, RZ ;  /* 0x00000004a69a7224 */ /* 0x084fe400078e02ff */
[----:B----4-:R-:W-:-:S03]  /*20130*/  IMAD R164, R164, R4, RZ ;  /* 0x00000004a4a47224 */ /* 0x010fc600078e02ff */
[----:B------:R0:W-:Y:S01]  /*20140*/  STL [R1], R154 ;  /* 0x0000009a01007387 */ /* 0x0001e20000100800 */
[----:B------:R-:W-:-:S03]  /*20150*/  IMAD R153, R162, R4, RZ ;  /* 0x00000004a2997224 */ /* 0x000fc600078e02ff */
[----:B------:R-:W-:Y:S01]  /*20160*/  STL [R1+0x4], R164 ;  /* 0x000004a401007387 */ /* 0x000fe20000100800 */
[----:B0-----:R-:W-:-:S03]  /*20170*/  IMAD R154, R160, R4, RZ ;  /* 0x00000004a09a7224 */ /* 0x001fc600078e02ff */
[----:B------:R0:W-:Y:S01]  /*20180*/  STL [R1+0x8], R153 ;  /* 0x0000089901007387 */ /* 0x0001e20000100800 */
[----:B------:R-:W-:-:S03]  /*20190*/  IMAD R158, R158, R4, RZ ;  /* 0x000000049e9e7224 */ /* 0x000fc600078e02ff */
[----:B------:R1:W-:Y:S01]  /*201a0*/  STL [R1+0x10], R154 ;  /* 0x0000109a01007387 */ /* 0x0003e20000100800 */
[-C--:B0-----:R-:W-:Y:S02]  /*201b0*/  IMAD R153, R156, R4.reuse, RZ ;  /* 0x000000049c997224 */ /* 0x081fe400078e02ff */
[-C--:B------:R-:W-:Y:S02]  /*201c0*/  IMAD R6, R6, R4.reuse, RZ ;  /* 0x0000000406067224 */ /* 0x080fe400078e02ff */
[-C--:B-1----:R-:W-:Y:S01]  /*201d0*/  IMAD R154, R155, R4.reuse, RZ ;  /* 0x000000049b9a7224 */ /* 0x082fe200078e02ff */
[----:B------:R-:W-:Y:S04]  /*201e0*/  STL [R1+0x18], R158 ;  /* 0x0000189e01007387 */ /* 0x000fe80000100800 */
[----:B------:R0:W-:Y:S04]  /*201f0*/  STL [R1+0x24], R153 ;  /* 0x0000249901007387 */ /* 0x0001e80000100800 */
[----:B------:R-:W-:Y:S04]  /*20200*/  STL [R1+0x28], R154 ;  /* 0x0000289a01007387 */ /* 0x000fe80000100800 */
[----:B------:R1:W-:Y:S01]  /*20210*/  STL [R1+0x2c], R6 ;  /* 0x00002c0601007387 */ /* 0x0003e20000100800 */
[----:B0-----:R-:W-:-:S02]  /*20220*/  IMAD R153, R152, R4, RZ ;  /* 0x0000000498997224 */ /* 0x001fc400078e02ff */
[-C--:B------:R-:W-:Y:S02]  /*20230*/  IMAD R152, R150, R4.reuse, RZ ;  /* 0x0000000496987224 */ /* 0x080fe400078e02ff */
[-C--:B------:R-:W-:Y:S01]  /*20240*/  IMAD R150, R239, R4.reuse, RZ ;  /* 0x00000004ef967224 */ /* 0x080fe200078e02ff */
[----:B------:R-:W-:Y:S01]  /*20250*/  STL [R1+0x34], R153 ;  /* 0x0000349901007387 */ /* 0x000fe20000100800 */
[----:B-1----:R-:W-:-:S03]  /*20260*/  IMAD R6, R149, R4, RZ ;  /* 0x0000000495067224 */ /* 0x002fc600078e02ff */
[----:B------:R-:W-:Y:S01]  /*20270*/  STL [R1+0x38], R152 ;  /* 0x0000389801007387 */ /* 0x000fe20000100800 */
[----:B------:R-:W-:-:S03]  /*20280*/  IMAD R149, R243, R4, RZ ;  /* 0x00000004f3957224 */ /* 0x000fc600078e02ff */
[----:B------:R0:W-:Y:S01]  /*20290*/  STL [R1+0x40], R6 ;  /* 0x0000400601007387 */ /* 0x0001e20000100800 */
[----:B------:R-:W-:-:S03]  /*202a0*/  IMAD R3, R3, R4, RZ ;  /* 0x0000000403037224 */ /* 0x000fc600078e02ff */
[----:B------:R-:W-:Y:S01]  /*202b0*/  STL [R1+0x50], R150 ;  /* 0x0000509601007387 */ /* 0x000fe20000100800 */
[----:B0-----:R-:W-:-:S03]  /*202c0*/  IMAD R6, R252, R4, RZ ;  /* 0x00000004fc067224 */ /* 0x001fc600078e02ff */
[----:B------:R-:W-:Y:S01]  /*202d0*/  STL [R1+0x58], R149 ;  /* 0x0000589501007387 */ /* 0x000fe20000100800 */
[----:B------:R-:W-:-:S03]  /*202e0*/  IMAD R2, R2, R4, RZ ;  /* 0x0000000402027224 */ /* 0x000fc600078e02ff */
[----:B------:R0:W-:Y:S04]  /*202f0*/  STL [R1+0x60], R6 ;  /* 0x0000600601007387 */ /* 0x0001e80000100800 */
[----:B------:R-:W2:Y:S04]  /*20300*/  LDL.LU R153, [R1+0x598] ;  /* 0x0005980001997983 */ /* 0x000ea80000300800 */
[----:B------:R1:W-:Y:S04]  /*20310*/  STL [R1+0x6c], R3 ;  /* 0x00006c0301007387 */ /* 0x0003e80000100800 */
[----:B------:R-:W3:Y:S04]  /*20320*/  LDL.LU R154, [R1+0x594] ;  /* 0x00059400019a7983 */ /* 0x000ee80000300800 */
[----:B------:R4:W-:Y:S04]  /*20330*/  STL [R1+0x7c], R2 ;  /* 0x00007c0201007387 */ /* 0x0009e80000100800 */
[----:B------:R-:W3:Y:S04]  /*20340*/  LDL.LU R191, [R1+0x590] ;  /* 0x0005900001bf7983 */ /* 0x000ee80000300800 */
[----:B------:R-:W3:Y:S04]  /*20350*/  LDL.LU R189, [R1+0x58c] ;  /* 0x00058c0001bd7983 */ /* 0x000ee80000300800 */
[----:B------:R-:W3:Y:S04]  /*20360*/  LDL.LU R187, [R1+0x588] ;  /* 0x0005880001bb7983 */ /* 0x000ee80000300800 */
[----:B------:R-:W3:Y:S04]  /*20370*/  LDL.LU R185, [R1+0x584] ;  /* 0x0005840001b97983 */ /* 0x000ee80000300800 */
[----:B------:R-:W3:Y:S01]  /*20380*/  LDL.LU R183, [R1+0x580] ;  /* 0x0005800001b77983 */ /* 0x000ee20000300800 */
[----:B------:R-:W-:-:S03]  /*20390*/  IMAD R14, R177, R4, RZ ;  /* 0x00000004b10e7224 */ /* 0x000fc600078e02ff */
[----:B------:R-:W3:Y:S04]  /*203a0*/  LDL.LU R181, [R1+0x57c] ;  /* 0x00057c0001b57983 */ /* 0x000ee80000300800 */
[----:B------:R-:W3:Y:S01]  /*203b0*/  LDL.LU R179, [R1+0x578] ;  /* 0x0005780001b37983 */ /* 0x000ee20000300800 */
[----:B------:R-:W-:-:S03]  /*203c0*/  IMAD R12, R176, R4, RZ ;  /* 0x00000004b00c7224 */ /* 0x000fc600078e02ff */
[----:B------:R-:W3:Y:S01]  /*203d0*/  LDL.LU R177, [R1+0x574] ;  /* 0x0005740001b17983 */ /* 0x000ee20000300800 */
[-C--:B------:R-:W-:Y:S02]  /*203e0*/  IMAD R9, R174, R4.reuse, RZ ;  /* 0x00000004ae097224 */ /* 0x080fe400078e02ff */
[----:B------:R-:W-:Y:S01]  /*203f0*/  IMAD R7, R172, R4, RZ ;  /* 0x00000004ac077224 */ /* 0x000fe200078e02ff */
[----:B------:R-:W3:Y:S04]  /*20400*/  LDL.LU R176, [R1+0x570] ;  /* 0x0005700001b07983 */ /* 0x000ee80000300800 */
[----:B------:R-:W3:Y:S01]  /*20410*/  LDL.LU R174, [R1+0x56c] ;  /* 0x00056c0001ae7983 */ /* 0x000ee20000300800 */
[----:B------:R-:W-:-:S03]  /*20420*/  SEL R184, R249, R184, !P6 ;  /* 0x000000b8f9b87207 */ /* 0x000fc60007000000 */
[----:B------:R-:W3:Y:S01]  /*20430*/  LDL.LU R172, [R1+0x568] ;  /* 0x0005680001ac7983 */ /* 0x000ee20000300800 */
[C---:B------:R-:W-:Y:S01]  /*20440*/  SEL R200, R249.reuse, R200, !P6 ;  /* 0x000000c8f9c87207 */ /* 0x040fe20007000000 */
[----:B------:R-:W-:Y:S01]  /*20450*/  IMAD R5, R170, R4, RZ ;  /* 0x00000004aa057224 */ /* 0x000fe200078e02ff */
[C---:B------:R-:W-:Y:S01]  /*20460*/  SEL R215, R249.reuse, R215, !P6 ;  /* 0x000000d7f9d77207 */ /* 0x040fe20007000000 */
[----:B------:R-:W3:Y:S01]  /*20470*/  LDL.LU R170, [R1+0x564] ;  /* 0x0005640001aa7983 */ /* 0x000ee20000300800 */
[C---:B------:R-:W-:Y:S02]  /*20480*/  SEL R238, R249.reuse, R238, !P6 ;  /* 0x000000eef9ee7207 */ /* 0x040fe40007000000 */
[C---:B------:R-:W-:Y:S02]  /*20490*/  SEL R250, R249.reuse, R250, !P6 ;  /* 0x000000faf9fa7207 */ /* 0x040fe40007000000 */
[C---:B------:R-:W-:Y:S02]  /*204a0*/  SEL R251, R249.reuse, R251, !P6 ;  /* 0x000000fbf9fb7207 */ /* 0x040fe40007000000 */
[----:B------:R-:W-:-:S02]  /*204b0*/  SEL R248, R249, R248, !P6 ;  /* 0x000000f8f9f87207 */ /* 0x000fc40007000000 */
[C---:B------:R-:W-:Y:S02]  /*204c0*/  SEL R246, R249.reuse, R246, !P6 ;  /* 0x000000f6f9f67207 */ /* 0x040fe40007000000 */
[----:B------:R-:W-:Y:S01]  /*204d0*/  SEL R247, R249, R247, !P6 ;  /* 0x000000f7f9f77207 */ /* 0x000fe20007000000 */
[-C--:B------:R-:W-:Y:S02]  /*204e0*/  IMAD R249, R168, R4.reuse, RZ ;  /* 0x00000004a8f97224 */ /* 0x080fe400078e02ff */
[----:B------:R-:W3:Y:S04]  /*204f0*/  LDL.LU R168, [R1+0x560] ;  /* 0x0005600001a87983 */ /* 0x000ee80000300800 */
[----:B------:R-:W3:Y:S04]  /*20500*/  LDL.LU R166, [R1+0x55c] ;  /* 0x00055c0001a67983 */ /* 0x000ee80000300800 */
[----:B------:R-:W3:Y:S04]  /*20510*/  LDL.LU R164, [R1+0x558] ;  /* 0x0005580001a47983 */ /* 0x000ee80000300800 */
[----:B------:R-:W3:Y:S04]  /*20520*/  LDL.LU R162, [R1+0x554] ;  /* 0x0005540001a27983 */ /* 0x000ee80000300800 */
[----:B------:R-:W3:Y:S04]  /*20530*/  LDL.LU R160, [R1+0x550] ;  /* 0x0005500001a07983 */ /* 0x000ee80000300800 */
[----:B------:R-:W3:Y:S04]  /*20540*/  LDL.LU R158, [R1+0x54c] ;  /* 0x00054c00019e7983 */ /* 0x000ee80000300800 */
[----:B------:R-:W3:Y:S04]  /*20550*/  LDL.LU R156, [R1+0x548] ;  /* 0x00054800019c7983 */ /* 0x000ee80000300800 */
[----:B------:R-:W3:Y:S04]  /*20560*/  LDL.LU R155, [R1+0x544] ;  /* 0x00054400019b7983 */ /* 0x000ee80000300800 */
[----:B0-----:R-:W3:Y:S04]  /*20570*/  LDL.LU R6, [R1+0x540] ;  /* 0x0005400001067983 */ /* 0x001ee80000300800 */
[----:B------:R-:W3:Y:S04]  /*20580*/  LDL.LU R152, [R1+0x53c] ;  /* 0x00053c0001987983 */ /* 0x000ee80000300800 */
[----:B------:R-:W3:Y:S04]  /*20590*/  LDL.LU R150, [R1+0x538] ;  /* 0x0005380001967983 */ /* 0x000ee80000300800 */
[----:B------:R-:W3:Y:S04]  /*205a0*/  LDL.LU R149, [R1+0x534] ;  /* 0x0005340001957983 */ /* 0x000ee80000300800 */
[----:B------:R-:W3:Y:S04]  /*205b0*/  LDL.LU R239, [R1+0x530] ;  /* 0x0005300001ef7983 */ /* 0x000ee80000300800 */
[----:B------:R-:W3:Y:S04]  /*205c0*/  LDL.LU R243, [R1+0x52c] ;  /* 0x00052c0001f37983 */ /* 0x000ee80000300800 */
[----:B------:R-:W3:Y:S04]  /*205d0*/  LDL.LU R252, [R1+0x528] ;  /* 0x0005280001fc7983 */ /* 0x000ee80000300800 */
[----:B-1----:R-:W3:Y:S04]  /*205e0*/  LDL.LU R3, [R1+0x524] ;  /* 0x0005240001037983 */ /* 0x002ee80000300800 */
[----:B----4-:R-:W4:Y:S01]  /*205f0*/  LDL.LU R2, [R1+0x520] ;  /* 0x0005200001027983 */ /* 0x010f220000300800 */
[----:B--2---:R-:W-:-:S02]  /*20600*/  IMAD R153, R153, R4, RZ ;  /* 0x0000000499997224 */ /* 0x004fc400078e02ff */
[----:B---3--:R-:W-:-:S03]  /*20610*/  IMAD R154, R154, R4, RZ ;  /* 0x000000049a9a7224 */ /* 0x008fc600078e02ff */
[----:B------:R0:W-:Y:S04]  /*20620*/  STL [R1+0x88], R153 ;  /* 0x0000889901007387 */ /* 0x0001e80000100800 */
[----:B------:R1:W-:Y:S01]  /*20630*/  STL [R1+0x94], R154 ;  /* 0x0000949a01007387 */ /* 0x0003e20000100800 */
[-C--:B0-----:R-:W-:Y:S02]  /*20640*/  IMAD R153, R191, R4.reuse, RZ ;  /* 0x00000004bf997224 */ /* 0x081fe400078e02ff */
[----:B-1----:R-:W-:-:S03]  /*20650*/  IMAD R154, R189, R4, RZ ;  /* 0x00000004bd9a7224 */ /* 0x002fc600078e02ff */
[----:B------:R0:W-:Y:S01]  /*20660*/  STL [R1+0xa0], R153 ;  /* 0x0000a09901007387 */ /* 0x0001e20000100800 */
[----:B------:R-:W-:-:S03]  /*20670*/  IMAD R187, R187, R4, RZ ;  /* 0x00000004bbbb7224 */ /* 0x000fc600078e02ff */
[----:B------:R1:W-:Y:S01]  /*20680*/  STL [R1+0xb0], R154 ;  /* 0x0000b09a01007387 */ /* 0x0003e20000100800 */
[----:B0-----:R-:W-:-:S03]  /*20690*/  IMAD R153, R185, R4, RZ ;  /* 0x00000004b9997224 */ /* 0x001fc600078e02ff */
[----:B------:R-:W-:Y:S01]  /*206a0*/  STL [R1+0xb8], R187 ;  /* 0x0000b8bb01007387 */ /* 0x000fe20000100800 */
        /* <DEDUP_REMOVED lines=28> */
[-C--:B------:R-:W-:Y:S02]  /*20870*/  IMAD R6, R6, R4.reuse, RZ ;  /* 0x0000000406067224 */ /* 0x080fe400078e02ff */
[-C--:B0-----:R-:W-:Y:S01]  /*20880*/  IMAD R153, R156, R4.reuse, RZ ;  /* 0x000000049c997224 */ /* 0x081fe200078e02ff */
[----:B------:R-:W-:Y:S01]  /*20890*/  STL [R1+0x14c], R158 ;  /* 0x00014c9e01007387 */ /* 0x000fe20000100800 */
[----:B-1----:R-:W-:-:S03]  /*208a0*/  IMAD R154, R155, R4, RZ ;  /* 0x000000049b9a7224 */ /* 0x002fc600078e02ff */
[----:B------:R0:W-:Y:S04]  /*208b0*/  STL [R1+0x150], R153 ;  /* 0x0001509901007387 */ /* 0x0001e80000100800 */
[----:B------:R-:W-:Y:S04]  /*208c0*/  STL [R1+0x154], R154 ;  /* 0x0001549a01007387 */ /* 0x000fe80000100800 */
[----:B------:R1:W-:Y:S01]  /*208d0*/  STL [R1+0x158], R6 ;  /* 0x0001580601007387 */ /* 0x0003e20000100800 */
[-C--:B0-----:R-:W-:Y:S02]  /*208e0*/  IMAD R153, R152, R4.reuse, RZ ;  /* 0x0000000498997224 */ /* 0x081fe400078e02ff */
[----:B------:R-:W-:-:S02]  /*208f0*/  IMAD R152, R150, R4, RZ ;  /* 0x0000000496987224 */ /* 0x000fc400078e02ff */
        /* <DEDUP_REMOVED lines=10> */
[----:B----4-:R-:W-:-:S03]  /*209a0*/  IMAD R2, R2, R4, RZ ;  /* 0x0000000402027224 */ /* 0x010fc600078e02ff */
        /* <DEDUP_REMOVED lines=66> */
[----:B------:R1:W-:Y:S01]  /*20dd0*/  STL [R1+0x2ac], R154 ;  /* 0x0002ac9a01007387 */ /* 0x0003e20000100800 */
[-C--:B------:R-:W-:Y:S02]  /*20de0*/  IMAD R158, R158, R4.reuse, RZ ;  /* 0x000000049e9e7224 */ /* 0x080fe400078e02ff */
[-C--:B0-----:R-:W-:Y:S01]  /*20df0*/  IMAD R153, R162, R4.reuse, RZ ;  /* 0x00000004a2997224 */ /* 0x081fe200078e02ff */
        /* <DEDUP_REMOVED lines=484> */
[-C--:B------:R-:W-:Y:S02]  /*22c40*/  IMAD R3, R3, R4.reuse, RZ ;  /* 0x0000000403037224 */ /* 0x080fe400078e02ff */
[-C--:B----4-:R-:W-:Y:S01]  /*22c50*/  IMAD R2, R2, R4.reuse, RZ ;  /* 0x0000000402027224 */ /* 0x090fe200078e02ff */
[----:B------:R-:W-:Y:S01]  /*22c60*/  STL [R1+0xfc], R150 ;  /* 0x0000fc9601007387 */ /* 0x000fe20000100800 */
[----:B0-----:R-:W-:-:S03]  /*22c70*/  IMAD R6, R252, R4, RZ ;  /* 0x00000004fc067224 */ /* 0x001fc600078e02ff */
[----:B------:R-:W-:Y:S04]  /*22c80*/  STL [R1+0xf4], R149 ;  /* 0x0000f49501007387 */ /* 0x000fe80000100800 */
        /* <DEDUP_REMOVED lines=31> */
[----:B----4-:R-:W4:Y:S04]  /*22e80*/  LDL.LU R2, [R1+0x30] ;  /* 0x0000300001027983 */ /* 0x010f280000300800 */
[----:B------:R-:W4:Y:S04]  /*22e90*/  LDL.LU R153, [R1+0x20] ;  /* 0x0000200001997983 */ /* 0x000f280000300800 */
[----:B------:R-:W4:Y:S01]  /*22ea0*/  LDL.LU R154, [R1+0x1c] ;  /* 0x00001c00019a7983 */ /* 0x000f220000300800 */
[----:B--2---:R-:W-:-:S05]  /*22eb0*/  IMAD R191, R191, R4, RZ ;  /* 0x00000004bfbf7224 */ /* 0x004fca00078e02ff */
[----:B------:R0:W-:Y:S01]  /*22ec0*/  STL [R1+0xe0], R191 ;  /* 0x0000e0bf01007387 */ /* 0x0001e20000100800 */
[----:B---3--:R-:W-:-:S03]  /*22ed0*/  IMAD R189, R189, R4, RZ ;  /* 0x00000004bdbd7224 */ /* 0x008fc600078e02ff */
[----:B0-----:R-:W2:Y:S01]  /*22ee0*/  LDL.LU R191, [R1+0x200c] ;  /* 0x00200c0001bf7983 */ /* 0x001ea20000300800 */
[----:B------:R-:W-:-:S03]  /*22ef0*/  IMAD R187, R187, R4, RZ ;  /* 0x00000004bbbb7224 */ /* 0x000fc600078e02ff */
[----:B------:R0:W-:Y:S01]  /*22f00*/  STL [R1+0xdc], R189 ;  /* 0x0000dcbd01007387 */ /* 0x0001e20000100800 */
[-C--:B------:R-:W-:Y:S02]  /*22f10*/  IMAD R185, R185, R4.reuse, RZ ;  /* 0x00000004b9b97224 */ /* 0x080fe400078e02ff */
[-C--:B------:R-:W-:Y:S01]  /*22f20*/  IMAD R183, R183, R4.reuse, RZ ;  /* 0x00000004b7b77224 */ /* 0x080fe200078e02ff */
[----:B0-----:R-:W3:Y:S01]  /*22f30*/  LDL.LU R189, [R1+0x2008] ;  /* 0x0020080001bd7983 */ /* 0x001ee20000300800 */
[----:B------:R-:W-:-:S03]  /*22f40*/  IMAD R181, R181, R4, RZ ;  /* 0x00000004b5b57224 */ /* 0x000fc600078e02ff */
[----:B------:R0:W-:Y:S01]  /*22f50*/  STL [R1+0xd8], R187 ;  /* 0x0000d8bb01007387 */ /* 0x0001e20000100800 */
[-C--:B------:R-:W-:Y:S02]  /*22f60*/  IMAD R179, R179, R4.reuse, RZ ;  /* 0x00000004b3b37224 */ /* 0x080fe400078e02ff */
[-C--:B------:R-:W-:Y:S01]  /*22f70*/  IMAD R177, R177, R4.reuse, RZ ;  /* 0x00000004b1b17224 */ /* 0x080fe200078e02ff */
[----:B0-----:R-:W2:Y:S04]  /*22f80*/  LDL.LU R187, [R1+0x2004] ;  /* 0x0020040001bb7983 */ /* 0x001ea80000300800 */
[----:B------:R0:W-:Y:S01]  /*22f90*/  STL [R1+0xd4], R185 ;  /* 0x0000d4b901007387 */ /* 0x0001e20000100800 */
[-C--:B------:R-:W-:Y:S02]  /*22fa0*/  IMAD R176, R176, R4.reuse, RZ ;  /* 0x00000004b0b07224 */ /* 0x080fe400078e02ff */
[-C--:B------:R-:W-:Y:S01]  /*22fb0*/  IMAD R174, R174, R4.reuse, RZ ;  /* 0x00000004aeae7224 */ /* 0x080fe200078e02ff */
[----:B0-----:R-:W3:Y:S04]  /*22fc0*/  LDL.LU R185, [R1+0x2000] ;  /* 0x0020000001b97983 */ /* 0x001ee80000300800 */
[----:B------:R0:W-:Y:S01]  /*22fd0*/  STL [R1+0xd0], R183 ;  /* 0x0000d0b701007387 */ /* 0x0001e20000100800 */
[----:B------:R-:W-:-:S03]  /*22fe0*/  IMAD R172, R172, R4, RZ ;  /* 0x00000004acac7224 */ /* 0x000fc600078e02ff */
[----:B0-----:R-:W2:Y:S04]  /*22ff0*/  LDL.LU R183, [R1+0x1ffc] ;  /* 0x001ffc0001b77983 */ /* 0x001ea80000300800 */
[----:B------:R0:W-:Y:S01]  /*23000*/  STL [R1+0xcc], R181 ;  /* 0x0000ccb501007387 */ /* 0x0001e20000100800 */
[----:B------:R-:W-:-:S03]  /*23010*/  IMAD R170, R170, R4, RZ ;  /* 0x00000004aaaa7224 */ /* 0x000fc600078e02ff */
        /* <DEDUP_REMOVED lines=50> */
[----:B----4-:R-:W-:-:S03]  /*23340*/  IMAD R2, R2, R4, RZ ;  /* 0x0000000402027224 */ /* 0x010fc600078e02ff */
[----:B0-----:R-:W4:Y:S04]  /*23350*/  LDL.LU R150, [R1+0x1fb4] ;  /* 0x001fb40001967983 */ /* 0x001f280000300800 */
[----:B------:R0:W-:Y:S04]  /*23360*/  STL [R1+0x54], R149 ;  /* 0x0000549501007387 */ /* 0x0001e80000100800 */
[----:B0-----:R-:W2:Y:S04]  /*23370*/  LDL.LU R149, [R1+0x1fb0] ;  /* 0x001fb00001957983 */ /* 0x001ea80000300800 */
[----:B------:R0:W-:Y:S04]  /*23380*/  STL [R1+0x4c], R239 ;  /* 0x00004cef01007387 */ /* 0x0001e80000100800 */
[----:B0-----:R-:W3:Y:S04]  /*23390*/  LDL.LU R239, [R1+0x1fac] ;  /* 0x001fac0001ef7983 */ /* 0x001ee80000300800 */
[----:B------:R0:W-:Y:S04]  /*233a0*/  STL [R1+0x48], R243 ;  /* 0x000048f301007387 */ /* 0x0001e80000100800 */
[----:B0-----:R-:W4:Y:S04]  /*233b0*/  LDL.LU R243, [R1+0x1fa8] ;  /* 0x001fa80001f37983 */ /* 0x001f280000300800 */
[----:B------:R0:W-:Y:S04]  /*233c0*/  STL [R1+0x44], R252 ;  /* 0x000044fc01007387 */ /* 0x0001e80000100800 */
[----:B0-----:R-:W2:Y:S04]  /*233d0*/  LDL.LU R252, [R1+0x1fa4] ;  /* 0x001fa40001fc7983 */ /* 0x001ea80000300800 */
[----:B------:R0:W-:Y:S04]  /*233e0*/  STL [R1+0x3c], R3 ;  /* 0x00003c0301007387 */ /* 0x0001e80000100800 */
[----:B0-----:R-:W3:Y:S04]  /*233f0*/  LDL.LU R3, [R1+0x1fa0] ;  /* 0x001fa00001037983 */ /* 0x001ee80000300800 */
[----:B------:R0:W-:Y:S04]  /*23400*/  STL [R1+0x30], R2 ;  /* 0x0000300201007387 */ /* 0x0001e80000100800 */
[----:B0-----:R-:W4:Y:S01]  /*23410*/  LDL.LU R2, [R1+0x1f9c] ;  /* 0x001f9c0001027983 */ /* 0x001f220000300800 */
[----:B------:R-:W-:-:S05]  /*23420*/  IMAD R153, R153, R4, RZ ;  /* 0x0000000499997224 */ /* 0x000fca00078e02ff */
[----:B------:R0:W-:Y:S02]  /*23430*/  STL [R1+0x20], R153 ;  /* 0x0000209901007387 */ /* 0x0001e40000100800 */
[-C--:B0-----:R-:W-:Y:S02]  /*23440*/  IMAD R153, R154, R4.reuse, RZ ;  /* 0x000000049a997224 */ /* 0x081fe400078e02ff */
[-C--:B----4-:R-:W-:Y:S02]  /*23450*/  IMAD R154, R2, R4.reuse, RZ ;  /* 0x00000004029a7224 */ /* 0x090fe400078e02ff */
[----:B------:R-:W4:Y:S01]  /*23460*/  LDL.LU R2, [R1+0x1f98] ;  /* 0x001f980001027983 */ /* 0x000f220000300800 */
[-C--:B------:R-:W-:Y:S02]  /*23470*/  IMAD R237, R237, R4.reuse, RZ ;  /* 0x00000004eded7224 */ /* 0x080fe400078e02ff */
[-C--:B------:R-:W-:Y:S02]  /*23480*/  IMAD R235, R235, R4.reuse, RZ ;  /* 0x00000004ebeb7224 */ /* 0x080fe400078e02ff */
[----:B------:R-:W-:-:S02]  /*23490*/  IMAD R231, R231, R4, RZ ;  /* 0x00000004e7e77224 */ /* 0x000fc400078e02ff */
[-C--:B------:R-:W-:Y:S02]  /*234a0*/  IMAD R85, R85, R4.reuse, RZ ;  /* 0x0000000455557224 */ /* 0x080fe400078e02ff */
[-C--:B------:R-:W-:Y:S02]  /*234b0*/  IMAD R42, R42, R4.reuse, RZ ;  /* 0x000000042a2a7224 */ /* 0x080fe400078e02ff */
[-C--:B------:R-:W-:Y:S02]  /*234c0*/  IMAD R41, R41, R4.reuse, RZ ;  /* 0x0000000429297224 */ /* 0x080fe400078e02ff */
        /* <DEDUP_REMOVED lines=9> */
[-C--:B---3--:R-:W-:Y:S02]  /*23560*/  IMAD R3, R3, R4.reuse, RZ ;  /* 0x0000000403037224 */ /* 0x088fe400078e02ff */
[-C--:B--2---:R-:W-:Y:S02]  /*23570*/  IMAD R252, R252, R4.reuse, RZ ;  /* 0x00000004fcfc7224 */ /* 0x084fe400078e02ff */
        /* <DEDUP_REMOVED lines=173> */
[----:B------:R-:W-:Y:S01]  /*24050*/  IMAD R251, R251, R4, RZ ;  /* 0x00000004fbfb7224 */ /* 0x000fe200078e02ff */
[----:B----4-:R-:W-:-:S05]  /*24060*/  LEA R4, P6, R237, R2, 0x1 ;  /* 0x00000002ed047211 */ /* 0x010fca00078c08ff */
[----:B------:R0:W-:Y:S02]  /*24070*/  STL [R1+0xb68], R4 ;  /* 0x000b680401007387 */ /* 0x0001e40000100800 */
[----:B0-----:R-:W-:-:S05]  /*24080*/  LEA R4, P5, R235, R2, 0x1 ;  /* 0x00000002eb047211 */ /* 0x001fca00078a08ff */
        /* <DEDUP_REMOVED lines=10> */
[----:B------:R0:W-:Y:S01]  /*24130*/  STL [R1+0xb98], R4 ;  /* 0x000b980401007387 */ /* 0x0001e20000100800 */
[-C--:B------:R-:W-:Y:S02]  /*24140*/  LEA.HI.X.SX32 R235, R235, R0.reuse, 0x1, P5 ;  /* 0x00000000ebeb7211 */ /* 0x080fe400028f0eff */
[----:B0-----:R-:W-:Y:S02]  /*24150*/  LEA.HI.X.SX32 R4, R237, R0, 0x1, P6 ;  /* 0x00000000ed047211 */ /* 0x001fe400030f0eff */
[----:B------:R-:W-:-:S03]  /*24160*/  LEA R237, P6, R142, R2, 0x1 ;  /* 0x000000028eed7211 */ /* 0x000fc600078c08ff */
[----:B------:R0:W-:Y:S01]  /*24170*/  STL [R1+0xb64], R4 ;  /* 0x000b640401007387 */ /* 0x0001e20000100800 */
[----:B------:R-:W-:-:S03]  /*24180*/  LEA.HI.X.SX32 R231, R231, R0, 0x1, P4 ;  /* 0x00000000e7e77211 */ /* 0x000fc600020f0eff */
[----:B------:R-:W-:Y:S01]  /*24190*/  STL [R1+0xba0], R237 ;  /* 0x000ba0ed01007387 */ /* 0x000fe20000100800 */
[----:B0-----:R-:W-:-:S03]  /*241a0*/  LEA R4, P5, R139, R2, 0x1 ;  /* 0x000000028b047211 */ /* 0x001fc600078a08ff */
[----:B------:R0:W-:Y:S04]  /*241b0*/  STL [R1+0xb6c], R235 ;  /* 0x000b6ceb01007387 */ /* 0x0001e80000100800 */
[----:B------:R1:W-:Y:S01]  /*241c0*/  STL [R1+0xba8], R4 ;  /* 0x000ba80401007387 */ /* 0x0003e20000100800 */
[----:B0-----:R-:W-:-:S03]  /*241d0*/  LEA R235, P4, R137, R2, 0x1 ;  /* 0x0000000289eb7211 */ /* 0x001fc600078808ff */
[----:B------:R0:W-:Y:S01]  /*241e0*/  STL [R1+0xb74], R231 ;  /* 0x000b74e701007387 */ /* 0x0001e20000100800 */
[----:B-1----:R-:W-:-:S03]  /*241f0*/  LEA.HI.X.SX32 R4, R192, R0, 0x1, P3 ;  /* 0x00000000c0047211 */ /* 0x002fc600018f0eff */
[----:B------:R-:W-:Y:S01]  /*24200*/  STL [R1+0xbb0], R235 ;  /* 0x000bb0eb01007387 */ /* 0x000fe20000100800 */
[----:B------:R-:W-:-:S03]  /*24210*/  LEA.HI.X.SX32 R192, R161, R0, 0x1, P2 ;  /* 0x00000000a1c07211 */ /* 0x000fc600010f0eff */
[----:B------:R1:W-:Y:S01]  /*24220*/  STL [R1+0xb7c], R4 ;  /* 0x000b7c0401007387 */ /* 0x0003e20000100800 */
[----:B0-----:R-:W-:Y:S02]  /*24230*/  LEA R231, P3, R131, R2, 0x1 ;  /* 0x0000000283e77211 */ /* 0x001fe400078608ff */
[----:B------:R-:W-:-:S03]  /*24240*/  LEA.HI.X.SX32 R161, R145, R0, 0x1, P1 ;  /* 0x0000000091a17211 */ /* 0x000fc600008f0eff */
[----:B------:R-:W-:Y:S01]  /*24250*/  STL [R1+0xbb8], R231 ;  /* 0x000bb8e701007387 */ /* 0x000fe20000100800 */
[----:B-1----:R-:W-:-:S03]  /*24260*/  LEA R4, P2, R130, R2, 0x1 ;  /* 0x0000000282047211 */ /* 0x002fc600078408ff */
[----:B------:R-:W-:Y:S01]  /*24270*/  STL [R1+0xb84], R192 ;  /* 0x000b84c001007387 */ /* 0x000fe20000100800 */
[----:B------:R-:W-:-:S03]  /*24280*/  LEA R145, P1, R126, R2, 0x1 ;  /* 0x000000027e917211 */ /* 0x000fc600078208ff */
[----:B------:R0:W-:Y:S01]  /*24290*/  STL [R1+0xbc0], R4 ;  /* 0x000bc00401007387 */ /* 0x0001e20000100800 */
[----:B------:R-:W-:-:S03]  /*242a0*/  LEA.HI.X.SX32 R142, R142, R0, 0x1, P6 ;  /* 0x000000008e8e7211 */ /* 0x000fc600030f0eff */
[----:B------:R-:W-:Y:S01]  /*242b0*/  STL [R1+0xb8c], R161 ;  /* 0x000b8ca101007387 */ /* 0x000fe20000100800 */
[----:B0-----:R-:W-:-:S03]  /*242c0*/  LEA.HI.X.SX32 R4, R144, R0, 0x1, P0 ;  /* 0x0000000090047211 */ /* 0x001fc600000f0eff */
[----:B------:R-:W-:Y:S01]  /*242d0*/  STL [R1+0xbc8], R145 ;  /* 0x000bc89101007387 */ /* 0x000fe20000100800 */
        /* <DEDUP_REMOVED lines=187> */
[----:B------:R0:W-:Y:S04]  /*24e90*/  STL [R1+0xd40], R4 ;  /* 0x000d400401007387 */ /* 0x0001e80000100800 */
[----:B------:R-:W-:Y:S04]  /*24ea0*/  STL [R1+0xd0c], R21 ;  /* 0x000d0c1501007387 */ /* 0x000fe80000100800 */
[----:B------:R-:W2:Y:S01]  /*24eb0*/  LDL.LU R120, [R1] ;  /* 0x0000000001787983 */ /* 0x000ea20000300800 */
[----:B0-----:R-:W-:-:S03]  /*24ec0*/  LEA.HI.X.SX32 R4, R19, R0, 0x1, P1 ;  /* 0x0000000013047211 */ /* 0x001fc600008f0eff */
[----:B------:R0:W-:Y:S01]  /*24ed0*/  STL [R1+0xd48], R20 ;  /* 0x000d481401007387 */ /* 0x0001e20000100800 */
[----:B------:R-:W-:-:S03]  /*24ee0*/  LEA.HI.X.SX32 R19, R18, R0, 0x1, P0 ;  /* 0x0000000012137211 */ /* 0x000fc600000f0eff */
[----:B------:R1:W-:Y:S01]  /*24ef0*/  STL [R1+0xd14], R4 ;  /* 0x000d140401007387 */ /* 0x0003e20000100800 */
[----:B0-----:R-:W-:-:S03]  /*24f00*/  LEA R20, P1, R12, R2, 0x1 ;  /* 0x000000020c147211 */ /* 0x001fc600078208ff */
[----:B-1----:R-:W3:Y:S01]  /*24f10*/  LDL.LU R4, [R1+0x4] ;  /* 0x0000040001047983 */ /* 0x002ee20000300800 */
[----:B------:R-:W-:-:S03]  /*24f20*/  LEA R18, P0, R11, R2, 0x1 ;  /* 0x000000020b127211 */ /* 0x000fc600078008ff */
[----:B------:R-:W-:Y:S01]  /*24f30*/  STL [R1+0xd50], R20 ;  /* 0x000d501401007387 */ /* 0x000fe20000100800 */
[----:B------:R-:W-:-:S03]  /*24f40*/  LEA.HI.X.SX32 R17, R17, R0, 0x1, P6 ;  /* 0x0000000011117211 */ /* 0x000fc600030f0eff */
[----:B------:R-:W-:Y:S04]  /*24f50*/  STL [R1+0xd1c], R19 ;  /* 0x000d1c1301007387 */ /* 0x000fe80000100800 */
[----:B------:R-:W4:Y:S04]  /*24f60*/  LDL.LU R122, [R1+0x8] ;  /* 0x00000800017a7983 */ /* 0x000f280000300800 */
[----:B------:R0:W-:Y:S04]  /*24f70*/  STL [R1+0xd58], R18 ;  /* 0x000d581201007387 */ /* 0x0001e80000100800 */
[----:B------:R1:W-:Y:S04]  /*24f80*/  STL [R1+0xd24], R17 ;  /* 0x000d241101007387 */ /* 0x0003e80000100800 */
[----:B------:R-:W4:Y:S01]  /*24f90*/  LDL.LU R126, [R1+0x10] ;  /* 0x00001000017e7983 */ /* 0x000f220000300800 */
[----:B0-----:R-:W-:-:S02]  /*24fa0*/  LEA R18, P6, R10, R2, 0x1 ;  /* 0x000000020a127211 */ /* 0x001fc400078c08ff */
[----:B-1----:R-:W-:-:S03]  /*24fb0*/  LEA.HI.X.SX32 R17, R16, R0, 0x1, P5 ;  /* 0x0000000010117211 */ /* 0x002fc600028f0eff */
[----:B------:R-:W-:Y:S01]  /*24fc0*/  STL [R1+0xd60], R18 ;  /* 0x000d601201007387 */ /* 0x000fe20000100800 */
[----:B------:R-:W-:Y:S02]  /*24fd0*/  LEA R16, P5, R9, R2, 0x1 ;  /* 0x0000000209107211 */ /* 0x000fe400078a08ff */
[----:B------:R-:W-:Y:S01]  /*24fe0*/  LEA.HI.X.SX32 R15, R15, R0, 0x1, P4 ;  /* 0x000000000f0f7211 */ /* 0x000fe200020f0eff */
        /* <DEDUP_REMOVED lines=8> */
[----:B------:R-:W-:-:S03]  /*25070*/  LEA R14, P3, R7, R2, 0x1 ;  /* 0x00000002070e7211 */ /* 0x000fc600078608ff */
[----:B------:R-:W-:Y:S01]  /*25080*/  STL [R1+0xd3c], R15 ;  /* 0x000d3c0f01007387 */ /* 0x000fe20000100800 */
[----:B------:R-:W-:-:S03]  /*25090*/  LEA.HI.X.SX32 R13, R13, R0, 0x1, P2 ;  /* 0x000000000d0d7211 */ /* 0x000fc600010f0eff */
[----:B------:R-:W4:Y:S04]  /*250a0*/  LDL.LU R137, [R1+0x28] ;  /* 0x0000280001897983 */ /* 0x000f280000300800 */
[----:B------:R0:W-:Y:S04]  /*250b0*/  STL [R1+0xd78], R14 ;  /* 0x000d780e01007387 */ /* 0x0001e80000100800 */
[----:B------:R1:W-:Y:S04]  /*250c0*/  STL [R1+0xd44], R13 ;  /* 0x000d440d01007387 */ /* 0x0003e80000100800 */
[----:B------:R-:W4:Y:S01]  /*250d0*/  LDL.LU R139, [R1+0x2c] ;  /* 0x00002c00018b7983 */ /* 0x000f220000300800 */
[----:B0-----:R-:W-:-:S02]  /*250e0*/  LEA R14, P2, R5, R2, 0x1 ;  /* 0x00000002050e7211 */ /* 0x001fc400078408ff */
[----:B-1----:R-:W-:-:S03]  /*250f0*/  LEA.HI.X.SX32 R13, R12, R0, 0x1, P1 ;  /* 0x000000000c0d7211 */ /* 0x002fc600008f0eff */
[----:B------:R-:W-:Y:S04]  /*25100*/  STL [R1+0xd80], R14 ;  /* 0x000d800e01007387 */ /* 0x000fe80000100800 */
[----:B------:R0:W-:Y:S04]  /*25110*/  STL [R1+0xd4c], R13 ;  /* 0x000d4c0d01007387 */ /* 0x0001e80000100800 */
[----:B------:R-:W4:Y:S01]  /*25120*/  LDL.LU R142, [R1+0x34] ;  /* 0x00003400018e7983 */ /* 0x000f220000300800 */
[----:B------:R-:W-:Y:S02]  /*25130*/  LEA R12, P1, R241, R2, 0x1 ;  /* 0x00000002f10c7211 */ /* 0x000fe400078208ff */
[----:B------:R-:W-:-:S03]  /*25140*/  LEA.HI.X.SX32 R11, R11, R0, 0x1, P0 ;  /* 0x000000000b0b7211 */ /* 0x000fc600000f0eff */
[----:B------:R1:W-:Y:S01]  /*25150*/  STL [R1+0xd88], R12 ;  /* 0x000d880c01007387 */ /* 0x0003e20000100800 */
[----:B------:R-:W-:Y:S01]  /*25160*/  LEA.HI.X.SX32 R9, R9, R0, 0x1, P5 ;  /* 0x0000000009097211 */ /* 0x000fe200028f0eff */
[----:B0-----:R-:W0:Y:S02]  /*25170*/  LDC R13, c[0x0][0x238] ;  /* 0x00008e00ff0d7b82 */ /* 0x001e240000000800 */
[----:B------:R1:W-:Y:S04]  /*25180*/  STL [R1+0xd54], R11 ;  /* 0x000d540b01007387 */ /* 0x0003e80000100800 */
[----:B------:R-:W4:Y:S01]  /*25190*/  LDL.LU R144, [R1+0x38] ;  /* 0x0000380001907983 */ /* 0x000f220000300800 */
[----:B-1----:R-:W-:Y:S02]  /*251a0*/  LEA R12, P0, R245, R2, 0x1 ;  /* 0x00000002f50c7211 */ /* 0x002fe400078008ff */
[----:B------:R-:W-:-:S03]  /*251b0*/  LEA.HI.X.SX32 R11, R10, R0, 0x1, P6 ;  /* 0x000000000a0b7211 */ /* 0x000fc600030f0eff */
[----:B------:R-:W-:Y:S01]  /*251c0*/  STL [R1+0xd90], R12 ;  /* 0x000d900c01007387 */ /* 0x000fe20000100800 */
[----:B------:R-:W-:-:S03]  /*251d0*/  LEA R10, P6, R249, R2, 0x1 ;  /* 0x00000002f90a7211 */ /* 0x000fc600078c08ff */
[----:B------:R-:W-:Y:S04]  /*251e0*/  STL [R1+0xd5c], R11 ;  /* 0x000d5c0b01007387 */ /* 0x000fe80000100800 */
[----:B------:R-:W4:Y:S04]  /*251f0*/  LDL.LU R145, [R1+0x40] ;  /* 0x0000400001917983 */ /* 0x000f280000300800 */
[----:B------:R-:W-:Y:S04]  /*25200*/  STL [R1+0xd98], R10 ;  /* 0x000d980a01007387 */ /* 0x000fe80000100800 */
[----:B------:R1:W-:Y:S04]  /*25210*/  STL [R1+0xd64], R9 ;  /* 0x000d640901007387 */ /* 0x0003e80000100800 */
[----:B------:R-:W4:Y:S01]  /*25220*/  LDL.LU R161, [R1+0x50] ;  /* 0x0000500001a17983 */ /* 0x000f220000300800 */
[----:B-1----:R-:W-:-:S02]  /*25230*/  LEA.HI.X.SX32 R9, R8, R0, 0x1, P4 ;  /* 0x0000000008097211 */ /* 0x002fc400020f0eff */
[----:B------:R-:W-:Y:S02]  /*25240*/  LEA.HI.X.SX32 R7, R7, R0, 0x1, P3 ;  /* 0x0000000007077211 */ /* 0x000fe400018f0eff */
[----:B--2---:R-:W-:-:S05]  /*25250*/  LEA R10, P5, R120, R2, 0x1 ;  /* 0x00000002780a7211 */ /* 0x004fca00078a08ff */
[----:B------:R-:W-:Y:S04]  /*25260*/  STL [R1+0xda0], R10 ;  /* 0x000da00a01007387 */ /* 0x000fe80000100800 */
[----:B------:R-:W-:Y:S04]  /*25270*/  STL [R1+0xd6c], R9 ;  /* 0x000d6c0901007387 */ /* 0x000fe80000100800 */
[----:B------:R-:W2:Y:S01]  /*25280*/  LDL.LU R192, [R1+0x58] ;  /* 0x0000580001c07983 */ /* 0x000ea20000300800 */
[----:B---3--:R-:W-:-:S05]  /*25290*/  LEA R8, P4, R4, R2, 0x1 ;  /* 0x0000000204087211 */ /* 0x008fca00078808ff */
[----:B------:R4:W-:Y:S04]  /*252a0*/  STL [R1+0xda8], R8 ;  /* 0x000da80801007387 */ /* 0x0009e80000100800 */
[----:B------:R1:W-:Y:S04]  /*252b0*/  STL [R1+0xd74], R7 ;  /* 0x000d740701007387 */ /* 0x0003e80000100800 */
[----:B------:R-:W3:Y:S01]  /*252c0*/  LDL.LU R231, [R1+0x60] ;  /* 0x0000600001e77983 */ /* 0x000ee20000300800 */
[----:B----4-:R-:W-:Y:S02]  /*252d0*/  LEA R8, P3, R122, R2, 0x1 ;  /* 0x000000027a087211 */ /* 0x010fe400078608ff */
[----:B-1----:R-:W-:-:S03]  /*252e0*/  LEA.HI.X.SX32 R7, R5, R0, 0x1, P2 ;  /* 0x0000000005077211 */ /* 0x002fc600010f0eff */
[----:B------:R-:W-:Y:S04]  /*252f0*/  STL [R1+0xdb0], R8 ;  /* 0x000db00801007387 */ /* 0x000fe80000100800 */
[----:B------:R1:W-:Y:S01]  /*25300*/  STL [R1+0xd7c], R7 ;  /* 0x000d7c0701007387 */ /* 0x0003e20000100800 */
[----:B------:R-:W-:-:S03]  /*25310*/  LEA R5, P2, R126, R2, 0x1 ;  /* 0x000000027e057211 */ /* 0x000fc600078408ff */
[----:B------:R-:W4:Y:S01]  /*25320*/  LDL.LU R235, [R1+0x6c] ;  /* 0x00006c0001eb7983 */ /* 0x000f220000300800 */
[----:B-1----:R-:W-:-:S03]  /*25330*/  LEA.HI.X.SX32 R7, R241, R0, 0x1, P1 ;  /* 0x00000000f1077211 */ /* 0x002fc600008f0eff */
[----:B------:R1:W-:Y:S04]  /*25340*/  STL [R1+0xdb8], R5 ;  /* 0x000db80501007387 */ /* 0x0003e80000100800 */
[----:B------:R0:W-:Y:S04]  /*25350*/  STL [R1+0xd84], R7 ;  /* 0x000d840701007387 */ /* 0x0001e80000100800 */
[----:B------:R-:W4:Y:S01]  /*25360*/  LDL.LU R119, [R1+0x7c] ;  /* 0x00007c0001777983 */ /* 0x000f220000300800 */
[----:B-1----:R-:W-:Y:S02]  /*25370*/  LEA R5, P1, R130, R2, 0x1 ;  /* 0x0000000282057211 */ /* 0x002fe400078208ff */
[----:B0-----:R-:W-:-:S03]  /*25380*/  LEA.HI.X.SX32 R7, R245, R0, 0x1, P0 ;  /* 0x00000000f5077211 */ /* 0x001fc600000f0eff */
[----:B------:R0:W-:Y:S04]  /*25390*/  STL [R1+0xdc0], R5 ;  /* 0x000dc00501007387 */ /* 0x0001e80000100800 */
[----:B------:R1:W-:Y:S04]  /*253a0*/  STL [R1+0xd8c], R7 ;  /* 0x000d8c0701007387 */ /* 0x0003e80000100800 */
[----:B------:R-:W4:Y:S01]  /*253b0*/  LDL.LU R237, [R1+0x88] ;  /* 0x0000880001ed7983 */ /* 0x000f220000300800 */
[----:B0-----:R-:W-:Y:S02]  /*253c0*/  LEA R5, P0, R131, R2, 0x1 ;  /* 0x0000000283057211 */ /* 0x001fe400078008ff */
[----:B-1----:R-:W-:-:S03]  /*253d0*/  LEA.HI.X.SX32 R7, R249, R0, 0x1, P6 ;  /* 0x00000000f9077211 */ /* 0x002fc600030f0eff */
[----:B------:R0:W-:Y:S04]  /*253e0*/  STL [R1+0xdc8], R5 ;  /* 0x000dc80501007387 */ /* 0x0001e80000100800 */
[----:B------:R1:W-:Y:S01]  /*253f0*/  STL [R1+0xd94], R7 ;  /* 0x000d940701007387 */ /* 0x0003e20000100800 */
[----:B0-----:R-:W-:Y:S02]  /*25400*/  LEA R5, P6, R137, R2, 0x1 ;  /* 0x0000000289057211 */ /* 0x001fe400078c08ff */
[----:B-1----:R-:W-:Y:S02]  /*25410*/  LEA.HI.X.SX32 R7, R120, R0, 0x1, P5 ;  /* 0x0000000078077211 */ /* 0x002fe400028f0eff */
[----:B------:R-:W4:Y:S04]  /*25420*/  LDL.LU R120, [R1+0x94] ;  /* 0x0000940001787983 */ /* 0x000f280000300800 */
[----:B------:R0:W-:Y:S04]  /*25430*/  STL [R1+0xdd0], R5 ;  /* 0x000dd00501007387 */ /* 0x0001e80000100800 */
[----:B------:R1:W-:Y:S01]  /*25440*/  STL [R1+0xd9c], R7 ;  /* 0x000d9c0701007387 */ /* 0x0003e20000100800 */
[----:B0-----:R-:W-:-:S02]  /*25450*/  LEA R5, P5, R139, R2, 0x1 ;  /* 0x000000028b057211 */ /* 0x001fc400078a08ff */
[----:B-1----:R-:W-:Y:S02]  /*25460*/  LEA.HI.X.SX32 R7, R4, R0, 0x1, P4 ;  /* 0x0000000004077211 */ /* 0x002fe400020f0eff */
[----:B------:R-:W4:Y:S04]  /*25470*/  LDL.LU R4, [R1+0xa0] ;  /* 0x0000a00001047983 */ /* 0x000f280000300800 */
[----:B------:R0:W-:Y:S04]  /*25480*/  STL [R1+0xdd8], R5 ;  /* 0x000dd80501007387 */ /* 0x0001e80000100800 */
[----:B------:R1:W-:Y:S01]  /*25490*/  STL [R1+0xda4], R7 ;  /* 0x000da40701007387 */ /* 0x0003e20000100800 */
[----:B0-----:R-:W-:-:S02]  /*254a0*/  LEA R5, P4, R142, R2, 0x1 ;  /* 0x000000028e057211 */ /* 0x001fc400078808ff */
[-C--:B-1----:R-:W-:Y:S02]  /*254b0*/  LEA.HI.X.SX32 R7, R122, R0.reuse, 0x1, P3 ;  /* 0x000000007a077211 */ /* 0x082fe400018f0eff */
[----:B------:R-:W4:Y:S04]  /*254c0*/  LDL.LU R122, [R1+0xb0] ;  /* 0x0000b000017a7983 */ /* 0x000f280000300800 */
[----:B------:R-:W-:Y:S04]  /*254d0*/  STL [R1+0xde0], R5 ;  /* 0x000de00501007387 */ /* 0x000fe80000100800 */
[----:B------:R0:W-:Y:S02]  /*254e0*/  STL [R1+0xdac], R7 ;  /* 0x000dac0701007387 */ /* 0x0001e40000100800 */
[----:B0-----:R-:W-:-:S02]  /*254f0*/  LEA.HI.X.SX32 R7, R126, R0, 0x1, P2 ;  /* 0x000000007e077211 */ /* 0x001fc400010f0eff */
[----:B------:R-:W4:Y:S01]  /*25500*/  LDL.LU R126, [R1+0xb8] ;  /* 0x0000b800017e7983 */ /* 0x000f220000300800 */
[----:B------:R-:W-:-:S05]  /*25510*/  LEA R5, P3, R144, R2, 0x1 ;  /* 0x0000000290057211 */ /* 0x000fca00078608ff */
        /* <DEDUP_REMOVED lines=14> */
[----:B--2---:R-:W-:-:S05]  /*25600*/  LEA R5, P0, R192, R2, 0x1 ;  /* 0x00000002c0057211 */ /* 0x004fca00078008ff */
[----:B------:R3:W-:Y:S04]  /*25610*/  STL [R1+0xe00], R5 ;  /* 0x000e000501007387 */ /* 0x0007e80000100800 */
[----:B------:R0:W-:Y:S01]  /*25620*/  STL [R1+0xdcc], R7 ;  /* 0x000dcc0701007387 */ /* 0x0001e20000100800 */
[----:B---3--:R-:W-:Y:S02]  /*25630*/  LEA R5, P6, R231, R2, 0x1 ;  /* 0x00000002e7057211 */ /* 0x008fe400078c08ff */
[----:B0-----:R-:W-:Y:S02]  /*25640*/  LEA.HI.X.SX32 R7, R139, R0, 0x1, P5 ;  /* 0x000000008b077211 */ /* 0x001fe400028f0eff */
[----:B------:R-:W2:Y:S04]  /*25650*/  LDL.LU R139, [R1+0xe4] ;  /* 0x0000e400018b7983 */ /* 0x000ea80000300800 */
[----:B------:R4:W-:Y:S04]  /*25660*/  STL [R1+0xe08], R5 ;  /* 0x000e080501007387 */ /* 0x0009e80000100800 */
[----:B------:R0:W-:Y:S01]  /*25670*/  STL [R1+0xdd4], R7 ;  /* 0x000dd40701007387 */ /* 0x0001e20000100800 */
[----:B----4-:R-:W-:-:S02]  /*25680*/  LEA R5, P5, R235, R2, 0x1 ;  /* 0x00000002eb057211 */ /* 0x010fc400078a08ff */
[----:B0-----:R-:W-:Y:S02]  /*25690*/  LEA.HI.X.SX32 R7, R142, R0, 0x1, P4 ;  /* 0x000000008e077211 */ /* 0x001fe400020f0eff */
[----:B------:R-:W3:Y:S04]  /*256a0*/  LDL.LU R142, [R1+0xf8] ;  /* 0x0000f800018e7983 */ /* 0x000ee80000300800 */
        /* <DEDUP_REMOVED lines=50> */
[----:B------:R-:W-:Y:S04]  /*259d0*/  STL [R1+0xe60], R5 ;  /* 0x000e600501007387 */ /* 0x000fe80000100800 */
[----:B------:R0:W-:Y:S02]  /*259e0*/  STL [R1+0xe2c], R7 ;  /* 0x000e2c0701007387 */ /* 0x0001e40000100800 */
[----:B0-----:R-:W-:Y:S02]  /*259f0*/  LEA.HI.X.SX32 R7, R122, R0, 0x1, P0 ;  /* 0x000000007a077211 */ /* 0x001fe400000f0eff */
[-C--:B---3--:R-:W-:Y:S01]  /*25a00*/  LEA R5, P1, R142, R2.reuse, 0x1 ;  /* 0x000000028e057211 */ /* 0x088fe200078208ff */
        /* <DEDUP_REMOVED lines=59> */
[----:B------:R-:W2:Y:S01]  /*25dc0*/  LDL.LU R235, [R1+0x180] ;  /* 0x0001800001eb7983 */ /* 0x000ea20000300800 */
[----:B---3--:R-:W-:-:S05]  /*25dd0*/  LEA R5, P3, R126, R2, 0x1 ;  /* 0x000000027e057211 */ /* 0x008fca00078608ff */
[----:B------:R-:W-:Y:S04]  /*25de0*/  STL [R1+0xec8], R5 ;  /* 0x000ec80501007387 */ /* 0x000fe80000100800 */
[----:B------:R0:W-:Y:S02]  /*25df0*/  STL [R1+0xe94], R7 ;  /* 0x000e940701007387 */ /* 0x0001e40000100800 */
[----:B0-----:R-:W-:Y:S02]  /*25e00*/  LEA.HI.X.SX32 R7, R119, R0, 0x1, P1 ;  /* 0x0000000077077211 */ /* 0x001fe400008f0eff */
[----:B----4-:R-:W-:Y:S01]  /*25e10*/  LEA R5, P2, R130, R2, 0x1 ;  /* 0x0000000282057211 */ /* 0x010fe200078408ff */
[----:B------:R-:W3:Y:S04]  /*25e20*/  LDL.LU R119, [R1+0x18c] ;  /* 0x00018c0001777983 */ /* 0x000ee80000300800 */
[----:B------:R-:W-:Y:S04]  /*25e30*/  STL [R1+0xed0], R5 ;  /* 0x000ed00501007387 */ /* 0x000fe80000100800 */
[----:B------:R0:W-:Y:S02]  /*25e40*/  STL [R1+0xe9c], R7 ;  /* 0x000e9c0701007387 */ /* 0x0001e40000100800 */
[----:B0-----:R-:W-:-:S02]  /*25e50*/  LEA.HI.X.SX32 R7, R237, R0, 0x1, P0 ;  /* 0x00000000ed077211 */ /* 0x001fc400000f0eff */
[-C--:B------:R-:W-:Y:S01]  /*25e60*/  LEA R5, P1, R131, R2.reuse, 0x1 ;  /* 0x0000000283057211 */ /* 0x080fe200078208ff */
        /* <DEDUP_REMOVED lines=59> */
[----:B------:R-:W-:Y:S01]  /*26220*/  LEA R5, P3, R120, R2, 0x1 ;  /* 0x0000000278057211 */ /* 0x000fe200078608ff */
[----:B------:R-:W4:Y:S04]  /*26230*/  LDL.LU R161, [R1+0x2ac] ;  /* 0x0002ac0001a17983 */ /* 0x000f280000300800 */
        /* <DEDUP_REMOVED lines=63> */
[----:B------:R-:W4:Y:S01]  /*26630*/  LDL.LU R139, [R1+0x310] ;  /* 0x00031000018b7983 */ /* 0x000f220000300800 */
[----:B------:R-:W-:-:S05]  /*26640*/  LEA R5, P4, R231, R2, 0x1 ;  /* 0x00000002e7057211 */ /* 0x000fca00078808ff */
[----:B------:R-:W-:Y:S04]  /*26650*/  STL [R1+0x13b8], R5 ;  /* 0x0013b80501007387 */ /* 0x000fe80000100800 */
[----:B------:R0:W-:Y:S02]  /*26660*/  STL [R1+0x1384], R7 ;  /* 0x0013840701007387 */ /* 0x0001e40000100800 */
[----:B0-----:R-:W-:Y:S02]  /*26670*/  LEA.HI.X.SX32 R7, R142, R0, 0x1, P2 ;  /* 0x000000008e077211 */ /* 0x001fe400010f0eff */
        /* <DEDUP_REMOVED lines=195> */
[----:B------:R-:W-:Y:S01]  /*272b0*/  LEA R5, P6, R122, R2, 0x1 ;  /* 0x000000027a057211 */ /* 0x000fe200078c08ff */
        /* <DEDUP_REMOVED lines=432> */
[----:B------:R0:W-:Y:S04]  /*28dc0*/  STL [R1+0x1774], R7 ;  /* 0x0017740701007387 */ /* 0x0001e80000100800 */
[----:B------:R-:W4:Y:S01]  /*28dd0*/  LDL.LU R118, [R1+0x1c8] ;  /* 0x0001c80001767983 */ /* 0x000f220000300800 */
[----:B0-----:R-:W-:Y:S02]  /*28de0*/  LEA.HI.X.SX32 R7, R119, R0, 0x1, P2 ;  /* 0x0000000077077211 */ /* 0x001fe400010f0eff */
[----:B------:R-:W-:-:S05]  /*28df0*/  LEA R5, P3, R130, R2, 0x1 ;  /* 0x0000000282057211 */ /* 0x000fca00078608ff */
[----:B------:R-:W-:Y:S04]  /*28e00*/  STL [R1+0x17b0], R5 ;  /* 0x0017b00501007387 */ /* 0x000fe80000100800 */
[----:B------:R0:W-:Y:S02]  /*28e10*/  STL [R1+0x177c], R7 ;  /* 0x00177c0701007387 */ /* 0x0001e40000100800 */
[----:B0-----:R-:W-:Y:S02]  /*28e20*/  LEA.HI.X.SX32 R7, R237, R0, 0x1, P1 ;  /* 0x00000000ed077211 */ /* 0x001fe400008f0eff */
[----:B------:R-:W4:Y:S01]  /*28e30*/  LDL.LU R237, [R1+0x1c4] ;  /* 0x0001c40001ed7983 */ /* 0x000f220000300800 */
[----:B--2---:R-:W-:-:S05]  /*28e40*/  LEA R5, P2, R131, R2, 0x1 ;  /* 0x0000000283057211 */ /* 0x004fca00078408ff */
[----:B------:R-:W-:Y:S04]  /*28e50*/  STL [R1+0x17b8], R5 ;  /* 0x0017b80501007387 */ /* 0x000fe80000100800 */
[----:B------:R0:W-:Y:S04]  /*28e60*/  STL [R1+0x1784], R7 ;  /* 0x0017840701007387 */ /* 0x0001e80000100800 */
[----:B------:R-:W2:Y:S01]  /*28e70*/  LDL.LU R119, [R1+0x1c0] ;  /* 0x0001c00001777983 */ /* 0x000ea20000300800 */
[----:B0-----:R-:W-:Y:S02]  /*28e80*/  LEA.HI.X.SX32 R7, R120, R0, 0x1, P0 ;  /* 0x0000000078077211 */ /* 0x001fe400000f0eff */
[----:B---3--:R-:W-:-:S05]  /*28e90*/  LEA R5, P1, R137, R2, 0x1 ;  /* 0x0000000289057211 */ /* 0x008fca00078208ff */
[----:B------:R-:W-:Y:S04]  /*28ea0*/  STL [R1+0x17c0], R5 ;  /* 0x0017c00501007387 */ /* 0x000fe80000100800 */
[----:B------:R0:W-:Y:S02]  /*28eb0*/  STL [R1+0x178c], R7 ;  /* 0x00178c0701007387 */ /* 0x0001e40000100800 */
[----:B0-----:R-:W-:Y:S02]  /*28ec0*/  LEA.HI.X.SX32 R7, R4, R0, 0x1, P6 ;  /* 0x0000000004077211 */ /* 0x001fe400030f0eff */
[----:B----4-:R-:W-:Y:S01]  /*28ed0*/  LEA R5, P0, R139, R2, 0x1 ;  /* 0x000000028b057211 */ /* 0x010fe200078008ff */
[----:B------:R-:W3:Y:S04]  /*28ee0*/  LDL.LU R4, [R1+0x1bc] ;  /* 0x0001bc0001047983 */ /* 0x000ee80000300800 */
[----:B------:R-:W-:Y:S04]  /*28ef0*/  STL [R1+0x17c8], R5 ;  /* 0x0017c80501007387 */ /* 0x000fe80000100800 */
[----:B------:R0:W-:Y:S04]  /*28f00*/  STL [R1+0x1794], R7 ;  /* 0x0017940701007387 */ /* 0x0001e80000100800 */
[----:B------:R-:W4:Y:S01]  /*28f10*/  LDL.LU R120, [R1+0x1b8] ;  /* 0x0001b80001787983 */ /* 0x000f220000300800 */
[----:B0-----:R-:W-:-:S02]  /*28f20*/  LEA.HI.X.SX32 R7, R122, R0, 0x1, P5 ;  /* 0x000000007a077211 */ /* 0x001fc400028f0eff */
[----:B------:R-:W-:-:S05]  /*28f30*/  LEA R5, P6, R142, R2, 0x1 ;  /* 0x000000028e057211 */ /* 0x000fca00078c08ff */
[----:B------:R-:W-:Y:S04]  /*28f40*/  STL [R1+0x17d0], R5 ;  /* 0x0017d00501007387 */ /* 0x000fe80000100800 */
[----:B------:R0:W-:Y:S04]  /*28f50*/  STL [R1+0x179c], R7 ;  /* 0x00179c0701007387 */ /* 0x0001e80000100800 */
[----:B------:R-:W4:Y:S01]  /*28f60*/  LDL.LU R122, [R1+0x1b4] ;  /* 0x0001b400017a7983 */ /* 0x000f220000300800 */
[----:B0-----:R-:W-:Y:S02]  /*28f70*/  LEA.HI.X.SX32 R7, R126, R0, 0x1, P4 ;  /* 0x000000007e077211 */ /* 0x001fe400020f0eff */
        /* <DEDUP_REMOVED lines=26> */
[----:B------:R0:W-:Y:S04]  /*29120*/  STL [R1+0x1800], R5 ;  /* 0x0018000501007387 */ /* 0x0001e80000100800 */
[----:B------:R1:W-:Y:S04]  /*29130*/  STL [R1+0x17cc], R7 ;  /* 0x0017cc0701007387 */ /* 0x0003e80000100800 */
[----:B------:R-:W4:Y:S01]  /*29140*/  LDL.LU R142, [R1+0x19c] ;  /* 0x00019c00018e7983 */ /* 0x000f220000300800 */
[----:B0-----:R-:W-:Y:S02]  /*29150*/  LEA R5, P6, R118, R2, 0x1 ;  /* 0x0000000276057211 */ /* 0x001fe400078c08ff */
[----:B-1----:R-:W-:-:S03]  /*29160*/  LEA.HI.X.SX32 R7, R144, R0, 0x1, P5 ;  /* 0x0000000090077211 */ /* 0x002fc600028f0eff */
        /* <DEDUP_REMOVED lines=8> */
[-C--:B0-----:R-:W-:Y:S02]  /*291f0*/  LEA.HI.X.SX32 R7, R161, R0.reuse, 0x1, P3 ;  /* 0x00000000a1077211 */ /* 0x081fe400018f0eff */
[----:B------:R-:W-:-:S02]  /*29200*/  LEA.HI.X.SX32 R8, R118, R0, 0x1, P6 ;  /* 0x0000000076087211 */ /* 0x000fc400030f0eff */
[----:B--2---:R-:W-:-:S05]  /*29210*/  LEA R5, P4, R119, R2, 0x1 ;  /* 0x0000000277057211 */ /* 0x004fca00078808ff */
[----:B------:R-:W-:Y:S04]  /*29220*/  STL [R1+0x1818], R5 ;  /* 0x0018180501007387 */ /* 0x000fe80000100800 */
[----:B------:R-:W2:Y:S04]  /*29230*/  LDL.LU R161, [R1+0x188] ;  /* 0x0001880001a17983 */ /* 0x000ea80000300800 */
[----:B------:R0:W-:Y:S02]  /*29240*/  STL [R1+0x17e4], R7 ;  /* 0x0017e40701007387 */ /* 0x0001e40000100800 */
[----:B0-----:R-:W-:-:S02]  /*29250*/  LEA.HI.X.SX32 R7, R192, R0, 0x1, P2 ;  /* 0x00000000c0077211 */ /* 0x001fc400010f0eff */
[----:B---3--:R-:W-:-:S05]  /*29260*/  LEA R5, P3, R4, R2, 0x1 ;  /* 0x0000000204057211 */ /* 0x008fca00078608ff */
[----:B------:R4:W-:Y:S04]  /*29270*/  STL [R1+0x1820], R5 ;  /* 0x0018200501007387 */ /* 0x0009e80000100800 */
[----:B------:R-:W3:Y:S01]  /*29280*/  LDL.LU R192, [R1+0x184] ;  /* 0x0001840001c07983 */ /* 0x000ee20000300800 */
[----:B----4-:R-:W-:-:S03]  /*29290*/  LEA R5, P2, R120, R2, 0x1 ;  /* 0x0000000278057211 */ /* 0x010fc600078408ff */
[----:B------:R0:W-:Y:S04]  /*292a0*/  STL [R1+0x17ec], R7 ;  /* 0x0017ec0701007387 */ /* 0x0001e80000100800 */
[----:B------:R1:W-:Y:S01]  /*292b0*/  STL [R1+0x1828], R5 ;  /* 0x0018280501007387 */ /* 0x0003e20000100800 */
[----:B0-----:R-:W-:-:S03]  /*292c0*/  LEA.HI.X.SX32 R7, R231, R0, 0x1, P1 ;  /* 0x00000000e7077211 */ /* 0x001fc600008f0eff */
[----:B------:R-:W4:Y:S01]  /*292d0*/  LDL.LU R231, [R1+0x134] ;  /* 0x0001340001e77983 */ /* 0x000f220000300800 */
[----:B-1----:R-:W-:-:S03]  /*292e0*/  LEA R5, P1, R122, R2, 0x1 ;  /* 0x000000027a057211 */ /* 0x002fc600078208ff */
[----:B------:R0:W-:Y:S04]  /*292f0*/  STL [R1+0x17f4], R7 ;  /* 0x0017f40701007387 */ /* 0x0001e80000100800 */
[----:B------:R1:W-:Y:S01]  /*29300*/  STL [R1+0x1830], R5 ;  /* 0x0018300501007387 */ /* 0x0003e20000100800 */
[----:B0-----:R-:W-:-:S03]  /*29310*/  LEA.HI.X.SX32 R7, R235, R0, 0x1, P0 ;  /* 0x00000000eb077211 */ /* 0x001fc600000f0eff */
[----:B------:R-:W4:Y:S04]  /*29320*/  LDL.LU R235, [R1+0x130] ;  /* 0x0001300001eb7983 */ /* 0x000f280000300800 */
[----:B------:R-:W-:Y:S01]  /*29330*/  STL [R1+0x17fc], R7 ;  /* 0x0017fc0701007387 */ /* 0x000fe20000100800 */
[----:B-1----:R-:W-:-:S05]  /*29340*/  LEA R5, P0, R126, R2, 0x1 ;  /* 0x000000027e057211 */ /* 0x002fca00078008ff */
[----:B------:R0:W-:Y:S04]  /*29350*/  STL [R1+0x1838], R5 ;  /* 0x0018380501007387 */ /* 0x0001e80000100800 */
[----:B------:R-:W-:Y:S01]  /*29360*/  STL [R1+0x1804], R8 ;  /* 0x0018040801007387 */ /* 0x000fe20000100800 */
[----:B0-----:R-:W-:-:S03]  /*29370*/  LEA.HI.X.SX32 R5, R237, R0, 0x1, P5 ;  /* 0x00000000ed057211 */ /* 0x001fc600028f0eff */
        /* <DEDUP_REMOVED lines=23> */
[----:B------:R-:W-:Y:S01]  /*294f0*/  STL [R1+0x182c], R5 ;  /* 0x00182c0501007387 */ /* 0x000fe20000100800 */
[----:B------:R-:W-:Y:S02]  /*29500*/  LEA R8, P1, R144, R2, 0x1 ;  /* 0x0000000290087211 */ /* 0x000fe400078208ff */
[----:B0-----:R-:W-:-:S03]  /*29510*/  LEA.HI.X.SX32 R7, R126, R0, 0x1, P0 ;  /* 0x000000007e077211 */ /* 0x001fc600000f0eff */
[----:B------:R-:W-:Y:S04]  /*29520*/  STL [R1+0x1868], R8 ;  /* 0x0018680801007387 */ /* 0x000fe80000100800 */
[----:B------:R-:W4:Y:S04]  /*29530*/  LDL.LU R120, [R1+0x10c] ;  /* 0x00010c0001787983 */ /* 0x000f280000300800 */
[----:B------:R0:W-:Y:S02]  /*29540*/  STL [R1+0x1834], R7 ;  /* 0x0018340701007387 */ /* 0x0001e40000100800 */
[----:B0-----:R-:W-:-:S02]  /*29550*/  LEA.HI.X.SX32 R7, R130, R0, 0x1, P6 ;  /* 0x0000000082077211 */ /* 0x001fc400030f0eff */
[----:B------:R-:W-:-:S05]  /*29560*/  LEA R5, P0, R145, R2, 0x1 ;  /* 0x0000000291057211 */ /* 0x000fca00078008ff */
[----:B------:R-:W-:Y:S04]  /*29570*/  STL [R1+0x1870], R5 ;  /* 0x0018700501007387 */ /* 0x000fe80000100800 */
[----:B------:R-:W4:Y:S04]  /*29580*/  LDL.LU R122, [R1+0x104] ;  /* 0x00010400017a7983 */ /* 0x000f280000300800 */
[----:B------:R0:W-:Y:S02]  /*29590*/  STL [R1+0x183c], R7 ;  /* 0x00183c0701007387 */ /* 0x0001e40000100800 */
[----:B0-----:R-:W-:-:S02]  /*295a0*/  LEA.HI.X.SX32 R7, R131, R0, 0x1, P5 ;  /* 0x0000000083077211 */ /* 0x001fc400028f0eff */
[----:B--2---:R-:W-:-:S05]  /*295b0*/  LEA R5, P6, R161, R2, 0x1 ;  /* 0x00000002a1057211 */ /* 0x004fca00078c08ff */
[----:B------:R-:W-:Y:S04]  /*295c0*/  STL [R1+0x1878], R5 ;  /* 0x0018780501007387 */ /* 0x000fe80000100800 */
[----:B------:R-:W2:Y:S04]  /*295d0*/  LDL.LU R126, [R1+0x100] ;  /* 0x00010000017e7983 */ /* 0x000ea80000300800 */
[----:B------:R0:W-:Y:S02]  /*295e0*/  STL [R1+0x1844], R7 ;  /* 0x0018440701007387 */ /* 0x0001e40000100800 */
[----:B0-----:R-:W-:-:S02]  /*295f0*/  LEA.HI.X.SX32 R7, R137, R0, 0x1, P4 ;  /* 0x0000000089077211 */ /* 0x001fc400020f0eff */
[----:B---3--:R-:W-:-:S05]  /*29600*/  LEA R5, P5, R192, R2, 0x1 ;  /* 0x00000002c0057211 */ /* 0x008fca00078a08ff */
[----:B------:R4:W-:Y:S04]  /*29610*/  STL [R1+0x1880], R5 ;  /* 0x0018800501007387 */ /* 0x0009e80000100800 */
[----:B------:R-:W3:Y:S04]  /*29620*/  LDL.LU R130, [R1+0xfc] ;  /* 0x0000fc0001827983 */ /* 0x000ee80000300800 */
[----:B------:R0:W-:Y:S01]  /*29630*/  STL [R1+0x184c], R7 ;  /* 0x00184c0701007387 */ /* 0x0001e20000100800 */
[----:B----4-:R-:W-:Y:S02]  /*29640*/  LEA R5, P4, R231, R2, 0x1 ;  /* 0x00000002e7057211 */ /* 0x010fe400078808ff */
[----:B0-----:R-:W-:-:S03]  /*29650*/  LEA.HI.X.SX32 R7, R139, R0, 0x1, P3 ;  /* 0x000000008b077211 */ /* 0x001fc600018f0eff */
[----:B------:R0:W-:Y:S04]  /*29660*/  STL [R1+0x1888], R5 ;  /* 0x0018880501007387 */ /* 0x0001e80000100800 */
[----:B------:R-:W4:Y:S04]  /*29670*/  LDL.LU R131, [R1+0xf4] ;  /* 0x0000f40001837983 */ /* 0x000f280000300800 */
[----:B------:R1:W-:Y:S01]  /*29680*/  STL [R1+0x1854], R7 ;  /* 0x0018540701007387 */ /* 0x0003e20000100800 */
[----:B0-----:R-:W-:Y:S02]  /*29690*/  LEA R5, P3, R235, R2, 0x1 ;  /* 0x00000002eb057211 */ /* 0x001fe400078608ff */
[----:B-1----:R-:W-:-:S03]  /*296a0*/  LEA.HI.X.SX32 R7, R142, R0, 0x1, P2 ;  /* 0x000000008e077211 */ /* 0x002fc600010f0eff */
[----:B------:R-:W-:Y:S04]  /*296b0*/  STL [R1+0x1890], R5 ;  /* 0x0018900501007387 */ /* 0x000fe80000100800 */
[----:B------:R-:W4:Y:S04]  /*296c0*/  LDL.LU R137, [R1+0xf0] ;  /* 0x0000f00001897983 */ /* 0x000f280000300800 */
[----:B------:R0:W-:Y:S04]  /*296d0*/  STL [R1+0x185c], R7 ;  /* 0x00185c0701007387 */ /* 0x0001e80000100800 */
[----:B------:R-:W4:Y:S01]  /*296e0*/  LDL.LU R139, [R1+0xec] ;  /* 0x0000ec00018b7983 */ /* 0x000f220000300800 */
[----:B0-----:R-:W-:-:S02]  /*296f0*/  LEA.HI.X.SX32 R7, R144, R0, 0x1, P1 ;  /* 0x0000000090077211 */ /* 0x001fc400008f0eff */
        /* <DEDUP_REMOVED lines=11> */
[----:B------:R0:W-:Y:S04]  /*297b0*/  STL [R1+0x18a8], R5 ;  /* 0x0018a80501007387 */ /* 0x0001e80000100800 */
[----:B------:R-:W4:Y:S04]  /*297c0*/  LDL.LU R145, [R1+0xdc] ;  /* 0x0000dc0001917983 */ /* 0x000f280000300800 */
[----:B------:R1:W-:Y:S01]  /*297d0*/  STL [R1+0x1874], R7 ;  /* 0x0018740701007387 */ /* 0x0003e20000100800 */
[----:B0-----:R-:W-:-:S05]  /*297e0*/  LEA R5, P6, R118, R2, 0x1 ;  /* 0x0000000276057211 */ /* 0x001fca00078c08ff */
[----:B------:R0:W-:Y:S01]  /*297f0*/  STL [R1+0x18b0], R5 ;  /* 0x0018b00501007387 */ /* 0x0001e20000100800 */
[----:B-1----:R-:W-:-:S03]  /*29800*/  LEA.HI.X.SX32 R7, R192, R0, 0x1, P5 ;  /* 0x00000000c0077211 */ /* 0x002fc600028f0eff */
[----:B------:R-:W4:Y:S04]  /*29810*/  LDL.LU R161, [R1+0xd8] ;  /* 0x0000d80001a17983 */ /* 0x000f280000300800 */
[----:B------:R1:W-:Y:S01]  /*29820*/  STL [R1+0x187c], R7 ;  /* 0x00187c0701007387 */ /* 0x0003e20000100800 */
[----:B0-----:R-:W-:-:S05]  /*29830*/  LEA R5, P5, R119, R2, 0x1 ;  /* 0x0000000277057211 */ /* 0x001fca00078a08ff */
[----:B------:R-:W-:Y:S04]  /*29840*/  STL [R1+0x18b8], R5 ;  /* 0x0018b80501007387 */ /* 0x000fe80000100800 */
[----:B------:R-:W4:Y:S01]  /*29850*/  LDL.LU R192, [R1+0xd4] ;  /* 0x0000d40001c07983 */ /* 0x000f220000300800 */
[----:B-1----:R-:W-:-:S05]  /*29860*/  LEA.HI.X.SX32 R7, R231, R0, 0x1, P4 ;  /* 0x00000000e7077211 */ /* 0x002fca00020f0eff */
        /* <DEDUP_REMOVED lines=9> */
[----:B------:R-:W-:-:S05]  /*29900*/  LEA R5, P3, R122, R2, 0x1 ;  /* 0x000000027a057211 */ /* 0x000fca00078608ff */
[----:B------:R2:W-:Y:S04]  /*29910*/  STL [R1+0x18c8], R5 ;  /* 0x0018c80501007387 */ /* 0x0005e80000100800 */
[----:B------:R-:W-:Y:S04]  /*29920*/  STL [R1+0x1894], R7 ;  /* 0x0018940701007387 */ /* 0x000fe80000100800 */
[----:B------:R-:W4:Y:S01]  /*29930*/  LDL.LU R237, [R1+0xc8] ;  /* 0x0000c80001ed7983 */ /* 0x000f220000300800 */
[----:B--2---:R-:W-:-:S05]  /*29940*/  LEA R5, P2, R126, R2, 0x1 ;  /* 0x000000027e057211 */ /* 0x004fca00078408ff */
[----:B------:R0:W-:Y:S04]  /*29950*/  STL [R1+0x18d0], R5 ;  /* 0x0018d00501007387 */ /* 0x0001e80000100800 */
[----:B------:R4:W-:Y:S01]  /*29960*/  STL [R1+0x189c], R8 ;  /* 0x00189c0801007387 */ /* 0x0009e20000100800 */
[----:B0-----:R-:W-:-:S03]  /*29970*/  LEA.HI.X.SX32 R5, R4, R0, 0x1, P0 ;  /* 0x0000000004057211 */ /* 0x001fc600000f0eff */
[----:B------:R-:W2:Y:S01]  /*29980*/  LDL.LU R4, [R1+0xb4] ;  /* 0x0000b40001047983 */ /* 0x000ea20000300800 */
[----:B---3--:R-:W-:-:S05]  /*29990*/  LEA R7, P1, R130, R2, 0x1 ;  /* 0x0000000282077211 */ /* 0x008fca00078208ff */
[----:B------:R0:W-:Y:S04]  /*299a0*/  STL [R1+0x18d8], R7 ;  /* 0x0018d80701007387 */ /* 0x0001e80000100800 */
[----:B------:R-:W-:Y:S01]  /*299b0*/  STL [R1+0x18a4], R5 ;  /* 0x0018a40501007387 */ /* 0x000fe20000100800 */
[----:B----4-:R-:W-:Y:S02]  /*299c0*/  LEA R8, P0, R131, R2, 0x1 ;  /* 0x0000000283087211 */ /* 0x010fe400078008ff */
[----:B0-----:R-:W-:-:S03]  /*299d0*/  LEA.HI.X.SX32 R7, R118, R0, 0x1, P6 ;  /* 0x0000000076077211 */ /* 0x001fc600030f0eff */
[----:B------:R0:W-:Y:S04]  /*299e0*/  STL [R1+0x18e0], R8 ;  /* 0x0018e00801007387 */ /* 0x0001e80000100800 */
[----:B------:R-:W3:Y:S01]  /*299f0*/  LDL.LU R113, [R1+0xac] ;  /* 0x0000ac0001717983 */ /* 0x000ee20000300800 */
[----:B0-----:R-:W-:Y:S02]  /*29a00*/  LEA.HI.X.SX32 R8, R119, R0, 0x1, P5 ;  /* 0x0000000077087211 */ /* 0x001fe400028f0eff */
[-C--:B------:R-:W-:Y:S01]  /*29a10*/  LEA R5, P6, R137, R2.reuse, 0x1 ;  /* 0x0000000289057211 */ /* 0x080fe200078c08ff */
[----:B------:R0:W-:Y:S04]  /*29a20*/  STL [R1+0x18ac], R7 ;  /* 0x0018ac0701007387 */ /* 0x0001e80000100800 */
[----:B------:R1:W-:Y:S04]  /*29a30*/  STL [R1+0x18e8], R5 ;  /* 0x0018e80501007387 */ /* 0x0003e80000100800 */
[----:B------:R4:W-:Y:S01]  /*29a40*/  STL [R1+0x18b4], R8 ;  /* 0x0018b40801007387 */ /* 0x0009e20000100800 */
[----:B0-----:R-:W-:-:S03]  /*29a50*/  LEA R7, P5, R139, R2, 0x1 ;  /* 0x000000028b077211 */ /* 0x001fc600078a08ff */
[----:B------:R-:W3:Y:S01]  /*29a60*/  LDL.LU R114, [R1+0xa8] ;  /* 0x0000a80001727983 */ /* 0x000ee20000300800 */
[----:B-1----:R-:W-:-:S03]  /*29a70*/  LEA.HI.X.SX32 R5, R120, R0, 0x1, P4 ;  /* 0x0000000078057211 */ /* 0x002fc600020f0eff */
[----:B------:R0:W-:Y:S04]  /*29a80*/  STL [R1+0x18f0], R7 ;  /* 0x0018f00701007387 */ /* 0x0001e80000100800 */
[----:B------:R-:W-:Y:S01]  /*29a90*/  STL [R1+0x18bc], R5 ;  /* 0x0018bc0501007387 */ /* 0x000fe20000100800 */
[----:B----4-:R-:W-:Y:S02]  /*29aa0*/  LEA R8, P4, R142, R2, 0x1 ;  /* 0x000000028e087211 */ /* 0x010fe400078808ff */
[----:B0-----:R-:W-:-:S03]  /*29ab0*/  LEA.HI.X.SX32 R7, R122, R0, 0x1, P3 ;  /* 0x000000007a077211 */ /* 0x001fc600018f0eff */
[----:B------:R0:W-:Y:S04]  /*29ac0*/  STL [R1+0x18f8], R8 ;  /* 0x0018f80801007387 */ /* 0x0001e80000100800 */
[----:B------:R-:W4:Y:S01]  /*29ad0*/  LDL.LU R115, [R1+0xa4] ;  /* 0x0000a40001737983 */ /* 0x000f220000300800 */
[----:B0-----:R-:W-:Y:S02]  /*29ae0*/  LEA.HI.X.SX32 R8, R126, R0, 0x1, P2 ;  /* 0x000000007e087211 */ /* 0x001fe400010f0eff */
[----:B------:R-:W-:Y:S01]  /*29af0*/  LEA R5, P3, R144, R2, 0x1 ;  /* 0x0000000290057211 */ /* 0x000fe200078608ff */
[----:B------:R-:W-:Y:S04]  /*29b00*/  STL [R1+0x18c4], R7 ;  /* 0x0018c40701007387 */ /* 0x000fe80000100800 */
[----:B------:R0:W-:Y:S04]  /*29b10*/  STL [R1+0x1900], R5 ;  /* 0x0019000501007387 */ /* 0x0001e80000100800 */
[----:B------:R1:W-:Y:S04]  /*29b20*/  STL [R1+0x18cc], R8 ;  /* 0x0018cc0801007387 */ /* 0x0003e80000100800 */
[----:B------:R-:W4:Y:S01]  /*29b30*/  LDL.LU R116, [R1+0x9c] ;  /* 0x00009c0001747983 */ /* 0x000f220000300800 */
[----:B0-----:R-:W-:-:S02]  /*29b40*/  LEA.HI.X.SX32 R5, R130, R0, 0x1, P1 ;  /* 0x0000000082057211 */ /* 0x001fc400008f0eff */
[----:B------:R-:W-:-:S05]  /*29b50*/  LEA R7, P2, R145, R2, 0x1 ;  /* 0x0000000291077211 */ /* 0x000fca00078408ff */
[----:B------:R0:W-:Y:S04]  /*29b60*/  STL [R1+0x1908], R7 ;  /* 0x0019080701007387 */ /* 0x0001e80000100800 */
[----:B------:R-:W-:Y:S01]  /*29b70*/  STL [R1+0x18d4], R5 ;  /* 0x0018d40501007387 */ /* 0x000fe20000100800 */
[----:B-1----:R-:W-:Y:S02]  /*29b80*/  LEA R8, P1, R161, R2, 0x1 ;  /* 0x00000002a1087211 */ /* 0x002fe400078208ff */
[----:B0-----:R-:W-:-:S03]  /*29b90*/  LEA.HI.X.SX32 R7, R131, R0, 0x1, P0 ;  /* 0x0000000083077211 */ /* 0x001fc600000f0eff */
[----:B------:R0:W-:Y:S04]  /*29ba0*/  STL [R1+0x1910], R8 ;  /* 0x0019100801007387 */ /* 0x0001e80000100800 */
[----:B------:R-:W4:Y:S01]  /*29bb0*/  LDL.LU R118, [R1+0x98] ;  /* 0x0000980001767983 */ /* 0x000f220000300800 */
[----:B0-----:R-:W-:-:S03]  /*29bc0*/  LEA.HI.X.SX32 R8, R137, R0, 0x1, P6 ;  /* 0x0000000089087211 */ /* 0x001fc600030f0eff */
[----:B------:R0:W-:Y:S01]  /*29bd0*/  STL [R1+0x18dc], R7 ;  /* 0x0018dc0701007387 */ /* 0x0001e20000100800 */
[----:B------:R-:W-:-:S05]  /*29be0*/  LEA R5, P0, R192, R2, 0x1 ;  /* 0x00000002c0057211 */ /* 0x000fca00078008ff */
[----:B------:R1:W-:Y:S04]  /*29bf0*/  STL [R1+0x1918], R5 ;  /* 0x0019180501007387 */ /* 0x0003e80000100800 */
[----:B------:R-:W-:Y:S04]  /*29c00*/  STL [R1+0x18e4], R8 ;  /* 0x0018e40801007387 */ /* 0x000fe80000100800 */
[----:B------:R-:W4:Y:S01]  /*29c10*/  LDL.LU R119, [R1+0x90] ;  /* 0x0000900001777983 */ /* 0x000f220000300800 */
[----:B0-----:R-:W-:Y:S02]  /*29c20*/  LEA R7, P6, R231, R2, 0x1 ;  /* 0x00000002e7077211 */ /* 0x001fe400078c08ff */
[----:B-1----:R-:W-:-:S03]  /*29c30*/  LEA.HI.X.SX32 R5, R139, R0, 0x1, P5 ;  /* 0x000000008b057211 */ /* 0x002fc600028f0eff */
[----:B------:R0:W-:Y:S04]  /*29c40*/  STL [R1+0x1920], R7 ;  /* 0x0019200701007387 */ /* 0x0001e80000100800 */
[----:B------:R-:W-:Y:S01]  /*29c50*/  STL [R1+0x18ec], R5 ;  /* 0x0018ec0501007387 */ /* 0x000fe20000100800 */
[----:B0-----:R-:W-:Y:S02]  /*29c60*/  LEA.HI.X.SX32 R7, R142, R0, 0x1, P4 ;  /* 0x000000008e077211 */ /* 0x001fe400020f0eff */
[----:B------:R-:W-:-:S05]  /*29c70*/  LEA R8, P5, R235, R2, 0x1 ;  /* 0x00000002eb087211 */ /* 0x000fca00078a08ff */
[----:B------:R-:W-:Y:S04]  /*29c80*/  STL [R1+0x1928], R8 ;  /* 0x0019280801007387 */ /* 0x000fe80000100800 */
[----:B------:R-:W4:Y:S04]  /*29c90*/  LDL.LU R120, [R1+0x8c] ;  /* 0x00008c0001787983 */ /* 0x000f280000300800 */
[----:B------:R0:W-:Y:S02]  /*29ca0*/  STL [R1+0x18f4], R7 ;  /* 0x0018f40701007387 */ /* 0x0001e40000100800 */
[----:B0-----:R-:W-:-:S02]  /*29cb0*/  LEA.HI.X.SX32 R7, R144, R0, 0x1, P3 ;  /* 0x0000000090077211 */ /* 0x001fc400018f0eff */
[----:B------:R-:W-:-:S05]  /*29cc0*/  LEA R5, P4, R237, R2, 0x1 ;  /* 0x00000002ed057211 */ /* 0x000fca00078808ff */
[----:B------:R-:W-:Y:S04]  /*29cd0*/  STL [R1+0x1930], R5 ;  /* 0x0019300501007387 */ /* 0x000fe80000100800 */
[----:B------:R-:W4:Y:S04]  /*29ce0*/  LDL.LU R122, [R1+0x84] ;  /* 0x00008400017a7983 */ /* 0x000f280000300800 */
[----:B------:R0:W-:Y:S04]  /*29cf0*/  STL [R1+0x18fc], R7 ;  /* 0x0018fc0701007387 */ /* 0x0001e80000100800 */
[----:B------:R-:W4:Y:S01]  /*29d00*/  LDL.LU R126, [R1+0x80] ;  /* 0x00008000017e7983 */ /* 0x000f220000300800 */
[----:B0-----:R-:W-:-:S02]  /*29d10*/  LEA.HI.X.SX32 R7, R145, R0, 0x1, P2 ;  /* 0x0000000091077211 */ /* 0x001fc400010f0eff */
[----:B--2---:R-:W-:-:S05]  /*29d20*/  LEA R5, P3, R4, R2, 0x1 ;  /* 0x0000000204057211 */ /* 0x004fca00078608ff */
[----:B------:R-:W-:Y:S04]  /*29d30*/  STL [R1+0x1938], R5 ;  /* 0x0019380501007387 */ /* 0x000fe80000100800 */
[----:B------:R-:W2:Y:S04]  /*29d40*/  LDL.LU R130, [R1+0x78] ;  /* 0x0000780001827983 */ /* 0x000ea80000300800 */
[----:B------:R0:W-:Y:S04]  /*29d50*/  STL [R1+0x1904], R7 ;  /* 0x0019040701007387 */ /* 0x0001e80000100800 */
[----:B------:R-:W2:Y:S01]  /*29d60*/  LDL.LU R131, [R1+0x74] ;  /* 0x0000740001837983 */ /* 0x000ea20000300800 */
[----:B0-----:R-:W-:-:S02]  /*29d70*/  LEA.HI.X.SX32 R7, R161, R0, 0x1, P1 ;  /* 0x00000000a1077211 */ /* 0x001fc400008f0eff */
[----:B---3--:R-:W-:-:S05]  /*29d80*/  LEA R5, P2, R113, R2, 0x1 ;  /* 0x0000000271057211 */ /* 0x008fca00078408ff */
[----:B------:R0:W-:Y:S04]  /*29d90*/  STL [R1+0x1940], R5 ;  /* 0x0019400501007387 */ /* 0x0001e80000100800 */
[----:B------:R-:W3:Y:S04]  /*29da0*/  LDL.LU R137, [R1+0x70] ;  /* 0x0000700001897983 */ /* 0x000ee80000300800 */
[----:B------:R1:W-:Y:S04]  /*29db0*/  STL [R1+0x190c], R7 ;  /* 0x00190c0701007387 */ /* 0x0003e80000100800 */
[----:B------:R-:W3:Y:S01]  /*29dc0*/  LDL.LU R139, [R1+0x68] ;  /* 0x00006800018b7983 */ /* 0x000ee20000300800 */
[----:B0-----:R-:W-:-:S02]  /*29dd0*/  LEA R5, P1, R114, R2, 0x1 ;  /* 0x0000000272057211 */ /* 0x001fc400078208ff */
[----:B-1----:R-:W-:-:S03]  /*29de0*/  LEA.HI.X.SX32 R7, R192, R0, 0x1, P0 ;  /* 0x00000000c0077211 */ /* 0x002fc600000f0eff */
[----:B------:R4:W-:Y:S04]  /*29df0*/  STL [R1+0x1948], R5 ;  /* 0x0019480501007387 */ /* 0x0009e80000100800 */
[----:B------:R-:W3:Y:S04]  /*29e00*/  LDL.LU R142, [R1+0x64] ;  /* 0x00006400018e7983 */ /* 0x000ee80000300800 */
[----:B------:R0:W-:Y:S04]  /*29e10*/  STL [R1+0x1914], R7 ;  /* 0x0019140701007387 */ /* 0x0001e80000100800 */
[----:B------:R-:W3:Y:S01]  /*29e20*/  LDL.LU R144, [R1+0x5c] ;  /* 0x00005c0001907983 */ /* 0x000ee20000300800 */
[----:B----4-:R-:W-:-:S02]  /*29e30*/  LEA R5, P0, R115, R2, 0x1 ;  /* 0x0000000273057211 */ /* 0x010fc400078008ff */
[----:B0-----:R-:W-:-:S03]  /*29e40*/  LEA.HI.X.SX32 R7, R231, R0, 0x1, P6 ;  /* 0x00000000e7077211 */ /* 0x001fc600030f0eff */
[----:B------:R0:W-:Y:S04]  /*29e50*/  STL [R1+0x1950], R5 ;  /* 0x0019500501007387 */ /* 0x0001e80000100800 */
[----:B------:R-:W4:Y:S04]  /*29e60*/  LDL.LU R145, [R1+0x54] ;  /* 0x0000540001917983 */ /* 0x000f280000300800 */
[----:B------:R1:W-:Y:S04]  /*29e70*/  STL [R1+0x191c], R7 ;  /* 0x00191c0701007387 */ /* 0x0003e80000100800 */
[----:B------:R-:W4:Y:S01]  /*29e80*/  LDL.LU R161, [R1+0x4c] ;  /* 0x00004c0001a17983 */ /* 0x000f220000300800 */
[----:B0-----:R-:W-:-:S02]  /*29e90*/  LEA R5, P6, R116, R2, 0x1 ;  /* 0x0000000274057211 */ /* 0x001fc400078c08ff */
        /* <DEDUP_REMOVED lines=15> */
[----:B------:R0:W-:Y:S02]  /*29f90*/  STL [R1+0x1934], R7 ;  /* 0x0019340701007387 */ /* 0x0001e40000100800 */
[----:B0-----:R-:W-:-:S02]  /*29fa0*/  LEA.HI.X.SX32 R7, R113, R0, 0x1, P2 ;  /* 0x0000000071077211 */ /* 0x001fc400010f0eff */
[----:B------:R-:W-:-:S05]  /*29fb0*/  LEA R5, P3, R120, R2, 0x1 ;  /* 0x0000000278057211 */ /* 0x000fca00078608ff */
[----:B------:R0:W-:Y:S04]  /*29fc0*/  STL [R1+0x1970], R5 ;  /* 0x0019700501007387 */ /* 0x0001e80000100800 */
[----:B------:R1:W-:Y:S01]  /*29fd0*/  STL [R1+0x193c], R7 ;  /* 0x00193c0701007387 */ /* 0x0003e20000100800 */
[----:B0-----:R-:W-:Y:S02]  /*29fe0*/  LEA.HI.X.SX32 R5, R114, R0, 0x1, P1 ;  /* 0x0000000072057211 */ /* 0x001fe400008f0eff */
[----:B------:R-:W-:-:S05]  /*29ff0*/  LEA R8, P2, R122, R2, 0x1 ;  /* 0x000000027a087211 */ /* 0x000fca00078408ff */
[----:B------:R0:W-:Y:S01]  /*2a000*/  STL [R1+0x1978], R8 ;  /* 0x0019780801007387 */ /* 0x0001e20000100800 */
[----:B-1----:R-:W-:-:S03]  /*2a010*/  LEA R7, P1, R126, R2, 0x1 ;  /* 0x000000027e077211 */ /* 0x002fc600078208ff */
[----:B------:R-:W-:Y:S04]  /*2a020*/  STL [R1+0x1944], R5 ;  /* 0x0019440501007387 */ /* 0x000fe80000100800 */
[----:B------:R1:W-:Y:S01]  /*2a030*/  STL [R1+0x1980], R7 ;  /* 0x0019800701007387 */ /* 0x0003e20000100800 */
[----:B0-----:R-:W-:-:S05]  /*2a040*/  LEA.HI.X.SX32 R8, R115, R0, 0x1, P0 ;  /* 0x0000000073087211 */ /* 0x001fca00000f0eff */
[----:B------:R0:W-:Y:S01]  /*2a050*/  STL [R1+0x194c], R8 ;  /* 0x00194c0801007387 */ /* 0x0001e20000100800 */
[----:B-1----:R-:W-:Y:S02]  /*2a060*/  LEA.HI.X.SX32 R7, R116, R0, 0x1, P6 ;  /* 0x0000000074077211 */ /* 0x002fe400030f0eff */
[----:B--2---:R-:W-:-:S05]  /*2a070*/  LEA R5, P0, R130, R2, 0x1 ;  /* 0x0000000282057211 */ /* 0x004fca00078008ff */
[----:B------:R1:W-:Y:S01]  /*2a080*/  STL [R1+0x1988], R5 ;  /* 0x0019880501007387 */ /* 0x0003e20000100800 */
[----:B0-----:R-:W-:-:S03]  /*2a090*/  LEA R8, P6, R131, R2, 0x1 ;  /* 0x0000000283087211 */ /* 0x001fc600078c08ff */
[----:B------:R-:W-:Y:S01]  /*2a0a0*/  STL [R1+0x1954], R7 ;  /* 0x0019540701007387 */ /* 0x000fe20000100800 */
[----:B-1----:R-:W-:-:S03]  /*2a0b0*/  LEA.HI.X.SX32 R5, R118, R0, 0x1, P5 ;  /* 0x0000000076057211 */ /* 0x002fc600028f0eff */
[----:B------:R0:W-:Y:S04]  /*2a0c0*/  STL [R1+0x1990], R8 ;  /* 0x0019900801007387 */ /* 0x0001e80000100800 */
[----:B------:R1:W-:Y:S01]  /*2a0d0*/  STL [R1+0x195c], R5 ;  /* 0x00195c0501007387 */ /* 0x0003e20000100800 */
[----:B0-----:R-:W-:Y:S02]  /*2a0e0*/  LEA.HI.X.SX32 R8, R119, R0, 0x1, P4 ;  /* 0x0000000077087211 */ /* 0x001fe400020f0eff */
[----:B---3--:R-:W-:-:S05]  /*2a0f0*/  LEA R7, P5, R137, R2, 0x1 ;  /* 0x0000000289077211 */ /* 0x008fca00078a08ff */
[----:B------:R0:W-:Y:S01]  /*2a100*/  STL [R1+0x1998], R7 ;  /* 0x0019980701007387 */ /* 0x0001e20000100800 */
[----:B-1----:R-:W-:-:S03]  /*2a110*/  LEA R5, P4, R139, R2, 0x1 ;  /* 0x000000028b057211 */ /* 0x002fc600078808ff */
[----:B------:R1:W-:Y:S01]  /*2a120*/  STL [R1+0x1964], R8 ;  /* 0x0019640801007387 */ /* 0x0003e20000100800 */
[----:B0-----:R-:W-:-:S03]  /*2a130*/  LEA.HI.X.SX32 R7, R120, R0, 0x1, P3 ;  /* 0x0000000078077211 */ /* 0x001fc600018f0eff */
[----:B------:R0:W-:Y:S04]  /*2a140*/  STL [R1+0x19a0], R5 ;  /* 0x0019a00501007387 */ /* 0x0001e80000100800 */
[----:B------:R2:W-:Y:S01]  /*2a150*/  STL [R1+0x196c], R7 ;  /* 0x00196c0701007387 */ /* 0x0005e20000100800 */
[----:B-1----:R-:W-:Y:S02]  /*2a160*/  LEA R8, P3, R142, R2, 0x1 ;  /* 0x000000028e087211 */ /* 0x002fe400078608ff */
[----:B0-----:R-:W-:-:S03]  /*2a170*/  LEA.HI.X.SX32 R5, R122, R0, 0x1, P2 ;  /* 0x000000007a057211 */ /* 0x001fc600010f0eff */
[----:B------:R0:W-:Y:S01]  /*2a180*/  STL [R1+0x19a8], R8 ;  /* 0x0019a80801007387 */ /* 0x0001e20000100800 */
[----:B--2---:R-:W-:-:S03]  /*2a190*/  LEA R7, P2, R144, R2, 0x1 ;  /* 0x0000000290077211 */ /* 0x004fc600078408ff */
[----:B------:R-:W-:Y:S04]  /*2a1a0*/  STL [R1+0x1974], R5 ;  /* 0x0019740501007387 */ /* 0x000fe80000100800 */
[----:B------:R1:W-:Y:S01]  /*2a1b0*/  STL [R1+0x19b0], R7 ;  /* 0x0019b00701007387 */ /* 0x0003e20000100800 */
[----:B0-----:R-:W-:-:S05]  /*2a1c0*/  LEA.HI.X.SX32 R8, R126, R0, 0x1, P1 ;  /* 0x000000007e087211 */ /* 0x001fca00008f0eff */
[----:B------:R0:W-:Y:S01]  /*2a1d0*/  STL [R1+0x197c], R8 ;  /* 0x00197c0801007387 */ /* 0x0001e20000100800 */
[----:B-1----:R-:W-:Y:S02]  /*2a1e0*/  LEA.HI.X.SX32 R7, R130, R0, 0x1, P0 ;  /* 0x0000000082077211 */ /* 0x002fe400000f0eff */
[----:B----4-:R-:W-:-:S05]  /*2a1f0*/  LEA R5, P1, R145, R2, 0x1 ;  /* 0x0000000291057211 */ /* 0x010fca00078208ff */
[----:B------:R1:W-:Y:S01]  /*2a200*/  STL [R1+0x19b8], R5 ;  /* 0x0019b80501007387 */ /* 0x0003e20000100800 */
[----:B0-----:R-:W-:-:S03]  /*2a210*/  LEA R8, P0, R161, R2, 0x1 ;  /* 0x00000002a1087211 */ /* 0x001fc600078008ff */
[----:B------:R0:W-:Y:S01]  /*2a220*/  STL [R1+0x1984], R7 ;  /* 0x0019840701007387 */ /* 0x0001e20000100800 */
[----:B-1----:R-:W-:-:S03]  /*2a230*/  LEA.HI.X.SX32 R5, R131, R0, 0x1, P6 ;  /* 0x0000000083057211 */ /* 0x002fc600030f0eff */
[----:B------:R1:W-:Y:S01]  /*2a240*/  STL [R1+0x19c0], R8 ;  /* 0x0019c00801007387 */ /* 0x0003e20000100800 */
[----:B0-----:R-:W-:-:S03]  /*2a250*/  LEA R7, P6, R192, R2, 0x1 ;  /* 0x00000002c0077211 */ /* 0x001fc600078c08ff */
[----:B------:R0:W-:Y:S01]  /*2a260*/  STL [R1+0x198c], R5 ;  /* 0x00198c0501007387 */ /* 0x0001e20000100800 */
[----:B-1----:R-:W-:-:S03]  /*2a270*/  LEA.HI.X.SX32 R8, R137, R0, 0x1, P5 ;  /* 0x0000000089087211 */ /* 0x002fc600028f0eff */
[----:B------:R1:W-:Y:S01]  /*2a280*/  STL [R1+0x19c8], R7 ;  /* 0x0019c80701007387 */ /* 0x0003e20000100800 */
[----:B0-----:R-:W-:-:S03]  /*2a290*/  LEA R5, P5, R231, R2, 0x1 ;  /* 0x00000002e7057211 */ /* 0x001fc600078a08ff */
[----:B------:R-:W-:Y:S01]  /*2a2a0*/  STL [R1+0x1994], R8 ;  /* 0x0019940801007387 */ /* 0x000fe20000100800 */
[----:B-1----:R-:W-:-:S03]  /*2a2b0*/  LEA.HI.X.SX32 R7, R139, R0, 0x1, P4 ;  /* 0x000000008b077211 */ /* 0x002fc600020f0eff */
        /* <DEDUP_REMOVED lines=11> */
[-C--:B------:R-:W-:Y:S02]  /*2a370*/  LEA R5, P2, R4, R2.reuse, 0x1 ;  /* 0x0000000204057211 */ /* 0x080fe400078408ff */
[----:B0-----:R-:W-:-:S03]  /*2a380*/  LEA R8, P1, R153, R2, 0x1 ;  /* 0x0000000299087211 */ /* 0x001fc600078208ff */
[----:B------:R0:W-:Y:S04]  /*2a390*/  STL [R1+0x19e8], R5 ;  /* 0x0019e80501007387 */ /* 0x0001e80000100800 */
[----:B------:R1:W-:Y:S01]  /*2a3a0*/  STL [R1+0x19b4], R7 ;  /* 0x0019b40701007387 */ /* 0x0003e20000100800 */
[----:B0-----:R-:W-:-:S03]  /*2a3b0*/  LEA.HI.X.SX32 R5, R161, R0, 0x1, P0 ;  /* 0x00000000a1057211 */ /* 0x001fc600000f0eff */
[----:B------:R0:W-:Y:S01]  /*2a3c0*/  STL [R1+0x19f0], R8 ;  /* 0x0019f00801007387 */ /* 0x0001e20000100800 */
[----:B-1----:R-:W-:-:S03]  /*2a3d0*/  LEA R7, P0, R154, R2, 0x1 ;  /* 0x000000029a077211 */ /* 0x002fc600078008ff */
[----:B------:R1:W-:Y:S04]  /*2a3e0*/  STL [R1+0x19bc], R5 ;  /* 0x0019bc0501007387 */ /* 0x0003e80000100800 */
[----:B------:R2:W-:Y:S01]  /*2a3f0*/  STL [R1+0x19f8], R7 ;  /* 0x0019f80701007387 */ /* 0x0005e20000100800 */
[----:B0-----:R-:W-:Y:S02]  /*2a400*/  LEA.HI.X.SX32 R8, R192, R0, 0x1, P6 ;  /* 0x00000000c0087211 */ /* 0x001fe400030f0eff */
[----:B-1----:R-:W-:-:S03]  /*2a410*/  LEA R5, P6, R3, R2, 0x1 ;  /* 0x0000000203057211 */ /* 0x002fc600078c08ff */
[----:B------:R0:W-:Y:S01]  /*2a420*/  STL [R1+0x19c4], R8 ;  /* 0x0019c40801007387 */ /* 0x0001e20000100800 */
[----:B--2---:R-:W-:-:S03]  /*2a430*/  LEA.HI.X.SX32 R7, R231, R0, 0x1, P5 ;  /* 0x00000000e7077211 */ /* 0x004fc600028f0eff */
[----:B------:R1:W-:Y:S04]  /*2a440*/  STL [R1+0x1a00], R5 ;  /* 0x001a000501007387 */ /* 0x0003e80000100800 */
[----:B------:R2:W-:Y:S01]  /*2a450*/  STL [R1+0x19cc], R7 ;  /* 0x0019cc0701007387 */ /* 0x0005e20000100800 */
[----:B0-----:R-:W-:Y:S02]  /*2a460*/  LEA R8, P5, R252, R2, 0x1 ;  /* 0x00000002fc087211 */ /* 0x001fe400078a08ff */
[----:B-1----:R-:W-:-:S03]  /*2a470*/  LEA.HI.X.SX32 R5, R235, R0, 0x1, P4 ;  /* 0x00000000eb057211 */ /* 0x002fc600020f0eff */
[----:B------:R0:W-:Y:S01]  /*2a480*/  STL [R1+0x1a08], R8 ;  /* 0x001a080801007387 */ /* 0x0001e20000100800 */
[----:B--2---:R-:W-:-:S03]  /*2a490*/  LEA R7, P4, R243, R2, 0x1 ;  /* 0x00000002f3077211 */ /* 0x004fc600078808ff */
[----:B------:R1:W-:Y:S04]  /*2a4a0*/  STL [R1+0x19d4], R5 ;  /* 0x0019d40501007387 */ /* 0x0003e80000100800 */
[----:B------:R2:W-:Y:S01]  /*2a4b0*/  STL [R1+0x1a10], R7 ;  /* 0x001a100701007387 */ /* 0x0005e20000100800 */
[----:B0-----:R-:W-:Y:S02]  /*2a4c0*/  LEA.HI.X.SX32 R8, R237, R0, 0x1, P3 ;  /* 0x00000000ed087211 */ /* 0x001fe400018f0eff */
[----:B------:R-:W0:Y:S01]  /*2a4d0*/  LDC R237, c[0x0][0x230] ;  /* 0x00008c00ffed7b82 */ /* 0x000e220000000800 */
[----:B-1----:R-:W-:Y:S02]  /*2a4e0*/  LEA R5, P3, R239, R2, 0x1 ;  /* 0x00000002ef057211 */ /* 0x002fe400078608ff */
[----:B------:R-:W-:Y:S01]  /*2a4f0*/  STL [R1+0x19dc], R8 ;  /* 0x0019dc0801007387 */ /* 0x000fe20000100800 */
[----:B--2---:R-:W-:-:S02]  /*2a500*/  LEA.HI.X.SX32 R7, R4, R0, 0x1, P2 ;  /* 0x0000000004077211 */ /* 0x004fc400010f0eff */
[----:B------:R-:W-:Y:S01]  /*2a510*/  LEA R4, P2, R149, R2, 0x1 ;  /* 0x0000000295047211 */ /* 0x000fe200078408ff */
[----:B------:R1:W-:Y:S04]  /*2a520*/  STL [R1+0x1a18], R5 ;  /* 0x001a180501007387 */ /* 0x0003e80000100800 */
[----:B------:R2:W-:Y:S01]  /*2a530*/  STL [R1+0x19e4], R7 ;  /* 0x0019e40701007387 */ /* 0x0005e20000100800 */
[----:B-1----:R-:W-:-:S03]  /*2a540*/  LEA.HI.X.SX32 R5, R153, R0, 0x1, P1 ;  /* 0x0000000099057211 */ /* 0x002fc600008f0eff */
[----:B------:R-:W3:Y:S04]  /*2a550*/  LDL.LU R153, [R1+0x1f94] ;  /* 0x001f940001997983 */ /* 0x000ee80000300800 */
[----:B------:R1:W-:Y:S01]  /*2a560*/  STL [R1+0x1a20], R4 ;  /* 0x001a200401007387 */ /* 0x0003e20000100800 */
[----:B--2---:R-:W-:-:S03]  /*2a570*/  LEA.HI.X.SX32 R7, R154, R0, 0x1, P0 ;  /* 0x000000009a077211 */ /* 0x004fc600000f0eff */
[----:B------:R2:W-:Y:S04]  /*2a580*/  STL [R1+0x19ec], R5 ;  /* 0x0019ec0501007387 */ /* 0x0005e80000100800 */
[----:B------:R-:W4:Y:S01]  /*2a590*/  LDL.LU R154, [R1+0x1f90] ;  /* 0x001f9000019a7983 */ /* 0x000f220000300800 */
[-C--:B-1----:R-:W-:Y:S02]  /*2a5a0*/  LEA R4, P1, R150, R2.reuse, 0x1 ;  /* 0x0000000296047211 */ /* 0x082fe400078208ff */
[----:B--2---:R-:W-:-:S03]  /*2a5b0*/  LEA R5, P0, R152, R2, 0x1 ;  /* 0x0000000298057211 */ /* 0x004fc600078008ff */
[----:B------:R1:W-:Y:S04]  /*2a5c0*/  STL [R1+0x1a28], R4 ;  /* 0x001a280401007387 */ /* 0x0003e80000100800 */
[----:B------:R2:W-:Y:S01]  /*2a5d0*/  STL [R1+0x19f4], R7 ;  /* 0x0019f40701007387 */ /* 0x0005e20000100800 */
[----:B-1----:R-:W-:-:S03]  /*2a5e0*/  LEA.HI.X.SX32 R4, R3, R0, 0x1, P6 ;  /* 0x0000000003047211 */ /* 0x002fc600030f0eff */
[----:B------:R1:W5:Y:S01]  /*2a5f0*/  LDL.LU R3, [R1+0x1f8c] ;  /* 0x001f8c0001037983 */ /* 0x0003620000300800 */
[----:B--2---:R-:W-:-:S03]  /*2a600*/  LEA R7, P6, R6, R2, 0x1 ;  /* 0x0000000206077211 */ /* 0x004fc600078c08ff */
[----:B------:R2:W-:Y:S04]  /*2a610*/  STL [R1+0x1a30], R5 ;  /* 0x001a300501007387 */ /* 0x0005e80000100800 */
[----:B------:R0:W-:Y:S01]  /*2a620*/  STL [R1+0x19fc], R4 ;  /* 0x0019fc0401007387 */ /* 0x0001e20000100800 */
[----:B--2---:R-:W-:-:S03]  /*2a630*/  LEA.HI.X.SX32 R5, R252, R0, 0x1, P5 ;  /* 0x00000000fc057211 */ /* 0x004fc600028f0eff */
[----:B------:R2:W-:Y:S01]  /*2a640*/  STL [R1+0x1a38], R7 ;  /* 0x001a380701007387 */ /* 0x0005e20000100800 */
[----:B0-----:R-:W-:-:S03]  /*2a650*/  LEA R4, P5, R155, R2, 0x1 ;  /* 0x000000029b047211 */ /* 0x001fc600078a08ff */
[----:B------:R0:W-:Y:S04]  /*2a660*/  STL [R1+0x1a04], R5 ;  /* 0x001a040501007387 */ /* 0x0001e80000100800 */
[----:B------:R1:W-:Y:S01]  /*2a670*/  STL [R1+0x1a40], R4 ;  /* 0x001a400401007387 */ /* 0x0003e20000100800 */
[----:B--2---:R-:W-:Y:S02]  /*2a680*/  LEA.HI.X.SX32 R7, R243, R0, 0x1, P4 ;  /* 0x00000000f3077211 */ /* 0x004fe400020f0eff */
[----:B0-----:R-:W-:-:S03]  /*2a690*/  LEA R5, P4, R156, R2, 0x1 ;  /* 0x000000029c057211 */ /* 0x001fc600078808ff */
[----:B------:R0:W-:Y:S01]  /*2a6a0*/  STL [R1+0x1a0c], R7 ;  /* 0x001a0c0701007387 */ /* 0x0001e20000100800 */
[----:B-1----:R-:W-:-:S03]  /*2a6b0*/  LEA.HI.X.SX32 R4, R239, R0, 0x1, P3 ;  /* 0x00000000ef047211 */ /* 0x002fc600018f0eff */
        /* <DEDUP_REMOVED lines=16> */
[----:B------:R-:W-:Y:S01]  /*2a7c0*/  STL [R1+0x1a68], R7 ;  /* 0x001a680701007387 */ /* 0x000fe20000100800 */
[----:B--2---:R-:W-:-:S03]  /*2a7d0*/  LEA R4, P6, R166, R2, 0x1 ;  /* 0x00000002a6047211 */ /* 0x004fc600078c08ff */
[----:B------:R0:W-:Y:S01]  /*2a7e0*/  STL [R1+0x1a34], R5 ;  /* 0x001a340501007387 */ /* 0x0001e20000100800 */
[----:B------:R-:W-:-:S03]  /*2a7f0*/  LEA.HI.X.SX32 R6, R155, R0, 0x1, P5 ;  /* 0x000000009b067211 */ /* 0x000fc600028f0eff */
[----:B------:R1:W-:Y:S01]  /*2a800*/  STL [R1+0x1a70], R4 ;  /* 0x001a700401007387 */ /* 0x0003e20000100800 */
        /* <DEDUP_REMOVED lines=637> */
[----:B------:R-:W-:Y:S01]  /*2cfe0*/  STL [R1+0x1f34], R6 ;  /* 0x001f340601007387 */ /* 0x000fe20000100800 */
[----:B--2---:R-:W-:Y:S02]  /*2cff0*/  LEA.HI.X.SX32 R4, R227, R0, 0x1, P6 ;  /* 0x00000000e3047211 */ /* 0x004fe400030f0eff */
[----:B------:R-:W-:Y:S01]  /*2d000*/  LEA R2, P6, R247, R2, 0x1 ;  /* 0x00000002f7027211 */ /* 0x000fe200078c08ff */
[----:B------:R0:W-:Y:S04]  /*2d010*/  STL [R1+0x1f54], R5 ;  /* 0x001f540501007387 */ /* 0x0001e80000100800 */
[----:B------:R1:W-:Y:S04]  /*2d020*/  STL [R1+0x1f3c], R4 ;  /* 0x001f3c0401007387 */ /* 0x0003e80000100800 */
[----:B------:R2:W-:Y:S01]  /*2d030*/  STL [R1+0x1350], R2 ;  /* 0x0013500201007387 */ /* 0x0005e20000100800 */
[----:B0-----:R-:W-:-:S02]  /*2d040*/  LEA.HI.X.SX32 R5, R229, R0, 0x1, P5 ;  /* 0x00000000e5057211 */ /* 0x001fc400028f0eff */
[----:B-1----:R-:W-:-:S03]  /*2d050*/  LEA.HI.X.SX32 R4, R233, R0, 0x1, P4 ;  /* 0x00000000e9047211 */ /* 0x002fc600020f0eff */
[----:B------:R0:W-:Y:S01]  /*2d060*/  STL [R1+0xf40], R5 ;  /* 0x000f400501007387 */ /* 0x0001e20000100800 */
[----:B--2---:R-:W-:-:S03]  /*2d070*/  LEA.HI.X.SX32 R2, R250, R0, 0x1, P3 ;  /* 0x00000000fa027211 */ /* 0x004fc600018f0eff */
[----:B------:R1:W-:Y:S04]  /*2d080*/  STL [R1+0x1340], R4 ;  /* 0x0013400401007387 */ /* 0x0003e80000100800 */
[----:B------:R2:W-:Y:S01]  /*2d090*/  STL [R1+0x1344], R2 ;  /* 0x0013440201007387 */ /* 0x0005e20000100800 */
[-C--:B0-----:R-:W-:Y:S02]  /*2d0a0*/  LEA.HI.X.SX32 R5, R248, R0.reuse, 0x1, P2 ;  /* 0x00000000f8057211 */ /* 0x081fe400010f0eff */
[----:B-1----:R-:W-:-:S03]  /*2d0b0*/  LEA.HI.X.SX32 R4, R251, R0, 0x1, P1 ;  /* 0x00000000fb047211 */ /* 0x002fc600008f0eff */
[----:B------:R-:W-:Y:S01]  /*2d0c0*/  STL [R1+0x1354], R5 ;  /* 0x0013540501007387 */ /* 0x000fe20000100800 */
[-C--:B--2---:R-:W-:Y:S02]  /*2d0d0*/  LEA.HI.X.SX32 R2, R246, R0.reuse, 0x1, P0 ;  /* 0x00000000f6027211 */ /* 0x084fe400000f0eff */
[----:B------:R-:W-:Y:S01]  /*2d0e0*/  LEA.HI.X.SX32 R0, R247, R0, 0x1, P6 ;  /* 0x00000000f7007211 */ /* 0x000fe200030f0eff */
[----:B------:R0:W-:Y:S04]  /*2d0f0*/  STL [R1+0x1348], R4 ;  /* 0x0013480401007387 */ /* 0x0001e80000100800 */
[----:B------:R-:W-:Y:S04]  /*2d100*/  STL [R1+0x134c], R2 ;  /* 0x00134c0201007387 */ /* 0x000fe80000100800 */
[----:B------:R-:W-:Y:S01]  /*2d110*/  STL [R1+0xf44], R0 ;  /* 0x000f440001007387 */ /* 0x000fe20000100800 */
[----:B0-----:R-:W0:Y:S03]  /*2d120*/  LDC R4, c[0x0][0x23c] ;  /* 0x00008f00ff047b82 */ /* 0x001e260000000800 */
[----:B------:R-:W-:Y:S04]  /*2d130*/  STL [R1+0xae0], RZ ;  /* 0x000ae0ff01007387 */ /* 0x000fe80000100800 */
        /* <DEDUP_REMOVED lines=256> */
[----:B------:R-:W-:Y:S04]  /*2e140*/  STL [R1], RZ ;  /* 0x000000ff01007387 */ /* 0x000fe80000100800 */
        /* <DEDUP_REMOVED lines=66> */
[----:B------:R-:W-:Y:S01]  /*2e570*/  STL [R1+0x10c], RZ ;  /* 0x00010cff01007387 */ /* 0x000fe20000100800 */
[----:B------:R-:W-:-:S03]  /*2e580*/  VIADD R237, R237, 0x7f ;  /* 0x0000007feded7836 */ /* 0x000fc60000000000 */
[----:B------:R-:W-:Y:S04]  /*2e590*/  STL [R1+0x110], RZ ;  /* 0x000110ff01007387 */ /* 0x000fe80000100800 */
[----:B------:R-:W-:Y:S04]  /*2e5a0*/  STL [R1+0x114], RZ ;  /* 0x000114ff01007387 */ /* 0x000fe80000100800 */
[----:B------:R-:W-:Y:S04]  /*2e5b0*/  STL [R1+0x118], RZ ;  /* 0x000118ff01007387 */ /* 0x000fe80000100800 */
[----:B------:R-:W-:Y:S01]  /*2e5c0*/  STL [R1+0x11c], RZ ;  /* 0x00011cff01007387 */ /* 0x000fe20000100800 */
[----:B0-----:R-:W-:-:S03]  /*2e5d0*/  IMAD.SHL.U32 R12, R4, 0x80, RZ ;  /* 0x00000080040c7824 */ /* 0x001fc600078e00ff */
[----:B------:R-:W-:Y:S01]  /*2e5e0*/  STL [R1+0x120], RZ ;  /* 0x000120ff01007387 */ /* 0x000fe20000100800 */
[----:B------:R-:W-:-:S03]  /*2e5f0*/  SHF.R.S32.HI R4, RZ, 0x1f, R237 ;  /* 0x0000001fff047819 */ /* 0x000fc600000114ed */
[----:B------:R-:W-:Y:S04]  /*2e600*/  STL [R1+0x124], RZ ;  /* 0x000124ff01007387 */ /* 0x000fe80000100800 */
[----:B------:R-:W-:Y:S04]  /*2e610*/  STL [R1+0x128], RZ ;  /* 0x000128ff01007387 */ /* 0x000fe80000100800 */
[----:B------:R-:W-:Y:S04]  /*2e620*/  STL [R1+0x12c], RZ ;  /* 0x00012cff01007387 */ /* 0x000fe80000100800 */
[----:B------:R-:W-:Y:S01]  /*2e630*/  STL [R1+0x130], RZ ;  /* 0x000130ff01007387 */ /* 0x000fe20000100800 */
[----:B------:R-:W-:-:S03]  /*2e640*/  LEA.HI R4, R4, R237, RZ, 0x7 ;  /* 0x000000ed04047211 */ /* 0x000fc600078f38ff */
[----:B------:R-:W-:Y:S04]  /*2e650*/  STL [R1+0x134], RZ ;  /* 0x000134ff01007387 */ /* 0x000fe80000100800 */
[----:B------:R-:W-:Y:S04]  /*2e660*/  STL [R1+0x138], RZ ;  /* 0x000138ff01007387 */ /* 0x000fe80000100800 */
[----:B------:R-:W-:Y:S04]  /*2e670*/  STL [R1+0x13c], RZ ;  /* 0x00013cff01007387 */ /* 0x000fe80000100800 */
[----:B------:R-:W-:Y:S01]  /*2e680*/  STL [R1+0x140], RZ ;  /* 0x000140ff01007387 */ /* 0x000fe20000100800 */
[----:B------:R-:W-:-:S03]  /*2e690*/  SHF.R.S32.HI R4, RZ, 0x7, R4 ;  /* 0x00000007ff047819 */ /* 0x000fc60000011404 */
        /* <DEDUP_REMOVED lines=10> */
[----:B------:R-:W0:Y:S03]  /*2e740*/  S2R R4, SR_TID.X ;  /* 0x0000000000047919 */ /* 0x000e260000002100 */
        /* <DEDUP_REMOVED lines=28> */
[----:B0-----:R-:W-:-:S03]  /*2e910*/  IMAD.SHL.U32 R237, R4, 0x2, RZ ;  /* 0x0000000204ed7824 */ /* 0x001fc600078e00ff */
[----:B------:R-:W-:Y:S04]  /*2e920*/  STL [R1+0x1dc], RZ ;  /* 0x0001dcff01007387 */ /* 0x000fe80000100800 */
[----:B------:R-:W-:Y:S04]  /*2e930*/  STL [R1+0x1e0], RZ ;  /* 0x0001e0ff01007387 */ /* 0x000fe80000100800 */
[----:B------:R-:W-:Y:S04]  /*2e940*/  STL [R1+0x1e4], RZ ;  /* 0x0001e4ff01007387 */ /* 0x000fe80000100800 */
[----:B------:R-:W-:Y:S04]  /*2e950*/  STL [R1+0x1e8], RZ ;  /* 0x0001e8ff01007387 */ /* 0x000fe80000100800 */
[----:B------:R-:W-:Y:S01]  /*2e960*/  STL [R1+0x1ec], RZ ;  /* 0x0001ecff01007387 */ /* 0x000fe20000100800 */
[----:B------:R-:W-:-:S03]  /*2e970*/  LOP3.LUT R21, R237, 0x7e, RZ, 0xc0, !PT ;  /* 0x0000007eed157812 */ /* 0x000fc600078ec0ff */
[----:B------:R-:W-:Y:S04]  /*2e980*/  STL [R1+0x1f0], RZ ;  /* 0x0001f0ff01007387 */ /* 0x000fe80000100800 */
[----:B------:R-:W-:Y:S04]  /*2e990*/  STL [R1+0x1f4], RZ ;  /* 0x0001f4ff01007387 */ /* 0x000fe80000100800 */
[----:B------:R-:W-:Y:S04]  /*2e9a0*/  STL [R1+0x1f8], RZ ;  /* 0x0001f8ff01007387 */ /* 0x000fe80000100800 */
[----:B------:R-:W-:Y:S04]  /*2e9b0*/  STL [R1+0x1fc], RZ ;  /* 0x0001fcff01007387 */ /* 0x000fe80000100800 */
[----:B------:R-:W2:Y:S01]  /*2e9c0*/  LDL R237, [R1+0x1f80] ;  /* 0x001f800001ed7983 */ /* 0x000ea20000100800 */
[----:B------:R-:W-:Y:S01]  /*2e9d0*/  LOP3.LUT R22, R4, 0x40, RZ, 0xc0, !PT ;  /* 0x0000004004167812 */ /* 0x000fe200078ec0ff */
[----:B------:R-:W-:-:S02]  /*2e9e0*/  UIADD3.64 UR8, UR38, 0x4, URZ ;  /* 0x0000000426087897 */ /* 0x000fc4000fffe03f */
[----:B------:R-:W-:Y:S02]  /*2e9f0*/  UIADD3.64 UR8, UR38, 0x800, URZ ;  /* 0x0000080026087897 */ /* 0x000fe4000fffe03f */
[----:B------:R-:W-:Y:S01]  /*2ea00*/  UIADD3.64 UR8, UR38, 0x804, URZ ;  /* 0x0000080426087897 */ /* 0x000fe2000fffe03f */
[C-C-:B------:R-:W-:Y:S02]  /*2ea10*/  IMAD R4, R22.reuse, 0x100, R21.reuse ;  /* 0x0000010016047824 */ /* 0x140fe400078e0215 */
[----:B------:R-:W-:-:S03]  /*2ea20*/  IMAD R241, R22, 0x200, R21 ;  /* 0x0000020016f17824 */ /* 0x000fc600078e0215 */
[C---:B------:R-:W-:Y:S01]  /*2ea30*/  LOP3.LUT R20, R4.reuse, 0x10, RZ, 0x3c, !PT ;  /* 0x0000001004147812 */ /* 0x040fe200078e3cff */
[----:B------:R-:W-:Y:S01]  /*2ea40*/  UMOV UR8, UR7 ;  /* 0x0000000700087c82 */ /* 0x000fe20008000000 */
[----:B------:R-:W-:Y:S01]  /*2ea50*/  UMOV UR9, 0x40000040 ;  /* 0x4000004000097882 */ /* 0x000fe20000000000 */
[C---:B------:R-:W-:Y:S01]  /*2ea60*/  LOP3.LUT R19, R4.reuse, 0x20, RZ, 0x3c, !PT ;  /* 0x0000002004137812 */ /* 0x040fe200078e3cff */
[----:B------:R-:W-:Y:S01]  /*2ea70*/  IMAD.U32 R5, RZ, RZ, UR9 ;  /* 0x00000009ff057e24 */ /* 0x000fe2000f8e00ff */
[C---:B------:R-:W-:Y:S02]  /*2ea80*/  LOP3.LUT R18, R4.reuse, 0x30, RZ, 0x3c, !PT ;  /* 0x0000003004127812 */ /* 0x040fe400078e3cff */
[C---:B------:R-:W-:Y:S02]  /*2ea90*/  LOP3.LUT R17, R4.reuse, 0x40, RZ, 0x3c, !PT ;  /* 0x0000004004117812 */ /* 0x040fe400078e3cff */
[C---:B------:R-:W-:Y:S02]  /*2eaa0*/  LOP3.LUT R16, R4.reuse, 0x50, RZ, 0x3c, !PT ;  /* 0x0000005004107812 */ /* 0x040fe400078e3cff */
[----:B------:R-:W-:-:S02]  /*2eab0*/  LOP3.LUT R15, R4, 0x60, RZ, 0x3c, !PT ;  /* 0x00000060040f7812 */ /* 0x000fc400078e3cff */
[----:B------:R-:W-:Y:S01]  /*2eac0*/  LOP3.LUT R14, R4, 0x70, RZ, 0x3c, !PT ;  /* 0x00000070040e7812 */ /* 0x000fe200078e3cff */
[----:B------:R-:W-:Y:S01]  /*2ead0*/  IMAD R103, R13, 0xfe, RZ ;  /* 0x000000fe0d677824 */ /* 0x000fe200078e02ff */
[----:B------:R-:W-:Y:S01]  /*2eae0*/  LOP3.LUT R22, R241, 0x60, RZ, 0x3c, !PT ;  /* 0x00000060f1167812 */ /* 0x000fe200078e3cff */
[----:B------:R-:W-:Y:S01]  /*2eaf0*/  IMAD R104, R13, 0xfa, RZ ;  /* 0x000000fa0d687824 */ /* 0x000fe200078e02ff */
[----:B------:R-:W-:Y:S01]  /*2eb00*/  LOP3.LUT R44, R241, 0x70, RZ, 0x3c, !PT ;  /* 0x00000070f12c7812 */ /* 0x000fe200078e3cff */
[C---:B------:R-:W-:Y:S02]  /*2eb10*/  IMAD R105, R13.reuse, 0xf6, RZ ;  /* 0x000000f60d697824 */ /* 0x040fe400078e02ff */
[C---:B------:R-:W-:Y:S02]  /*2eb20*/  IMAD R106, R13.reuse, 0xf2, RZ ;  /* 0x000000f20d6a7824 */ /* 0x040fe400078e02ff */
[----:B------:R-:W-:Y:S01]  /*2eb30*/  IMAD R107, R13, 0xee, RZ ;  /* 0x000000ee0d6b7824 */ /* 0x000fe200078e02ff */
[----:B----4-:R-:W-:Y:S01]  /*2eb40*/  IADD3 R23, P5, R105, R154, RZ ;  /* 0x0000009a69177210 */ /* 0x010fe20007fbe0ff */
[----:B------:R-:W-:-:S02]  /*2eb50*/  IMAD R108, R13, 0xea, RZ ;  /* 0x000000ea0d6c7824 */ /* 0x000fc400078e02ff */
[C---:B------:R-:W-:Y:S02]  /*2eb60*/  IMAD R109, R13.reuse, 0xe6, RZ ;  /* 0x000000e60d6d7824 */ /* 0x040fe400078e02ff */
[C---:B------:R-:W-:Y:S02]  /*2eb70*/  IMAD R110, R13.reuse, 0x7f, RZ ;  /* 0x0000007f0d6e7824 */ /* 0x040fe400078e02ff */
[C---:B------:R-:W-:Y:S02]  /*2eb80*/  IMAD R111, R13.reuse, 0xe2, RZ ;  /* 0x000000e20d6f7824 */ /* 0x040fe400078e02ff */
[C---:B------:R-:W-:Y:S02]  /*2eb90*/  IMAD R112, R13.reuse, 0x7d, RZ ;  /* 0x0000007d0d707824 */ /* 0x040fe400078e02ff */
[C---:B------:R-:W-:Y:S02]  /*2eba0*/  IMAD R113, R13.reuse, 0xde, RZ ;  /* 0x000000de0d717824 */ /* 0x040fe400078e02ff */
        /* <DEDUP_REMOVED lines=55> */
[----:B------:R-:W-:Y:S02]  /*2ef20*/  IMAD R172, R13, 0xdc, RZ ;  /* 0x000000dc0dac7824 */ /* 0x000fe400078e02ff */
[----:B--2---:R-:W-:Y:S02]  /*2ef30*/  IMAD.IADD R21, R237, 0x1, R4 ;  /* 0x00000001ed157824 */ /* 0x004fe400078e0204 */
[----:B------:R-:W-:Y:S01]  /*2ef40*/  IMAD.U32 R4, RZ, RZ, UR8 ;  /* 0x00000008ff047e24 */ /* 0x000fe2000f8e00ff */
[----:B------:R-:W-:Y:S02]  /*2ef50*/  UIADD3.64 UR8, UR36, 0x100, URZ ;  /* 0x0000010024087897 */ /* 0x000fe4000fffe03f */
[----:B------:R-:W-:Y:S02]  /*2ef60*/  UIADD3.64 UR8, UR36, 0x200, URZ ;  /* 0x0000020024087897 */ /* 0x000fe4000fffe03f */
[----:B------:R-:W-:Y:S02]  /*2ef70*/  UIADD3.64 UR8, UR36, 0x300, URZ ;  /* 0x0000030024087897 */ /* 0x000fe4000fffe03f */
[----:B------:R-:W-:Y:S01]  /*2ef80*/  UIADD3.64 UR8, UR36, 0x400, URZ ;  /* 0x0000040024087897 */ /* 0x000fe2000fffe03f */
[----:B------:R0:W-:Y:S06]  /*2ef90*/  STL.64 [R1+0x1f70], R4 ;  /* 0x001f700401007387 */ /* 0x0001ec0000100a00 */
[----:B------:R-:W-:Y:S01]  /*2efa0*/  UMOV UR8, UR6 ;  /* 0x0000000600087c82 */ /* 0x000fe20008000000 */
[----:B------:R-:W-:Y:S01]  /*2efb0*/  UMOV UR9, 0x40000040 ;  /* 0x4000004000097882 */ /* 0x000fe20000000000 */
[----:B------:R-:W-:-:S02]  /*2efc0*/  IMAD.U32 R238, RZ, RZ, UR8 ;  /* 0x00000008ffee7e24 */ /* 0x000fc4000f8e00ff */
[----:B0-----:R-:W-:Y:S01]  /*2efd0*/  IMAD.IADD R5, R237, 0x1, R22 ;  /* 0x00000001ed057824 */ /* 0x001fe200078e0216 */
[-C--:B------:R-:W-:Y:S01]  /*2efe0*/  IADD3 R22, P2, R103, R154.reuse, RZ ;  /* 0x0000009a67167210 */ /* 0x080fe20007f5e0ff */
[----:B------:R-:W-:Y:S01]  /*2eff0*/  IMAD.IADD R4, R237, 0x1, R44 ;  /* 0x00000001ed047824 */ /* 0x000fe200078e022c */
[-C--:B------:R-:W-:Y:S01]  /*2f000*/  IADD3 R44, P4, R104, R154.reuse, RZ ;  /* 0x0000009a682c7210 */ /* 0x080fe20007f9e0ff */
[----:B------:R-:W-:Y:S02]  /*2f010*/  IMAD.U32 R239, RZ, RZ, UR9 ;  /* 0x00000009ffef7e24 */ /* 0x000fe4000f8e00ff */
[----:B------:R0:W-:Y:S04]  /*2f020*/  STL [R1+0xf4c], R22 ;  /* 0x000f4c1601007387 */ /* 0x0001e80000100800 */
[----:B------:R-:W-:Y:S01]  /*2f030*/  STL.64 [R1+0x1f78], R238 ;  /* 0x001f78ee01007387 */ /* 0x000fe20000100a00 */
[----:B0-----:R-:W-:-:S03]  /*2f040*/  IADD3 R22, P6, R106, R154, RZ ;  /* 0x0000009a6a167210 */ /* 0x001fc60007fde0ff */
[----:B------:R0:W-:Y:S04]  /*2f050*/  STL [R1+0xf5c], R44 ;  /* 0x000f5c2c01007387 */ /* 0x0001e80000100800 */
[----:B------:R1:W-:Y:S04]  /*2f060*/  STL [R1+0xf6c], R23 ;  /* 0x000f6c1701007387 */ /* 0x0003e80000100800 */
[----:B------:R2:W-:Y:S01]  /*2f070*/  STL [R1+0xf7c], R22 ;  /* 0x000f7c1601007387 */ /* 0x0005e20000100800 */
[-C--:B0-----:R-:W-:Y:S02]  /*2f080*/  IADD3 R44, P0, R107, R154.reuse, RZ ;  /* 0x0000009a6b2c7210 */ /* 0x081fe40007f1e0ff */
[----:B-1----:R-:W-:-:S03]  /*2f090*/  IADD3 R23, P3, R108, R154, RZ ;  /* 0x0000009a6c177210 */ /* 0x002fc60007f7e0ff */
[----:B------:R3:W-:Y:S01]  /*2f0a0*/  STL [R1+0xf8c], R44 ;  /* 0x000f8c2c01007387 */ /* 0x0007e20000100800 */
[----:B--2---:R-:W-:-:S03]  /*2f0b0*/  IADD3 R22, P1, R109, R154, RZ ;  /* 0x0000009a6d167210 */ /* 0x004fc60007f3e0ff */
[----:B------:R0:W-:Y:S04]  /*2f0c0*/  STL [R1+0xf9c], R23 ;  /* 0x000f9c1701007387 */ /* 0x0001e80000100800 */
[----:B------:R1:W-:Y:S01]  /*2f0d0*/  STL [R1+0xfac], R22 ;  /* 0x000fac1601007387 */ /* 0x0003e20000100800 */
[----:B---3--:R-:W-:Y:S02]  /*2f0e0*/  LEA.HI.X.SX32 R44, R110, R153, 0x1, P2 ;  /* 0x000000996e2c7211 */ /* 0x008fe400010f0eff */
[----:B0-----:R-:W-:-:S03]  /*2f0f0*/  IADD3 R23, P2, R111, R154, RZ ;  /* 0x0000009a6f177210 */ /* 0x001fc60007f5e0ff */
[----:B------:R0:W-:Y:S01]  /*2f100*/  STL [R1+0xf48], R44 ;  /* 0x000f482c01007387 */ /* 0x0001e20000100800 */
[----:B-1----:R-:W-:-:S03]  /*2f110*/  LEA.HI.X.SX32 R22, R112, R153, 0x1, P4 ;  /* 0x0000009970167211 */ /* 0x002fc600020f0eff */
[----:B------:R1:W-:Y:S04]  /*2f120*/  STL [R1+0xfbc], R23 ;  /* 0x000fbc1701007387 */ /* 0x0003e80000100800 */
[----:B------:R2:W-:Y:S01]  /*2f130*/  STL [R1+0xf58], R22 ;  /* 0x000f581601007387 */ /* 0x0005e20000100800 */
[----:B0-----:R-:W-:Y:S02]  /*2f140*/  IADD3 R44, P4, R113, R154, RZ ;  /* 0x0000009a712c7210 */ /* 0x001fe40007f9e0ff */
[----:B-1----:R-:W-:-:S03]  /*2f150*/  LEA.HI.X.SX32 R23, R114, R153, 0x1, P5 ;  /* 0x0000009972177211 */ /* 0x002fc600028f0eff */
[----:B------:R0:W-:Y:S01]  /*2f160*/  STL [R1+0xfcc], R44 ;  /* 0x000fcc2c01007387 */ /* 0x0001e20000100800 */
[----:B--2---:R-:W-:-:S03]  /*2f170*/  IADD3 R22, P5, R115, R154, RZ ;  /* 0x0000009a73167210 */ /* 0x004fc60007fbe0ff */
[----:B------:R1:W-:Y:S04]  /*2f180*/  STL [R1+0xf68], R23 ;  /* 0x000f681701007387 */ /* 0x0003e80000100800 */
[----:B------:R2:W-:Y:S01]  /*2f190*/  STL [R1+0xfdc], R22 ;  /* 0x000fdc1601007387 */ /* 0x0005e20000100800 */
[----:B0-----:R-:W-:Y:S02]  /*2f1a0*/  LEA.HI.X.SX32 R44, R116, R153, 0x1, P6 ;  /* 0x00000099742c7211 */ /* 0x001fe400030f0eff */
[----:B-1----:R-:W-:-:S03]  /*2f1b0*/  IADD3 R23, P6, R117, R154, RZ ;  /* 0x0000009a75177210 */ /* 0x002fc60007fde0ff */
[----:B------:R0:W-:Y:S01]  /*2f1c0*/  STL [R1+0xf78], R44 ;  /* 0x000f782c01007387 */ /* 0x0001e20000100800 */
[----:B--2---:R-:W-:-:S03]  /*2f1d0*/  LEA.HI.X.SX32 R22, R118, R153, 0x1, P0 ;  /* 0x0000009976167211 */ /* 0x004fc600000f0eff */
        /* <DEDUP_REMOVED lines=96> */
[----:B------:R1:W-:Y:S01]  /*2f7e0*/  STL [R1+0xf94], R23 ;  /* 0x000f941701007387 */ /* 0x0003e20000100800 */
[C---:B------:R-:W-:Y:S02]  /*2f7f0*/  IMAD R173, R13.reuse, 0x43, RZ ;  /* 0x000000430dad7824 */ /* 0x040fe400078e02ff */
[C---:B------:R-:W-:Y:S01]  /*2f800*/  IMAD R45, R13.reuse, 0x7e, RZ ;  /* 0x0000007e0d2d7824 */ /* 0x040fe200078e02ff */
[----:B------:R2:W-:Y:S01]  /*2f810*/  STL [R1+0x1108], R22 ;  /* 0x0011081601007387 */ /* 0x0005e20000100800 */
[----:B0-----:R-:W-:Y:S01]  /*2f820*/  IADD3 R44, P2, R170, R154, RZ ;  /* 0x0000009aaa2c7210 */ /* 0x001fe20007f5e0ff */
[----:B------:R-:W-:Y:S01]  /*2f830*/  IMAD R174, R13, 0x41, RZ ;  /* 0x000000410dae7824 */ /* 0x000fe200078e02ff */
[----:B-1----:R-:W-:-:S03]  /*2f840*/  LEA.HI.X.SX32 R23, R171, R153, 0x1, P4 ;  /* 0x00000099ab177211 */ /* 0x002fc600020f0eff */
[----:B------:R0:W-:Y:S01]  /*2f850*/  STL [R1+0xfb4], R44 ;  /* 0x000fb42c01007387 */ /* 0x0001e20000100800 */
[----:B--2---:R-:W-:-:S03]  /*2f860*/  IADD3 R22, P4, R172, R154, RZ ;  /* 0x0000009aac167210 */ /* 0x004fc60007f9e0ff */
[----:B------:R1:W-:Y:S01]  /*2f870*/  STL [R1+0x1118], R23 ;  /* 0x0011181701007387 */ /* 0x0003e20000100800 */
[----:B------:R-:W-:-:S03]  /*2f880*/  IMAD R175, R13, 0xd4, RZ ;  /* 0x000000d40daf7824 */ /* 0x000fc600078e02ff */
[----:B------:R2:W-:Y:S01]  /*2f890*/  STL [R1+0xfd4], R22 ;  /* 0x000fd41601007387 */ /* 0x0005e20000100800 */
[----:B0-----:R-:W-:Y:S01]  /*2f8a0*/  LEA.HI.X.SX32 R44, R173, R153, 0x1, P5 ;  /* 0x00000099ad2c7211 */ /* 0x001fe200028f0eff */
[----:B------:R-:W-:Y:S01]  /*2f8b0*/  IMAD R46, R13, 0x7a, RZ ;  /* 0x0000007a0d2e7824 */ /* 0x000fe200078e02ff */
[----:B-1----:R-:W-:-:S03]  /*2f8c0*/  IADD3 R23, P5, R45, R154, RZ ;  /* 0x0000009a2d177210 */ /* 0x002fc60007fbe0ff */
[----:B------:R0:W-:Y:S01]  /*2f8d0*/  STL [R1+0x1128], R44 ;  /* 0x0011282c01007387 */ /* 0x0001e20000100800 */
[----:B--2---:R-:W-:-:S03]  /*2f8e0*/  LEA.HI.X.SX32 R22, R174, R153, 0x1, P6 ;  /* 0x00000099ae167211 */ /* 0x004fc600030f0eff */
[----:B------:R1:W-:Y:S01]  /*2f8f0*/  STL [R1+0x114c], R23 ;  /* 0x00114c1701007387 */ /* 0x0003e20000100800 */
[C---:B------:R-:W-:Y:S02]  /*2f900*/  IMAD R176, R13.reuse, 0x3f, RZ ;  /* 0x0000003f0db07824 */ /* 0x040fe400078e02ff */
[----:B------:R-:W-:Y:S01]  /*2f910*/  IMAD R177, R13, 0xcc, RZ ;  /* 0x000000cc0db17824 */ /* 0x000fe200078e02ff */
[----:B------:R2:W-:Y:S01]  /*2f920*/  STL [R1+0x1138], R22 ;  /* 0x0011381601007387 */ /* 0x0005e20000100800 */
[----:B0-----:R-:W-:Y:S02]  /*2f930*/  IADD3 R44, P6, R175, R154, RZ ;  /* 0x0000009aaf2c7210 */ /* 0x001fe40007fde0ff */
[----:B-1----:R-:W-:-:S03]  /*2f940*/  LEA.HI.X.SX32 R23, R45, R153, 0x1, P0 ;  /* 0x000000992d177211 */ /* 0x002fc600000f0eff */
[----:B------:R0:W-:Y:S01]  /*2f950*/  STL [R1+0xff4], R44 ;  /* 0x000ff42c01007387 */ /* 0x0001e20000100800 */
[----:B--2---:R-:W-:-:S03]  /*2f960*/  IADD3 R22, P0, R46, R154, RZ ;  /* 0x0000009a2e167210 */ /* 0x004fc60007f1e0ff */
[----:B------:R1:W-:Y:S01]  /*2f970*/  STL [R1+0xf50], R23 ;  /* 0x000f501701007387 */ /* 0x0003e20000100800 */
[C---:B------:R-:W-:Y:S02]  /*2f980*/  IMAD R47, R13.reuse, 0x76, RZ ;  /* 0x000000760d2f7824 */ /* 0x040fe400078e02ff */
[C---:B------:R-:W-:Y:S01]  /*2f990*/  IMAD R178, R13.reuse, 0x3d, RZ ;  /* 0x0000003d0db27824 */ /* 0x040fe200078e02ff */
[----:B------:R2:W-:Y:S01]  /*2f9a0*/  STL [R1+0x115c], R22 ;  /* 0x00115c1601007387 */ /* 0x0005e20000100800 */
[----:B0-----:R-:W-:Y:S01]  /*2f9b0*/  LEA.HI.X.SX32 R44, R176, R153, 0x1, P5 ;  /* 0x00000099b02c7211 */ /* 0x001fe200028f0eff */
[----:B------:R-:W-:Y:S01]  /*2f9c0*/  IMAD R179, R13, 0xc4, RZ ;  /* 0x000000c40db37824 */ /* 0x000fe200078e02ff */
[----:B-1----:R-:W-:-:S03]  /*2f9d0*/  IADD3 R23, P5, R177, R154, RZ ;  /* 0x0000009ab1177210 */ /* 0x002fc60007fbe0ff */
[----:B------:R0:W-:Y:S01]  /*2f9e0*/  STL [R1+0x1148], R44 ;  /* 0x0011482c01007387 */ /* 0x0001e20000100800 */
[----:B--2---:R-:W-:-:S03]  /*2f9f0*/  LEA.HI.X.SX32 R22, R46, R153, 0x1, P3 ;  /* 0x000000992e167211 */ /* 0x004fc600018f0eff */
[----:B------:R1:W-:Y:S01]  /*2fa00*/  STL [R1+0x1014], R23 ;  /* 0x0010141701007387 */ /* 0x0003e20000100800 */
[----:B------:R-:W-:-:S03]  /*2fa10*/  IMAD R48, R13, 0x72, RZ ;  /* 0x000000720d307824 */ /* 0x000fc600078e02ff */
        /* <DEDUP_REMOVED lines=309> */
[----:B0-----:R-:W-:Y:S02]  /*30d70*/  IADD3 R44, P6, R81, R154, RZ ;  /* 0x0000009a512c7210 */ /* 0x001fe40007fde0ff */
[----:B-1----:R-:W-:-:S03]  /*30d80*/  LEA.HI.X.SX32 R23, R80, R153, 0x1, P5 ;  /* 0x0000009950177211 */ /* 0x002fc600028f0eff */
[----:B------:R0:W-:Y:S01]  /*30d90*/  STL [R1+0x1274], R44 ;  /* 0x0012742c01007387 */ /* 0x0001e20000100800 */
[----:B--2---:R-:W-:-:S03]  /*30da0*/  IADD3 R22, P5, R82, R154, RZ ;  /* 0x0000009a52167210 */ /* 0x004fc60007fbe0ff */
[----:B------:R1:W-:Y:S01]  /*30db0*/  STL [R1+0x1000], R23 ;  /* 0x0010001701007387 */ /* 0x0003e20000100800 */
[C---:B------:R-:W-:Y:S02]  /*30dc0*/  IMAD R83, R13.reuse, 0x58, RZ ;  /* 0x000000580d537824 */ /* 0x040fe400078e02ff */
[----:B------:R-:W-:Y:S01]  /*30dd0*/  IMAD R226, R13, 0xd, RZ ;  /* 0x0000000d0de27824 */ /* 0x000fe200078e02ff */
        /* <DEDUP_REMOVED lines=117> */
[----:B------:R1:W-:Y:S01]  /*31530*/  STL [R1+0x1280], R23 ;  /* 0x0012801701007387 */ /* 0x0003e20000100800 */
[C---:B------:R-:W-:Y:S02]  /*31540*/  IMAD.SHL.U32 R102, R13.reuse, 0x2, RZ ;  /* 0x000000020d667824 */ /* 0x040fe400078e00ff */
[C---:B------:R-:W-:Y:S01]  /*31550*/  IMAD R231, R13.reuse, 0x3, RZ ;  /* 0x000000030de77824 */ /* 0x040fe200078e02ff */
[----:B------:R2:W-:Y:S01]  /*31560*/  STL [R1+0x1304], R22 ;  /* 0x0013041601007387 */ /* 0x0005e20000100800 */
[----:B0-----:R-:W-:Y:S02]  /*31570*/  LEA.HI.X.SX32 R44, R100, R153, 0x1, P4 ;  /* 0x00000099642c7211 */ /* 0x001fe400020f0eff */
[----:B-1----:R-:W-:-:S03]  /*31580*/  LEA R23, P4, R13, R154, 0x3 ;  /* 0x0000009a0d177211 */ /* 0x002fc600078818ff */
[----:B------:R0:W-:Y:S01]  /*31590*/  STL [R1+0x12e0], R44 ;  /* 0x0012e02c01007387 */ /* 0x0001e20000100800 */
[----:B--2---:R-:W-:-:S03]  /*315a0*/  LEA.HI.X.SX32 R22, R101, R153, 0x1, P2 ;  /* 0x0000009965167211 */ /* 0x004fc600010f0eff */
[----:B------:R1:W-:Y:S01]  /*315b0*/  STL [R1+0x1324], R23 ;  /* 0x0013241701007387 */ /* 0x0003e20000100800 */
[C---:B------:R-:W-:Y:S02]  /*315c0*/  IMAD.SHL.U32 R232, R13.reuse, 0x40, RZ ;  /* 0x000000400de87824 */ /* 0x040fe400078e00ff */
[C---:B------:R-:W-:Y:S01]  /*315d0*/  IMAD.SHL.U32 R233, R13.reuse, 0x20, RZ ;  /* 0x000000200de97824 */ /* 0x040fe200078e00ff */
[----:B------:R2:W-:Y:S01]  /*315e0*/  STL [R1+0x1310], R22 ;  /* 0x0013101601007387 */ /* 0x0005e20000100800 */
[----:B0-----:R-:W-:Y:S01]  /*315f0*/  IADD3 R44, P2, R102, R154, RZ ;  /* 0x0000009a662c7210 */ /* 0x001fe20007f5e0ff */
[----:B------:R-:W-:Y:S01]  /*31600*/  IMAD.SHL.U32 R234, R13, 0x10, RZ ;  /* 0x000000100dea7824 */ /* 0x000fe200078e00ff */
[----:B-1----:R-:W-:-:S03]  /*31610*/  LEA.HI.X.SX32 R23, R231, R153, 0x1, P6 ;  /* 0x00000099e7177211 */ /* 0x002fc600030f0eff */
[----:B------:R0:W-:Y:S01]  /*31620*/  STL [R1+0x133c], R44 ;  /* 0x00133c2c01007387 */ /* 0x0001e20000100800 */
[----:B--2---:R-:W-:-:S03]  /*31630*/  LEA R22, P6, R13, R154, 0x2 ;  /* 0x0000009a0d167211 */ /* 0x004fc600078c10ff */
[----:B------:R1:W-:Y:S01]  /*31640*/  STL [R1+0x1328], R23 ;  /* 0x0013281701007387 */ /* 0x0003e20000100800 */
[C---:B------:R-:W-:Y:S02]  /*31650*/  IMAD.SHL.U32 R235, R13.reuse, 0x8, RZ ;  /* 0x000000080deb7824 */ /* 0x040fe400078e00ff */
[----:B------:R-:W-:Y:S01]  /*31660*/  IMAD.SHL.U32 R236, R13, 0x4, RZ ;  /* 0x000000040dec7824 */ /* 0x000fe200078e00ff */
[----:B------:R2:W-:Y:S01]  /*31670*/  STL [R1+0x1334], R22 ;  /* 0x0013341601007387 */ /* 0x0005e20000100800 */
[-C--:B0-----:R-:W-:Y:S02]  /*31680*/  LEA.HI.X.SX32 R44, R232, R153.reuse, 0x1, P5 ;  /* 0x00000099e82c7211 */ /* 0x081fe400028f0eff */
[----:B-1----:R-:W-:-:S03]  /*31690*/  LEA.HI.X.SX32 R23, R233, R153, 0x1, P0 ;  /* 0x00000099e9177211 */ /* 0x002fc600000f0eff */
[----:B------:R0:W-:Y:S01]  /*316a0*/  STL [R1+0x1140], R44 ;  /* 0x0011402c01007387 */ /* 0x0001e20000100800 */
[----:B--2---:R-:W-:-:S03]  /*316b0*/  LEA.HI.X.SX32 R22, R234, R153, 0x1, P1 ;  /* 0x00000099ea167211 */ /* 0x004fc600008f0eff */
[----:B------:R1:W-:Y:S01]  /*316c0*/  STL [R1+0x1240], R23 ;  /* 0x0012401701007387 */ /* 0x0003e20000100800 */
[----:B------:R-:W-:-:S03]  /*316d0*/  IMAD.SHL.U32 R152, R13, 0x80, RZ ;  /* 0x000000800d987824 */ /* 0x000fc600078e00ff */
[----:B------:R2:W-:Y:S01]  /*316e0*/  STL [R1+0x12c0], R22 ;  /* 0x0012c01601007387 */ /* 0x0005e20000100800 */
[-C--:B0-----:R-:W-:Y:S02]  /*316f0*/  LEA.HI.X.SX32 R44, R235, R153.reuse, 0x1, P3 ;  /* 0x00000099eb2c7211 */ /* 0x081fe400018f0eff */
[----:B-1----:R-:W-:-:S03]  /*31700*/  LEA.HI.X.SX32 R23, R236, R153, 0x1, P4 ;  /* 0x00000099ec177211 */ /* 0x002fc600020f0eff */
[----:B------:R0:W-:Y:S01]  /*31710*/  STL [R1+0x1300], R44 ;  /* 0x0013002c01007387 */ /* 0x0001e20000100800 */
[-C--:B--2---:R-:W-:Y:S02]  /*31720*/  LEA.HI.X.SX32 R22, R13, R153.reuse, 0x1, P2 ;  /* 0x000000990d167211 */ /* 0x084fe400010f0eff */
[----:B------:R-:W-:Y:S01]  /*31730*/  LEA.HI.X.SX32 R13, R102, R153, 0x1, P6 ;  /* 0x00000099660d7211 */ /* 0x000fe200030f0eff */
[----:B------:R1:W-:Y:S04]  /*31740*/  STL [R1+0x1320], R23 ;  /* 0x0013201701007387 */ /* 0x0003e80000100800 */
[----:B------:R1:W-:Y:S04]  /*31750*/  STL [R1+0x1338], R22 ;  /* 0x0013381601007387 */ /* 0x0003e80000100800 */
[----:B------:R1:W-:Y:S01]  /*31760*/  STL [R1+0x1330], R13 ;  /* 0x0013300d01007387 */ /* 0x0003e20000100800 */
[----:B------:R-:W-:-:S02]  /*31770*/  SHF.R.S32.HI R0, RZ, 0x1f, R12 ;  /* 0x0000001fff007819 */ /* 0x000fc4000001140c */
[----:B------:R-:W-:Y:S02]  /*31780*/  SHF.R.S32.HI R2, RZ, 0x1f, R152 ;  /* 0x0000001fff027819 */ /* 0x000fe40000011498 */
[C---:B------:R-:W-:Y:S02]  /*31790*/  LOP3.LUT R10, R241.reuse, 0x10, RZ, 0x3c, !PT ;  /* 0x00000010f10a7812 */ /* 0x040fe400078e3cff */
[C---:B------:R-:W-:Y:S02]  /*317a0*/  LOP3.LUT R9, R241.reuse, 0x20, RZ, 0x3c, !PT ;  /* 0x00000020f1097812 */ /* 0x040fe400078e3cff */
[C---:B------:R-:W-:Y:S02]  /*317b0*/  LOP3.LUT R8, R241.reuse, 0x30, RZ, 0x3c, !PT ;  /* 0x00000030f1087812 */ /* 0x040fe400078e3cff */
[C---:B------:R-:W-:Y:S02]  /*317c0*/  LOP3.LUT R7, R241.reuse, 0x40, RZ, 0x3c, !PT ;  /* 0x00000040f1077812 */ /* 0x040fe400078e3cff */
[----:B------:R-:W-:Y:S01]  /*317d0*/  LOP3.LUT R6, R241, 0x50, RZ, 0x3c, !PT ;  /* 0x00000050f1067812 */ /* 0x000fe200078e3cff */
[----:B------:R-:W-:Y:S01]  /*317e0*/  UIADD3.64 UR12, UR36, 0x80, URZ ;  /* 0x00000080240c7897 */ /* 0x000fe2000fffe03f */
[----:B------:R-:W-:-:S02]  /*317f0*/  SHF.L.U64.HI R0, R12, 0x1, R0 ;  /* 0x000000010c007819 */ /* 0x000fc40000010200 */
[----:B------:R-:W-:Y:S02]  /*31800*/  CS2R R24, SRZ ;  /* 0x0000000000187805 */ /* 0x000fe4000001ff00 */
[----:B------:R-:W-:Y:S02]  /*31810*/  SHF.L.U64.HI R2, R152, 0x1, R2 ;  /* 0x0000000198027819 */ /* 0x000fe40000010202 */
        /* <DEDUP_REMOVED lines=9> */
[----:B------:R-:W-:Y:S01]  /*318b0*/  IMAD.SHL.U32 R12, R12, 0x2, RZ ;  /* 0x000000020c0c7824 */ /* 0x000fe200078e00ff */
[----:B------:R-:W-:Y:S01]  /*318c0*/  UIADD3.64 UR10, UR38, 0x2, URZ ;  /* 0x00000002260a7897 */ /* 0x000fe2000fffe03f */
[----:B------:R-:W-:Y:S01]  /*318d0*/  IMAD.SHL.U32 R152, R152, 0x2, RZ ;  /* 0x0000000298987824 */ /* 0x000fe200078e00ff */
[----:B------:R-:W-:Y:S01]  /*318e0*/  UIADD3.64 UR12, UR36, 0x180, URZ ;  /* 0x00000180240c7897 */ /* 0x000fe2000fffe03f */
[C---:B------:R-:W-:Y:S01]  /*318f0*/  IMAD.IADD R11, R237.reuse, 0x1, R241 ;  /* 0x00000001ed0b7824 */ /* 0x040fe200078e02f1 */
[----:B0-----:R-:W-:Y:S01]  /*31900*/  CS2R R44, SRZ ;  /* 0x00000000002c7805 */ /* 0x001fe2000001ff00 */
[C---:B------:R-:W-:Y:S01]  /*31910*/  IMAD.IADD R20, R237.reuse, 0x1, R20 ;  /* 0x00000001ed147824 */ /* 0x040fe200078e0214 */
[----:B------:R-:W-:Y:S01]  /*31920*/  CS2R R46, SRZ ;  /* 0x00000000002e7805 */ /* 0x000fe2000001ff00 */
        /* <DEDUP_REMOVED lines=20> */
[----:B------:R-:W-:Y:S01]  /*31a70*/  IMAD.IADD R6, R237, 0x1, R6 ;  /* 0x00000001ed067824 */ /* 0x000fe200078e0206 */
        /* <DEDUP_REMOVED lines=42> */
[----:B------:R-:W-:Y:S02]  /*31d20*/  UIADD3.64 UR10, UR38, 0x7fe, URZ ;  /* 0x000007fe260a7897 */ /* 0x000fe4000fffe03f */
[----:B------:R-:W-:-:S02]  /*31d30*/  UIADD3.64 UR12, UR36, 0x280, URZ ;  /* 0x00000280240c7897 */ /* 0x000fc4000fffe03f */
[----:B------:R-:W-:Y:S02]  /*31d40*/  UIADD3.64 UR10, UR38, 0x802, URZ ;  /* 0x00000802260a7897 */ /* 0x000fe4000fffe03f */
[----:B------:R-:W-:Y:S02]  /*31d50*/  UIADD3.64 UR12, UR36, 0x380, URZ ;  /* 0x00000380240c7897 */ /* 0x000fe4000fffe03f */
[----:B------:R-:W-:Y:S02]  /*31d60*/  UIADD3.64 UR58, UR38, 0xffe, URZ ;  /* 0x00000ffe263a7897 */ /* 0x000fe4000fffe03f */
[----:B------:R-:W-:Y:S02]  /*31d70*/  UIADD3.64 UR10, UR38, 0x1000, URZ ;  /* 0x00001000260a7897 */ /* 0x000fe4000fffe03f */
        /* <DEDUP_REMOVED lines=11> */
[----:B-1----:R-:W-:-:S12]  /*31e30*/  UIADD3.64 UR52, UR36, 0x700, URZ ;  /* 0x0000070024347897 */ /* 0x002fd8000fffe03f */
.L_x_1:
[----:B------:R-:W2:Y:S04]  /*31e40*/  LDL.64 R12, [R1+0x1f70] ;  /* 0x001f7000010c7983 */ /* 0x000ea80000100a00 */
[----:B------:R-:W3:Y:S04]  /*31e50*/  LDL.64 R22, [R1+0x1f78] ;  /* 0x001f780001167983 */ /* 0x000ee80000100a00 */
[----:B-----5:R-:W-:Y:S04]  /*31e60*/  STL [R1+0x2974], R20 ;  /* 0x0029741401007387 */ /* 0x020fe80000100800 */
[----:B------:R-:W-:Y:S04]  /*31e70*/  STL [R1+0x2940], R19 ;  /* 0x0029401301007387 */ /* 0x000fe80000100800 */
        /* <DEDUP_REMOVED lines=122> */
[----:B0-----:R0:W-:Y:S04]  /*32620*/  STL.64 [R1+0x2248], R150 ;  /* 0x0022489601007387 */ /* 0x0011e80000100a00 */
[----:B------:R-:W-:Y:S04]  /*32630*/  STL [R1+0x2838], R150 ;  /* 0x0028389601007387 */ /* 0x000fe80000100800 */
[----:B0-----:R-:W4:Y:S04]  /*32640*/  LDL.LU R151, [R1+0xae0] ;  /* 0x000ae00001977983 */ /* 0x001f280000300800 */
[----:B------:R-:W-:Y:S04]  /*32650*/  STL.64 [R1+0x2240], R148 ;  /* 0x0022409401007387 */ /* 0x000fe80000100a00 */
[----:B------:R-:W-:Y:S04]  /*32660*/  STL [R1+0x2840], R148 ;  /* 0x0028409401007387 */ /* 0x000fe80000100800 */
[----:B------:R-:W-:Y:S04]  /*32670*/  STL [R1+0x283c], R149 ;  /* 0x00283c9501007387 */ /* 0x000fe80000100800 */
        /* <DEDUP_REMOVED lines=119> */
[----:B------:R-:W-:Y:S04]  /*32df0*/  STL.64 [R1+0x20f8], R66 ;  /* 0x0020f84201007387 */ /* 0x000fe80000100a00 */
        /* <DEDUP_REMOVED lines=21> */
[----:B------:R0:W-:Y:S04]  /*32f50*/  STL [R1+0x2040], R2 ;  /* 0x0020400201007387 */ /* 0x0001e80000100800 */
[----:B------:R1:W-:Y:S01]  /*32f60*/  STL [R1+0x2028], R0 ;  /* 0x0020280001007387 */ /* 0x0003e20000100800 */
[----:B0-----:R-:W-:-:S03]  /*32f70*/  MOV R2, UR35 ;  /* 0x0000002300027c02 */ /* 0x001fc60008000f00 */
[----:B-----5:R-:W-:Y:S01]  /*32f80*/  STL [R1+0x1f8c], R3 ;  /* 0x001f8c0301007387 */ /* 0x020fe20000100800 */
[----:B-1----:R-:W-:-:S03]  /*32f90*/  MOV R0, UR34 ;  /* 0x0000002200007c02 */ /* 0x002fc60008000f00 */
[----:B------:R0:W-:Y:S01]  /*32fa0*/  STL [R1+0x1f60], R2 ;  /* 0x001f600201007387 */ /* 0x0001e20000100800 */
[----:B--2---:R-:W-:-:S03]  /*32fb0*/  R2UR UR34, R12 ;  /* 0x000000000c2272ca */ /* 0x004fc600000e0000 */
[----:B------:R1:W-:Y:S04]  /*32fc0*/  STL [R1+0x1f5c], R0 ;  /* 0x001f5c0001007387 */ /* 0x0003e80000100800 */
[----:B------:R-:W2:Y:S04]  /*32fd0*/  LDL.LU R40, [R1+0x133c] ;  /* 0x00133c0001287983 */ /* 0x000ea80000300800 */
[----:B------:R-:W2:Y:S04]  /*32fe0*/  LDL.LU R12, [R1+0xf70] ;  /* 0x000f7000010c7983 */ /* 0x000ea80000300800 */
[----:B0-----:R-:W2:Y:S04]  /*32ff0*/  LDL R2, [R1+0x1338] ;  /* 0x0013380001027983 */ /* 0x001ea80000100800 */
[----:B-1----:R-:W2:Y:S01]  /*33000*/  LDL R0, [R1+0x1334] ;  /* 0x0013340001007983 */ /* 0x002ea20000100800 */
[----:B------:R-:W-:-:S02]  /*33010*/  R2UR UR35, R13 ;  /* 0x000000000d2372ca */ /* 0x000fc400000e0000 */
[----:B------:R-:W-:-:S05]  /*33020*/  MOV R13, UR49 ;  /* 0x00000031000d7c02 */ /* 0x000fca0008000f00 */
[----:B------:R0:W-:Y:S04]  /*33030*/  STL [R1+0x1f68], R13 ;  /* 0x001f680d01007387 */ /* 0x0001e80000100800 */
[----:B------:R-:W2:Y:S04]  /*33040*/  LDL R46, [R1+0x1330] ;  /* 0x00133000012e7983 */ /* 0x000ea80000100800 */
[----:B------:R-:W2:Y:S01]  /*33050*/  LDL R42, [R1+0x1328] ;  /* 0x00132800012a7983 */ /* 0x000ea20000100800 */
[----:B0-----:R-:W-:-:S05]  /*33060*/  MOV R13, UR48 ;  /* 0x00000030000d7c02 */ /* 0x001fca0008000f00 */
[----:B------:R0:W-:Y:S01]  /*33070*/  STL [R1+0x1f64], R13 ;  /* 0x001f640d01007387 */ /* 0x0001e20000100800 */
[----:B---3--:R-:W-:Y:S02]  /*33080*/  R2UR UR32, R22 ;  /* 0x00000000162072ca */ /* 0x008fe400000e0000 */
[----:B------:R-:W-:Y:S01]  /*33090*/  R2UR UR33, R23 ;  /* 0x00000000172172ca */ /* 0x000fe200000e0000 */
[----:B------:R-:W3:Y:S01]  /*330a0*/  LDL R41, [R1+0x132c] ;  /* 0x00132c0001297983 */ /* 0x000ee20000100800 */
[----:B------:R-:W-:Y:S02]  /*330b0*/  PRMT R69, RZ, 0x7610, R69 ;  /* 0x00007610ff457816 */ /* 0x000fe40000000045 */
[----:B------:R-:W-:Y:S01]  /*330c0*/  PRMT R81, RZ, 0x7610, R81 ;  /* 0x00007610ff517816 */ /* 0x000fe20000000051 */
[----:B------:R-:W3:Y:S01]  /*330d0*/  LDL R38, [R1+0x1320] ;  /* 0x0013200001267983 */ /* 0x000ee20000100800 */
[----:B0-----:R-:W4:Y:S02]  /*330e0*/  LDC R13, c[0x0][0x230] ;  /* 0x00008c00ff0d7b82 */ /* 0x001f240000000800 */
[----:B----4-:R-:W-:-:S05]  /*330f0*/  IMAD R13, R151, -0x80, R13 ;  /* 0xffffff80970d7824 */ /* 0x010fca00078e020d */
[C---:B------:R-:W-:Y:S02]  /*33100*/  ISETP.GT.AND P0, PT, R13.reuse, RZ, PT ;  /* 0x000000ff0d00720c */ /* 0x040fe40003f04270 */
[C---:B------:R-:W-:Y:S02]  /*33110*/  ISETP.GT.AND P1, PT, R13.reuse, 0x1, PT ;  /* 0x000000010d00780c */ /* 0x040fe40003f24270 */
[----:B------:R-:W-:Y:S01]  /*33120*/  ISETP.GT.AND P2, PT, R13, 0x2, PT ;  /* 0x000000020d00780c */ /* 0x000fe20003f44270 */
[----:B------:R-:W-:Y:S08]  /*33130*/  STL [R1+0x2250], R154 ;  /* 0x0022509a01007387 */ /* 0x000ff00000100800 */
[----:B------:R-:W-:-:S02]  /*33140*/  @P0 IMAD.MOV.U32 R22, RZ, RZ, R154 ;  /* 0x000000ffff160224 */ /* 0x000fc400078e009a */
[----:B------:R-:W-:Y:S01]  /*33150*/  @P0 IMAD.MOV.U32 R23, RZ, RZ, R153 ;  /* 0x000000ffff170224 */ /* 0x000fe200078e0099 */
[----:B------:R0:W-:Y:S04]  /*33160*/  STL [R1+0x2044], R153 ;  /* 0x0020449901007387 */ /* 0x0001e80000100800 */
[----:B------:R2:W4:Y:S04]  /*33170*/  @P0 LDG.E.U16 R69, desc[UR4][R22.64] ;  /* 0x0000000416450981 */ /* 0x000528000c1e1500 */
[----:B0-----:R-:W4:Y:S01]  /*33180*/  LDL.LU R153, [R1+0x1324] ;  /* 0x0013240001997983 */ /* 0x001f220000300800 */
[----:B--2---:R-:W-:-:S02]  /*33190*/  @P1 IMAD.MOV.U32 R22, RZ, RZ, R40 ;  /* 0x000000ffff161224 */ /* 0x004fc400078e0028 */
[----:B------:R-:W-:Y:S02]  /*331a0*/  @P1 IMAD.MOV.U32 R23, RZ, RZ, R2 ;  /* 0x000000ffff171224 */ /* 0x000fe400078e0002 */
[----:B------:R-:W2:Y:S04]  /*331b0*/  LDL.LU R2, [R1+0x131c] ;  /* 0x00131c0001027983 */ /* 0x000ea80000300800 */
[----:B------:R0:W2:Y:S01]  /*331c0*/  @P1 LDG.E.U16 R81, desc[UR4][R22.64] ;  /* 0x0000000416511981 */ /* 0x0000a2000c1e1500 */
[----:B------:R-:W-:Y:S02]  /*331d0*/  ISETP.GT.AND P3, PT, R13, 0x3, PT ;  /* 0x000000030d00780c */ /* 0x000fe40003f64270 */
[----:B------:R-:W-:Y:S01]  /*331e0*/  PRMT R93, RZ, 0x7610, R93 ;  /* 0x00007610ff5d7816 */ /* 0x000fe2000000005d */
[----:B------:R-:W2:Y:S01]  /*331f0*/  LDL R48, [R1+0x1310] ;  /* 0x0013100001307983 */ /* 0x000ea20000100800 */
[----:B0-----:R-:W-:-:S03]  /*33200*/  @P2 IMAD.MOV.U32 R22, RZ, RZ, R0 ;  /* 0x000000ffff162224 */ /* 0x001fc600078e0000 */
[----:B------:R-:W2:Y:S01]  /*33210*/  LDL R0, [R1+0x1318] ;  /* 0x0013180001007983 */ /* 0x000ea20000100800 */
[C---:B------:R-:W-:Y:S01]  /*33220*/  ISETP.GT.AND P0, PT, R13.reuse, 0x4, PT ;  /* 0x000000040d00780c */ /* 0x040fe20003f04270 */
[----:B------:R-:W-:Y:S01]  /*33230*/  @P2 IMAD.MOV.U32 R23, RZ, RZ, R46 ;  /* 0x000000ffff172224 */ /* 0x000fe200078e002e */
[----:B------:R-:W-:Y:S01]  /*33240*/  PRMT R105, RZ, 0x7610, R105 ;  /* 0x00007610ff697816 */ /* 0x000fe20000000069 */
[----:B------:R-:W2:Y:S01]  /*33250*/  LDL R46, [R1+0x1314] ;  /* 0x00131400012e7983 */ /* 0x000ea20000100800 */
[----:B------:R-:W-:-:S03]  /*33260*/  ISETP.GT.AND P1, PT, R13, 0x5, PT ;  /* 0x000000050d00780c */ /* 0x000fc60003f24270 */
[----:B------:R3:W2:Y:S01]  /*33270*/  @P2 LDG.E.U16 R93, desc[UR4][R22.64] ;  /* 0x00000004165d2981 */ /* 0x0006a2000c1e1500 */
[----:B------:R-:W-:Y:S01]  /*33280*/  PRMT R117, RZ, 0x7610, R117 ;  /* 0x00007610ff757816 */ /* 0x000fe20000000075 */
[----:B---3--:R-:W-:Y:S02]  /*33290*/  @P3 IMAD.MOV.U32 R22, RZ, RZ, R41 ;  /* 0x000000ffff163224 */ /* 0x008fe400078e0029 */
[----:B------:R-:W-:Y:S01]  /*332a0*/  @P3 IMAD.MOV.U32 R23, RZ, RZ, R42 ;  /* 0x000000ffff173224 */ /* 0x000fe200078e002a */
[----:B------:R-:W3:Y:S04]  /*332b0*/  LDL R41, [R1+0x130c] ;  /* 0x00130c0001297983 */ /* 0x000ee80000100800 */
[----:B------:R0:W3:Y:S04]  /*332c0*/  @P3 LDG.E.U16 R105, desc[UR4][R22.64] ;  /* 0x0000000416693981 */ /* 0x0000e8000c1e1500 */
[----:B------:R-:W3:Y:S01]  /*332d0*/  LDL R42, [R1+0x1308] ;  /* 0x00130800012a7983 */ /* 0x000ee20000100800 */
[----:B0-----:R-:W-:-:S02]  /*332e0*/  @P0 IMAD.MOV.U32 R23, RZ, RZ, R38 ;  /* 0x000000ffff170224 */ /* 0x001fc400078e0026 */
[----:B----4-:R-:W-:Y:S01]  /*332f0*/  @P0 IMAD.MOV.U32 R22, RZ, RZ, R153 ;  /* 0x000000ffff160224 */ /* 0x010fe200078e0099 */
[----:B------:R-:W-:Y:S04]  /*33300*/  STL [R1+0x2048], R153 ;  /* 0x0020489901007387 */ /* 0x000fe80000100800 */
[----:B------:R2:W4:Y:S04]  /*33310*/  @P0 LDG.E.U16 R117, desc[UR4][R22.64] ;  /* 0x0000000416750981 */ /* 0x000528000c1e1500 */
[----:B------:R-:W4:Y:S01]  /*33320*/  LDL R38, [R1+0x1300] ;  /* 0x0013000001267983 */ /* 0x000f220000100800 */
[----:B--2---:R-:W-:-:S03]  /*33330*/  @P1 IMAD.MOV.U32 R23, RZ, RZ, R0 ;  /* 0x000000ffff171224 */ /* 0x004fc600078e0000 */
[----:B------:R-:W2:Y:S01]  /*33340*/  LDL R0, [R1+0x1304] ;  /* 0x0013040001007983 */ /* 0x000ea20000100800 */
[C---:B------:R-:W-:Y:S01]  /*33350*/  ISETP.GT.AND P2, PT, R13.reuse, 0x6, PT ;  /* 0x000000060d00780c */ /* 0x040fe20003f44270 */
[----:B------:R-:W-:Y:S01]  /*33360*/  @P1 IMAD.MOV.U32 R22, RZ, RZ, R2 ;  /* 0x000000ffff161224 */ /* 0x000fe200078e0002 */
[----:B------:R-:W-:Y:S02]  /*33370*/  PRMT R128, RZ, 0x7610, R128 ;  /* 0x00007610ff807816 */ /* 0x000fe40000000080 */
[C---:B------:R-:W-:Y:S02]  /*33380*/  ISETP.GT.AND P3, PT, R13.reuse, 0x7, PT ;  /* 0x000000070d00780c */ /* 0x040fe40003f64270 */
[----:B------:R-:W-:Y:S02]  /*33390*/  PRMT R139, RZ, 0x7610, R139 ;  /* 0x00007610ff8b7816 */ /* 0x000fe4000000008b */
[----:B------:R-:W-:Y:S01]  /*333a0*/  ISETP.GT.AND P0, PT, R13, 0x8, PT ;  /* 0x000000080d00780c */ /* 0x000fe20003f04270 */
[----:B------:R0:W2:Y:S01]  /*333b0*/  @P1 LDG.E.U16 R128, desc[UR4][R22.64] ;  /* 0x0000000416801981 */ /* 0x0000a2000c1e1500 */
[----:B------:R-:W-:-:S03]  /*333c0*/  PRMT R150, RZ, 0x7610, R150 ;  /* 0x00007610ff967816 */ /* 0x000fc60000000096 */
[----:B0-----:R-:W-:Y:S02]  /*333d0*/  @P2 IMAD.MOV.U32 R22, RZ, RZ, R46 ;  /* 0x000000ffff162224 */ /* 0x001fe400078e002e */
[----:B------:R-:W-:-:S05]  /*333e0*/  @P2 IMAD.MOV.U32 R23, RZ, RZ, R48 ;  /* 0x000000ffff172224 */ /* 0x000fca00078e0030 */
[----:B------:R3:W2:Y:S01]  /*333f0*/  @P2 LDG.E.U16 R139, desc[UR4][R22.64] ;  /* 0x00000004168b2981 */ /* 0x0006a2000c1e1500 */
[----:B------:R-:W-:Y:S01]  /*33400*/  PRMT R70, RZ, 0x7610, R70 ;  /* 0x00007610ff467816 */ /* 0x000fe20000000046 */
[----:B---3--:R-:W-:Y:S02]  /*33410*/  @P3 IMAD.MOV.U32 R22, RZ, RZ, R41 ;  /* 0x000000ffff163224 */ /* 0x008fe400078e0029 */
[----:B------:R-:W-:-:S05]  /*33420*/  @P3 IMAD.MOV.U32 R23, RZ, RZ, R42 ;  /* 0x000000ffff173224 */ /* 0x000fca00078e002a */
[----:B------:R4:W3:Y:S04]  /*33430*/  @P3 LDG.E.U16 R150, desc[UR4][R22.64] ;  /* 0x0000000416963981 */ /* 0x0008e8000c1e1500 */
[----:B------:R-:W-:Y:S04]  /*33440*/  STL [R1+0x24b0], R2 ;  /* 0x0024b00201007387 */ /* 0x000fe80000100800 */
[----:B------:R-:W3:Y:S04]  /*33450*/  LDL R48, [R1+0x12f0] ;  /* 0x0012f00001307983 */ /* 0x000ee80000100800 */
[----:B------:R-:W3:Y:S04]  /*33460*/  LDL R46, [R1+0x12f4] ;  /* 0x0012f400012e7983 */ /* 0x000ee80000100800 */
[----:B------:R-:W3:Y:S04]  /*33470*/  LDL R42, [R1+0x12e8] ;  /* 0x0012e800012a7983 */ /* 0x000ee80000100800 */
[----:B------:R-:W3:Y:S01]  /*33480*/  LDL R41, [R1+0x12ec] ;  /* 0x0012ec0001297983 */ /* 0x000ee20000100800 */
[----:B----4-:R-:W-:-:S03]  /*33490*/  @P0 IMAD.MOV.U32 R23, RZ, RZ, R38 ;  /* 0x000000ffff170224 */ /* 0x010fc600078e0026 */
[----:B------:R-:W4:Y:S01]  /*334a0*/  LDL R38, [R1+0x12e0] ;  /* 0x0012e00001267983 */ /* 0x000f220000100800 */
[----:B--2---:R-:W-:-:S03]  /*334b0*/  @P0 IMAD.MOV.U32 R22, RZ, RZ, R0 ;  /* 0x000000ffff160224 */ /* 0x004fc600078e0000 */
[----:B------:R-:W2:Y:S04]  /*334c0*/  LDL R0, [R1+0x12e4] ;  /* 0x0012e40001007983 */ /* 0x000ea80000100800 */
[----:B------:R0:W4:Y:S04]  /*334d0*/  @P0 LDG.E.U16 R70, desc[UR4][R22.64] ;  /* 0x0000000416460981 */ /* 0x000128000c1e1500 */
[----:B------:R-:W0:Y:S04]  /*334e0*/  LDL R22, [R1+0x12f8] ;  /* 0x0012f80001167983 */ /* 0x000e280000100800 */
[----:B------:R-:W0:Y:S01]  /*334f0*/  LDL R23, [R1+0x12fc] ;  /* 0x0012fc0001177983 */ /* 0x000e220000100800 */
[----:B------:R-:W-:-:S02]  /*33500*/  ISETP.GT.AND P1, PT, R13, 0x9, PT ;  /* 0x000000090d00780c */ /* 0x000fc40003f24270 */
[C---:B------:R-:W-:Y:S02]  /*33510*/  ISETP.GT.AND P2, PT, R13.reuse, 0xa, PT ;  /* 0x0000000a0d00780c */ /* 0x040fe40003f44270 */
[----:B------:R-:W-:Y:S02]  /*33520*/  PRMT R82, RZ, 0x7610, R82 ;  /* 0x00007610ff527816 */ /* 0x000fe40000000052 */
[C---:B------:R-:W-:Y:S02]  /*33530*/  ISETP.GT.AND P3, PT, R13.reuse, 0xb, PT ;  /* 0x0000000b0d00780c */ /* 0x040fe40003f64270 */
[----:B------:R-:W-:Y:S02]  /*33540*/  PRMT R94, RZ, 0x7610, R94 ;  /* 0x00007610ff5e7816 */ /* 0x000fe4000000005e */
[----:B------:R-:W-:Y:S02]  /*33550*/  ISETP.GT.AND P0, PT, R13, 0xc, PT ;  /* 0x0000000c0d00780c */ /* 0x000fe40003f04270 */
[----:B------:R-:W-:-:S02]  /*33560*/  PRMT R106, RZ, 0x7610, R106 ;  /* 0x00007610ff6a7816 */ /* 0x000fc4000000006a */
[----:B------:R-:W-:Y:S02]  /*33570*/  PRMT R118, RZ, 0x7610, R118 ;  /* 0x00007610ff767816 */ /* 0x000fe40000000076 */
[----:B0-----:R-:W-:-:S04]  /*33580*/  @P1 LOP3.LUT R23, R23, R22, RZ, 0x3c, !PT ;  /* 0x0000001617171212 */ /* 0x001fc800078e3cff */
[----:B------:R-:W-:-:S04]  /*33590*/  @P1 LOP3.LUT R22, R23, R22, RZ, 0x3c, !PT ;  /* 0x0000001617161212 */ /* 0x000fc800078e3cff */
[----:B------:R-:W-:-:S05]  /*335a0*/  @P1 LOP3.LUT R23, R23, R22, RZ, 0x3c, !PT ;  /* 0x0000001617171212 */ /* 0x000fca00078e3cff */
[----:B------:R3:W4:Y:S02]  /*335b0*/  @P1 LDG.E.U16 R82, desc[UR4][R22.64] ;  /* 0x0000000416521981 */ /* 0x000724000c1e1500 */
[----:B---3--:R-:W-:Y:S02]  /*335c0*/  @P2 IMAD.MOV.U32 R22, RZ, RZ, R46 ;  /* 0x000000ffff162224 */ /* 0x008fe400078e002e */
[----:B------:R-:W-:Y:S01]  /*335d0*/  @P2 IMAD.MOV.U32 R23, RZ, RZ, R48 ;  /* 0x000000ffff172224 */ /* 0x000fe200078e0030 */
[----:B------:R-:W3:Y:S04]  /*335e0*/  LDL R46, [R1+0x12d4] ;  /* 0x0012d400012e7983 */ /* 0x000ee80000100800 */
[----:B------:R0:W3:Y:S04]  /*335f0*/  @P2 LDG.E.U16 R94, desc[UR4][R22.64] ;  /* 0x00000004165e2981 */ /* 0x0000e8000c1e1500 */
[----:B------:R-:W3:Y:S01]  /*33600*/  LDL R48, [R1+0x12d0] ;  /* 0x0012d00001307983 */ /* 0x000ee20000100800 */
[----:B0-----:R-:W-:-:S02]  /*33610*/  @P3 IMAD.MOV.U32 R22, RZ, RZ, R41 ;  /* 0x000000ffff163224 */ /* 0x001fc400078e0029 */
[----:B------:R-:W-:Y:S01]  /*33620*/  @P3 IMAD.MOV.U32 R23, RZ, RZ, R42 ;  /* 0x000000ffff173224 */ /* 0x000fe200078e002a */
[----:B------:R-:W3:Y:S04]  /*33630*/  LDL R41, [R1+0x12cc] ;  /* 0x0012cc0001297983 */ /* 0x000ee80000100800 */
[----:B------:R2:W3:Y:S04]  /*33640*/  @P3 LDG.E.U16 R106, desc[UR4][R22.64] ;  /* 0x00000004166a3981 */ /* 0x0004e8000c1e1500 */
[----:B------:R-:W3:Y:S01]  /*33650*/  LDL R42, [R1+0x12c8] ;  /* 0x0012c800012a7983 */ /* 0x000ee20000100800 */
[----:B--2---:R-:W-:-:S02]  /*33660*/  @P0 IMAD.MOV.U32 R22, RZ, RZ, R0 ;  /* 0x000000ffff160224 */ /* 0x004fc400078e0000 */
[----:B----4-:R-:W-:Y:S01]  /*33670*/  @P0 IMAD.MOV.U32 R23, RZ, RZ, R38 ;  /* 0x000000ffff170224 */ /* 0x010fe200078e0026 */
[----:B------:R-:W2:Y:S04]  /*33680*/  LDL R0, [R1+0x12c4] ;  /* 0x0012c40001007983 */ /* 0x000ea80000100800 */
[----:B------:R0:W4:Y:S04]  /*33690*/  @P0 LDG.E.U16 R118, desc[UR4][R22.64] ;  /* 0x0000000416760981 */ /* 0x000128000c1e1500 */
[----:B------:R-:W4:Y:S04]  /*336a0*/  LDL R38, [R1+0x12c0] ;  /* 0x0012c00001267983 */ /* 0x000f280000100800 */
        /* <DEDUP_REMOVED lines=731> */
[----:B------:R-:W-:Y:S02]  /*36460*/  ISETP.GT.AND P4, PT, R13, 0x74, PT ;  /* 0x000000740d00780c */ /* 0x000fe40003f84270 */
[----:B------:R-:W-:Y:S02]  /*36470*/  PRMT R238, RZ, 0x7610, R238 ;  /* 0x00007610ffee7816 */ /* 0x000fe400000000ee */
        /* <DEDUP_REMOVED lines=8> */
[----:B------:R-:W-:Y:S01]  /*36500*/  ISETP.GT.AND P0, PT, R13, 0x75, PT ;  /* 0x000000750d00780c */ /* 0x000fe20003f04270 */
[----:B------:R-:W3:Y:S04]  /*36510*/  LDL R48, [R1+0xf88] ;  /* 0x000f880001307983 */ /* 0x000ee80000100800 */
[----:B------:R0:W3:Y:S01]  /*36520*/  @P2 LDG.E.U16 R238, desc[UR4][R22.64] ;  /* 0x0000000416ee2981 */ /* 0x0000e2000c1e1500 */
[----:B------:R-:W-:-:S02]  /*36530*/  PRMT R235, RZ, 0x7610, R235 ;  /* 0x00007610ffeb7816 */ /* 0x000fc400000000eb */
[C---:B------:R-:W-:Y:S01]  /*36540*/  ISETP.GT.AND P1, PT, R13.reuse, 0x76, PT ;  /* 0x000000760d00780c */ /* 0x040fe20003f24270 */
[----:B------:R-:W3:Y:S01]  /*36550*/  LDL R46, [R1+0xf80] ;  /* 0x000f8000012e7983 */ /* 0x000ee20000100800 */
[----:B0-----:R-:W-:Y:S02]  /*36560*/  @P3 IMAD.MOV.U32 R22, RZ, RZ, R41 ;  /* 0x000000ffff163224 */ /* 0x001fe400078e0029 */
[----:B------:R-:W-:Y:S01]  /*36570*/  @P3 IMAD.MOV.U32 R23, RZ, RZ, R42 ;  /* 0x000000ffff173224 */ /* 0x000fe200078e002a */
[----:B------:R-:W3:Y:S04]  /*36580*/  LDL R41, [R1+0xf8c] ;  /* 0x000f8c0001297983 */ /* 0x000ee80000100800 */
[----:B------:R2:W3:Y:S01]  /*36590*/  @P3 LDG.E.U16 R237, desc[UR4][R22.64] ;  /* 0x0000000416ed3981 */ /* 0x0004e2000c1e1500 */
[----:B------:R-:W-:-:S03]  /*365a0*/  ISETP.GT.AND P2, PT, R13, 0x77, PT ;  /* 0x000000770d00780c */ /* 0x000fc60003f44270 */
[----:B------:R-:W3:Y:S01]  /*365b0*/  LDL R42, [R1+0xf84] ;  /* 0x000f8400012a7983 */ /* 0x000ee20000100800 */
[----:B--2---:R-:W-:Y:S02]  /*365c0*/  @P4 IMAD.MOV.U32 R22, RZ, RZ, R0 ;  /* 0x000000ffff164224 */ /* 0x004fe400078e0000 */
[----:B----4-:R-:W-:Y:S01]  /*365d0*/  @P4 IMAD.MOV.U32 R23, RZ, RZ, R38 ;  /* 0x000000ffff174224 */ /* 0x010fe200078e0026 */
[----:B------:R-:W-:Y:S01]  /*365e0*/  PRMT R234, RZ, 0x7610, R234 ;  /* 0x00007610ffea7816 */ /* 0x000fe200000000ea */
[----:B------:R-:W2:Y:S04]  /*365f0*/  LDL R38, [R1+0xf78] ;  /* 0x000f780001267983 */ /* 0x000ea80000100800 */
[----:B------:R0:W4:Y:S04]  /*36600*/  @P4 LDG.E.U16 R236, desc[UR4][R22.64] ;  /* 0x0000000416ec4981 */ /* 0x000128000c1e1500 */
[----:B------:R-:W2:Y:S04]  /*36610*/  LDL R0, [R1+0xf7c] ;  /* 0x000f7c0001007983 */ /* 0x000ea80000100800 */
[----:B------:R-:W0:Y:S04]  /*36620*/  LDL R22, [R1+0xf98] ;  /* 0x000f980001167983 */ /* 0x000e280000100800 */
[----:B------:R-:W0:Y:S02]  /*36630*/  LDL R23, [R1+0xf9c] ;  /* 0x000f9c0001177983 */ /* 0x000e240000100800 */
[----:B0-----:R-:W-:-:S04]  /*36640*/  @P0 LOP3.LUT R23, R23, R22, RZ, 0x3c, !PT ;  /* 0x0000001617170212 */ /* 0x001fc800078e3cff */
[----:B------:R-:W-:-:S04]  /*36650*/  @P0 LOP3.LUT R22, R23, R22, RZ, 0x3c, !PT ;  /* 0x0000001617160212 */ /* 0x000fc800078e3cff */
[----:B------:R-:W-:-:S05]  /*36660*/  @P0 LOP3.LUT R23, R23, R22, RZ, 0x3c, !PT ;  /* 0x0000001617170212 */ /* 0x000fca00078e3cff */
[----:B------:R0:W4:Y:S04]  /*36670*/  @P0 LDG.E.U16 R235, desc[UR4][R22.64] ;  /* 0x0000000416eb0981 */ /* 0x000128000c1e1500 */
[----:B------:R-:W0:Y:S04]  /*36680*/  LDL R22, [R1+0xf90] ;  /* 0x000f900001167983 */ /* 0x000e280000100800 */
[----:B------:R-:W0:Y:S01]  /*36690*/  LDL R23, [R1+0xf94] ;  /* 0x000f940001177983 */ /* 0x000e220000100800 */
[C---:B------:R-:W-:Y:S02]  /*366a0*/  ISETP.GT.AND P3, PT, R13.reuse, 0x78, PT ;  /* 0x000000780d00780c */ /* 0x040fe40003f64270 */
[----:B------:R-:W-:-:S02]  /*366b0*/  ISETP.GT.AND P4, PT, R13, 0x79, PT ;  /* 0x000000790d00780c */ /* 0x000fc40003f84270 */
[----:B0-----:R-:W-:-:S04]  /*366c0*/  @P1 LOP3.LUT R23, R23, R22, RZ, 0x3c, !PT ;  /* 0x0000001617171212 */ /* 0x001fc800078e3cff */
[----:B------:R-:W-:-:S04]  /*366d0*/  @P1 LOP3.LUT R22, R23, R22, RZ, 0x3c, !PT ;  /* 0x0000001617161212 */ /* 0x000fc800078e3cff */
[----:B------:R-:W-:-:S05]  /*366e0*/  @P1 LOP3.LUT R23, R23, R22, RZ, 0x3c, !PT ;  /* 0x0000001617171212 */ /* 0x000fca00078e3cff */
[----:B------:R3:W4:Y:S02]  /*366f0*/  @P1 LDG.E.U16 R234, desc[UR4][R22.64] ;  /* 0x0000000416ea1981 */ /* 0x000724000c1e1500 */
[----:B---3--:R-:W-:Y:S02]  /*36700*/  @P2 IMAD.MOV.U32 R22, RZ, RZ, R41 ;  /* 0x000000ffff162224 */ /* 0x008fe400078e0029 */
[----:B------:R-:W3:Y:S01]  /*36710*/  LDL.LU R41, [R1+0xf74] ;  /* 0x000f740001297983 */ /* 0x000ee20000300800 */
[----:B------:R-:W-:Y:S02]  /*36720*/  @P2 IMAD.MOV.U32 R23, RZ, RZ, R48 ;  /* 0x000000ffff172224 */ /* 0x000fe400078e0030 */
[----:B------:R-:W0:Y:S01]  /*36730*/  S2R R48, SR_TID.X ;  /* 0x0000000000307919 */ /* 0x000e220000002100 */
[----:B------:R-:W-:Y:S02]  /*36740*/  PRMT R233, RZ, 0x7610, R233 ;  /* 0x00007610ffe97816 */ /* 0x000fe400000000e9 */
[----:B------:R-:W-:-:S02]  /*36750*/  PRMT R232, RZ, 0x7610, R232 ;  /* 0x00007610ffe87816 */ /* 0x000fc400000000e8 */
[----:B------:R-:W-:Y:S02]  /*36760*/  ISETP.GT.AND P0, PT, R13, 0x7a, PT ;  /* 0x0000007a0d00780c */ /* 0x000fe40003f04270 */
[----:B------:R1:W4:Y:S01]  /*36770*/  @P2 LDG.E.U16 R233, desc[UR4][R22.64] ;  /* 0x0000000416e92981 */ /* 0x000322000c1e1500 */
[----:B------:R-:W-:Y:S01]  /*36780*/  PRMT R231, RZ, 0x7610, R231 ;  /* 0x00007610ffe77816 */ /* 0x000fe200000000e7 */
[----:B-1----:R-:W-:Y:S02]  /*36790*/  @P3 IMAD.MOV.U32 R22, RZ, RZ, R42 ;  /* 0x000000ffff163224 */ /* 0x002fe400078e002a */
[----:B------:R-:W-:-:S05]  /*367a0*/  @P3 IMAD.MOV.U32 R23, RZ, RZ, R46 ;  /* 0x000000ffff173224 */ /* 0x000fca00078e002e */
[----:B------:R2:W4:Y:S01]  /*367b0*/  @P3 LDG.E.U16 R232, desc[UR4][R22.64] ;  /* 0x0000000416e83981 */ /* 0x000522000c1e1500 */
[----:B------:R-:W-:Y:S01]  /*367c0*/  PRMT R230, RZ, 0x7610, R230 ;  /* 0x00007610ffe67816 */ /* 0x000fe200000000e6 */
[----:B--2---:R-:W-:Y:S02]  /*367d0*/  @P4 IMAD.MOV.U32 R22, RZ, RZ, R0 ;  /* 0x000000ffff164224 */ /* 0x004fe400078e0000 */
[----:B------:R-:W-:Y:S01]  /*367e0*/  @P4 IMAD.MOV.U32 R23, RZ, RZ, R38 ;  /* 0x000000ffff174224 */ /* 0x000fe200078e0026 */
[----:B0-----:R-:W-:Y:S01]  /*367f0*/  LOP3.LUT R0, R48, 0x7f, RZ, 0xc0, !PT ;  /* 0x0000007f30007812 */ /* 0x001fe200078ec0ff */
[----:B------:R-:W2:Y:S04]  /*36800*/  LDL R38, [R1+0xf60] ;  /* 0x000f600001267983 */ /* 0x000ea80000100800 */
[----:B------:R0:W4:Y:S01]  /*36810*/  @P4 LDG.E.U16 R231, desc[UR4][R22.64] ;  /* 0x0000000416e74981 */ /* 0x000122000c1e1500 */
[----:B------:R-:W-:-:S03]  /*36820*/  ISETP.GE.AND P2, PT, R0, R13, PT ;  /* 0x0000000d0000720c */ /* 0x000fc60003f46270 */
[----:B------:R-:W2:Y:S04]  /*36830*/  LDL.LU R42, [R1+0xf64] ;  /* 0x000f6400012a7983 */ /* 0x000ea80000300800 */
[----:B------:R-:W4:Y:S01]  /*36840*/  LDL R46, [R1+0xf5c] ;  /* 0x000f5c00012e7983 */ /* 0x000f220000100800 */
[----:B0-----:R-:W-:-:S03]  /*36850*/  @P0 IMAD.MOV.U32 R23, RZ, RZ, R12 ;  /* 0x000000ffff170224 */ /* 0x001fc600078e000c */
[----:B------:R-:W4:Y:S04]  /*36860*/  LDL R48, [R1+0xf4c] ;  /* 0x000f4c0001307983 */ /* 0x000f280000100800 */
[----:B------:R-:W4:Y:S04]  /*36870*/  LDL.LU R0, [R1+0xf48] ;  /* 0x000f480001007983 */ /* 0x000f280000300800 */
[----:B------:R0:W-:Y:S04]  /*36880*/  STL [R1+0x2034], R12 ;  /* 0x0020340c01007387 */ /* 0x0001e80000100800 */
[----:B0-----:R-:W4:Y:S01]  /*36890*/  LDL.LU R12, [R1+0xf54] ;  /* 0x000f5400010c7983 */ /* 0x001f220000300800 */
[----:B---3--:R-:W-:-:S05]  /*368a0*/  @P0 IMAD.MOV.U32 R22, RZ, RZ, R41 ;  /* 0x000000ffff160224 */ /* 0x008fca00078e0029 */
[----:B------:R0:W3:Y:S04]  /*368b0*/  @P0 LDG.E.U16 R230, desc[UR4][R22.64] ;  /* 0x0000000416e60981 */ /* 0x0000e8000c1e1500 */
[----:B------:R-:W0:Y:S04]  /*368c0*/  LDL R22, [R1+0xf68] ;  /* 0x000f680001167983 */ /* 0x000e280000100800 */
[----:B------:R-:W0:Y:S01]  /*368d0*/  LDL R23, [R1+0xf6c] ;  /* 0x000f6c0001177983 */ /* 0x000e220000100800 */
[C---:B------:R-:W-:Y:S02]  /*368e0*/  ISETP.GT.AND P1, PT, R13.reuse, 0x7b, PT ;  /* 0x0000007b0d00780c */ /* 0x040fe40003f24270 */
[----:B------:R-:W-:-:S02]  /*368f0*/  ISETP.GT.AND P3, PT, R13, 0x7c, PT ;  /* 0x0000007c0d00780c */ /* 0x000fc40003f64270 */
[----:B------:R-:W-:Y:S02]  /*36900*/  PRMT R229, RZ, 0x7610, R229 ;  /* 0x00007610ffe57816 */ /* 0x000fe400000000e5 */
[----:B------:R-:W-:-:S07]  /*36910*/  PRMT R228, RZ, 0x7610, R228 ;  /* 0x00007610ffe47816 */ /* 0x000fce00000000e4 */
[----:B0-----:R-:W-:-:S04]  /*36920*/  @P1 LOP3.LUT R23, R23, R22, RZ, 0x3c, !PT ;  /* 0x0000001617171212 */ /* 0x001fc800078e3cff */
[----:B------:R-:W-:-:S04]  /*36930*/  @P1 LOP3.LUT R22, R23, R22, RZ, 0x3c, !PT ;  /* 0x0000001617161212 */ /* 0x000fc800078e3cff */
[----:B------:R-:W-:-:S05]  /*36940*/  @P1 LOP3.LUT R23, R23, R22, RZ, 0x3c, !PT ;  /* 0x0000001617171212 */ /* 0x000fca00078e3cff */
[----:B------:R2:W3:Y:S02]  /*36950*/  @P1 LDG.E.U16 R229, desc[UR4][R22.64] ;  /* 0x0000000416e51981 */ /* 0x0004e4000c1e1500 */
[----:B--2---:R-:W-:Y:S02]  /*36960*/  @P3 IMAD.MOV.U32 R22, RZ, RZ, R42 ;  /* 0x000000ffff163224 */ /* 0x004fe400078e002a */
[----:B------:R-:W-:Y:S01]  /*36970*/  @P3 IMAD.MOV.U32 R23, RZ, RZ, R38 ;  /* 0x000000ffff173224 */ /* 0x000fe200078e0026 */
[----:B------:R-:W-:Y:S01]  /*36980*/  ISETP.GT.AND P4, PT, R13, 0x7d, PT ;  /* 0x0000007d0d00780c */ /* 0x000fe20003f84270 */
[----:B------:R-:W2:Y:S04]  /*36990*/  LDL R38, [R1+0x1f58] ;  /* 0x001f580001267983 */ /* 0x000ea80000100800 */
[----:B------:R4:W3:Y:S04]  /*369a0*/  @P3 LDG.E.U16 R228, desc[UR4][R22.64] ;  /* 0x0000000416e43981 */ /* 0x0008e8000c1e1500 */
[----:B------:R-:W2:Y:S01]  /*369b0*/  LDL R23, [R1+0xf58] ;  /* 0x000f580001177983 */ /* 0x000ea20000100800 */
[----:B------:R-:W-:-:S03]  /*369c0*/  PRMT R227, RZ, 0x7610, R227 ;  /* 0x00007610ffe37816 */ /* 0x000fc600000000e3 */
[----:B----4-:R-:W-:Y:S01]  /*369d0*/  @P4 IMAD.MOV.U32 R22, RZ, RZ, R46 ;  /* 0x000000ffff164224 */ /* 0x010fe200078e002e */
[C---:B------:R-:W-:Y:S01]  /*369e0*/  ISETP.GT.AND P5, PT, R13.reuse, 0x7e, PT ;  /* 0x0000007e0d00780c */ /* 0x040fe20003fa4270 */
[----:B------:R-:W4:Y:S01]  /*369f0*/  LDL R46, [R1+0x1f38] ;  /* 0x001f3800012e7983 */ /* 0x000f220000100800 */
[----:B------:R-:W-:-:S03]  /*36a00*/  ISETP.GT.AND P6, PT, R13, 0x7f, PT ;  /* 0x0000007f0d00780c */ /* 0x000fc60003fc4270 */
[----:B--2---:R0:W2:Y:S04]  /*36a10*/  @P4 LDG.E.U16 R227, desc[UR4][R22.64] ;  /* 0x0000000416e34981 */ /* 0x0040a8000c1e1500 */
[----:B------:R-:W3:Y:S01]  /*36a20*/  LDL R23, [R1+0xf50] ;  /* 0x000f500001177983 */ /* 0x000ee20000100800 */
[----:B------:R-:W-:-:S03]  /*36a30*/  PRMT R226, RZ, 0x7610, R226 ;  /* 0x00007610ffe27816 */ /* 0x000fc600000000e2 */
[----:B0-----:R-:W-:Y:S01]  /*36a40*/  @P5 IMAD.MOV.U32 R22, RZ, RZ, R12 ;  /* 0x000000ffff165224 */ /* 0x001fe200078e000c */
[----:B------:R-:W-:Y:S01]  /*36a50*/  PRMT R225, RZ, 0x7610, R225 ;  /* 0x00007610ffe17816 */ /* 0x000fe200000000e1 */
[----:B------:R-:W-:Y:S04]  /*36a60*/  STL [R1+0x2038], R12 ;  /* 0x0020380c01007387 */ /* 0x000fe80000100800 */
[----:B---3--:R0:W3:Y:S02]  /*36a70*/  @P5 LDG.E.U16 R226, desc[UR4][R22.64] ;  /* 0x0000000416e25981 */ /* 0x0080e4000c1e1500 */
[----:B0-----:R-:W-:Y:S02]  /*36a80*/  @P6 IMAD.MOV.U32 R22, RZ, RZ, R48 ;  /* 0x000000ffff166224 */ /* 0x001fe400078e0030 */
[----:B------:R-:W-:Y:S01]  /*36a90*/  @P6 IMAD.MOV.U32 R23, RZ, RZ, R0 ;  /* 0x000000ffff176224 */ /* 0x000fe200078e0000 */
[----:B------:R-:W2:Y:S04]  /*36aa0*/  LDL R48, [R1+0x1e78] ;  /* 0x001e780001307983 */ /* 0x000ea80000100800 */
[----:B------:R0:W-:Y:S04]  /*36ab0*/  STL [R1+0x202c], R0 ;  /* 0x00202c0001007387 */ /* 0x0001e80000100800 */
[----:B------:R1:W3:Y:S01]  /*36ac0*/  @P6 LDG.E.U16 R225, desc[UR4][R22.64] ;  /* 0x0000000416e16981 */ /* 0x0002e2000c1e1500 */
[----:B------:R-:W-:Y:S06]  /*36ad0*/  BAR.SYNC.DEFER_BLOCKING 0x0 ;  /* 0x0000000000007b1d */ /* 0x000fec0000010000 */
[----:B------:R-:W4:Y:S01]  /*36ae0*/  LDL R23, [R1+0x1354] ;  /* 0x0013540001177983 */ /* 0x000f220000100800 */
[----:B------:R-:W-:Y:S01]  /*36af0*/  PRMT R224, RZ, 0x7610, R224 ;  /* 0x00007610ffe07816 */ /* 0x000fe200000000e0 */
[----:B-1----:R-:W-:Y:S01]  /*36b00*/  @!P2 IMAD.MOV.U32 R22, RZ, RZ, R38 ;  /* 0x000000ffff16a224 */ /* 0x002fe200078e0026 */
[----:B------:R-:W-:Y:S01]  /*36b10*/  PRMT R223, RZ, 0x7610, R223 ;  /* 0x00007610ffdf7816 */ /* 0x000fe200000000df */
[----:B0-----:R-:W3:Y:S01]  /*36b20*/  LDL R0, [R1+0x1e74] ;  /* 0x001e740001007983 */ /* 0x001ee20000100800 */
[----:B------:R-:W-:-:S02]  /*36b30*/  PRMT R222, RZ, 0x7610, R222 ;  /* 0x00007610ffde7816 */ /* 0x000fc400000000de */
[----:B------:R-:W-:Y:S01]  /*36b40*/  PRMT R221, RZ, 0x7610, R221 ;  /* 0x00007610ffdd7816 */ /* 0x000fe200000000dd */
[----:B------:R-:W3:Y:S04]  /*36b50*/  LDL R38, [R1+0x1e38] ;  /* 0x001e380001267983 */ /* 0x000ee80000100800 */
[----:B----4-:R0:W4:Y:S04]  /*36b60*/  @!P2 LDG.E.U16 R224, desc[UR4][R22.64] ;  /* 0x0000000416e0a981 */ /* 0x010128000c1e1500 */
[----:B------:R-:W2:Y:S01]  /*36b70*/  LDL R23, [R1+0x1f34] ;  /* 0x001f340001177983 */ /* 0x000ea20000100800 */
[----:B0-----:R-:W-:Y:S01]  /*36b80*/  @!P2 IMAD.MOV.U32 R22, RZ, RZ, R46 ;  /* 0x000000ffff16a224 */ /* 0x001fe200078e002e */
[----:B------:R-:W-:-:S02]  /*36b90*/  PRMT R220, RZ, 0x7610, R220 ;  /* 0x00007610ffdc7816 */ /* 0x000fc400000000dc */
[----:B------:R-:W-:Y:S01]  /*36ba0*/  PRMT R219, RZ, 0x7610, R219 ;  /* 0x00007610ffdb7816 */ /* 0x000fe200000000db */
[----:B------:R-:W4:Y:S04]  /*36bb0*/  LDL R46, [R1+0x1df8] ;  /* 0x001df800012e7983 */ /* 0x000f280000100800 */
[----:B--2---:R0:W2:Y:S04]  /*36bc0*/  @!P2 LDG.E.U16 R223, desc[UR4][R22.64] ;  /* 0x0000000416dfa981 */ /* 0x0040a8000c1e1500 */
[----:B------:R-:W0:Y:S04]  /*36bd0*/  LDL R22, [R1+0x1ef4] ;  /* 0x001ef40001167983 */ /* 0x000e280000100800 */
[----:B------:R-:W0:Y:S02]  /*36be0*/  LDL R23, [R1+0x1ef8] ;  /* 0x001ef80001177983 */ /* 0x000e240000100800 */
[----:B0-----:R-:W-:-:S04]  /*36bf0*/  @!P2 LOP3.LUT R23, R23, R22, RZ, 0x3c, !PT ;  /* 0x000000161717a212 */ /* 0x001fc800078e3cff */
[----:B------:R-:W-:-:S04]  /*36c00*/  @!P2 LOP3.LUT R22, R23, R22, RZ, 0x3c, !PT ;  /* 0x000000161716a212 */ /* 0x000fc800078e3cff */
[----:B------:R-:W-:-:S05]  /*36c10*/  @!P2 LOP3.LUT R23, R23, R22, RZ, 0x3c, !PT ;  /* 0x000000161717a212 */ /* 0x000fca00078e3cff */
[----:B------:R0:W2:Y:S04]  /*36c20*/  @!P2 LDG.E.U16 R222, desc[UR4][R22.64] ;  /* 0x0000000416dea981 */ /* 0x0000a8000c1e1500 */
[----:B------:R-:W0:Y:S04]  /*36c30*/  LDL R22, [R1+0x1eb4] ;  /* 0x001eb40001167983 */ /* 0x000e280000100800 */
[----:B------:R-:W0:Y:S02]  /*36c40*/  LDL R23, [R1+0x1eb8] ;  /* 0x001eb80001177983 */ /* 0x000e240000100800 */
[----:B0-----:R-:W-:-:S04]  /*36c50*/  @!P2 LOP3.LUT R23, R23, R22, RZ, 0x3c, !PT ;  /* 0x000000161717a212 */ /* 0x001fc800078e3cff */
[----:B------:R-:W-:-:S04]  /*36c60*/  @!P2 LOP3.LUT R22, R23, R22, RZ, 0x3c, !PT ;  /* 0x000000161716a212 */ /* 0x000fc800078e3cff */
[----:B------:R-:W-:-:S05]  /*36c70*/  @!P2 LOP3.LUT R23, R23, R22, RZ, 0x3c, !PT ;  /* 0x000000161717a212 */ /* 0x000fca00078e3cff */
[----:B------:R0:W2:Y:S02]  /*36c80*/  @!P2 LDG.E.U16 R221, desc[UR4][R22.64] ;  /* 0x0000000416dda981 */ /* 0x0000a4000c1e1500 */
[----:B0-----:R-:W-:Y:S02]  /*36c90*/  @!P2 IMAD.MOV.U32 R22, RZ, RZ, R48 ;  /* 0x000000ffff16a224 */ /* 0x001fe400078e0030 */
[----:B---3--:R-:W-:Y:S01]  /*36ca0*/  @!P2 IMAD.MOV.U32 R23, RZ, RZ, R0 ;  /* 0x000000ffff17a224 */ /* 0x008fe200078e0000 */
[----:B------:R-:W-:Y:S01]  /*36cb0*/  PRMT R218, RZ, 0x7610, R218 ;  /* 0x00007610ffda7816 */ /* 0x000fe200000000da */
[----:B------:R-:W3:Y:S04]  /*36cc0*/  LDL R48, [R1+0x1d34] ;  /* 0x001d340001307983 */ /* 0x000ee80000100800 */
[----:B------:R0:W2:Y:S01]  /*36cd0*/  @!P2 LDG.E.U16 R220, desc[UR4][R22.64] ;  /* 0x0000000416dca981 */ /* 0x0000a2000c1e1500 */
[----:B------:R-:W-:-:S03]  /*36ce0*/  PRMT R217, RZ, 0x7610, R217 ;  /* 0x00007610ffd97816 */ /* 0x000fc600000000d9 */
[----:B------:R-:W3:Y:S04]  /*36cf0*/  LDL R0, [R1+0x1d38] ;  /* 0x001d380001007983 */ /* 0x000ee80000100800 */
[----:B------:R-:W4:Y:S01]  /*36d00*/  LDL R23, [R1+0x1e34] ;  /* 0x001e340001177983 */ /* 0x000f220000100800 */
[----:B0-----:R-:W-:Y:S01]  /*36d10*/  @!P2 IMAD.MOV.U32 R22, RZ, RZ, R38 ;  /* 0x000000ffff16a224 */ /* 0x001fe200078e0026 */
[----:B------:R-:W-:Y:S02]  /*36d20*/  PRMT R216, RZ, 0x7610, R216 ;  /* 0x00007610ffd87816 */ /* 0x000fe400000000d8 */
[----:B------:R-:W-:Y:S01]  /*36d30*/  PRMT R215, RZ, 0x7610, R215 ;  /* 0x00007610ffd77816 */ /* 0x000fe200000000d7 */
[----:B------:R-:W2:Y:S04]  /*36d40*/  LDL R38, [R1+0x1cf8] ;  /* 0x001cf80001267983 */ /* 0x000ea80000100800 */
[----:B----4-:R0:W4:Y:S04]  /*36d50*/  @!P2 LDG.E.U16 R219, desc[UR4][R22.64] ;  /* 0x0000000416dba981 */ /* 0x010128000c1e1500 */
[----:B------:R-:W3:Y:S01]  /*36d60*/  LDL R23, [R1+0x1df4] ;  /* 0x001df40001177983 */ /* 0x000ee20000100800 */
[----:B0-----:R-:W-:Y:S01]  /*36d70*/  @!P2 IMAD.MOV.U32 R22, RZ, RZ, R46 ;  /* 0x000000ffff16a224 */ /* 0x001fe200078e002e */
[----:B------:R-:W-:-:S02]  /*36d80*/  PRMT R214, RZ, 0x7610, R214 ;  /* 0x00007610ffd67816 */ /* 0x000fc400000000d6 */
[----:B------:R-:W4:Y:S04]  /*36d90*/  LDL R46, [R1+0x1cb8] ;  /* 0x001cb800012e7983 */ /* 0x000f280000100800 */
[----:B---3--:R0:W3:Y:S04]  /*36da0*/  @!P2 LDG.E.U16 R218, desc[UR4][R22.64] ;  /* 0x0000000416daa981 */ /* 0x0080e8000c1e1500 */
[----:B------:R-:W0:Y:S04]  /*36db0*/  LDL R22, [R1+0x1db4] ;  /* 0x001db40001167983 */ /* 0x000e280000100800 */
[----:B------:R-:W0:Y:S02]  /*36dc0*/  LDL R23, [R1+0x1db8] ;  /* 0x001db80001177983 */ /* 0x000e240000100800 */
[----:B0-----:R-:W-:-:S04]  /*36dd0*/  @!P2 LOP3.LUT R23, R23, R22, RZ, 0x3c, !PT ;  /* 0x000000161717a212 */ /* 0x001fc800078e3cff */
[----:B------:R-:W-:-:S04]  /*36de0*/  @!P2 LOP3.LUT R22, R23, R22, RZ, 0x3c, !PT ;  /* 0x000000161716a212 */ /* 0x000fc800078e3cff */
[----:B------:R-:W-:-:S05]  /*36df0*/  @!P2 LOP3.LUT R23, R23, R22, RZ, 0x3c, !PT ;  /* 0x000000161717a212 */ /* 0x000fca00078e3cff */
[----:B------:R0:W3:Y:S04]  /*36e00*/  @!P2 LDG.E.U16 R217, desc[UR4][R22.64] ;  /* 0x0000000416d9a981 */ /* 0x0000e8000c1e1500 */
[----:B------:R-:W0:Y:S04]  /*36e10*/  LDL R22, [R1+0x1d74] ;  /* 0x001d740001167983 */ /* 0x000e280000100800 */
[----:B------:R-:W0:Y:S02]  /*36e20*/  LDL R23, [R1+0x1d78] ;  /* 0x001d780001177983 */ /* 0x000e240000100800 */
[----:B0-----:R-:W-:-:S04]  /*36e30*/  @!P2 LOP3.LUT R23, R23, R22, RZ, 0x3c, !PT ;  /* 0x000000161717a212 */ /* 0x001fc800078e3cff */
[----:B------:R-:W-:-:S04]  /*36e40*/  @!P2 LOP3.LUT R22, R23, R22, RZ, 0x3c, !PT ;  /* 0x000000161716a212 */ /* 0x000fc800078e3cff */
[----:B------:R-:W-:-:S05]  /*36e50*/  @!P2 LOP3.LUT R23, R23, R22, RZ, 0x3c, !PT ;  /* 0x000000161717a212 */ /* 0x000fca00078e3cff */
[----:B------:R0:W3:Y:S02]  /*36e60*/  @!P2 LDG.E.U16 R216, desc[UR4][R22.64] ;  /* 0x0000000416d8a981 */ /* 0x0000e4000c1e1500 */
[----:B0-----:R-:W-:Y:S02]  /*36e70*/  @!P2 IMAD.MOV.U32 R22, RZ, RZ, R0 ;  /* 0x000000ffff16a224 */ /* 0x001fe400078e0000 */
[----:B------:R-:W-:Y:S01]  /*36e80*/  @!P2 IMAD.MOV.U32 R23, RZ, RZ, R48 ;  /* 0x000000ffff17a224 */ /* 0x000fe200078e0030 */
[----:B------:R-:W-:Y:S01]  /*36e90*/  PRMT R213, RZ, 0x7610, R213 ;  /* 0x00007610ffd57816 */ /* 0x000fe200000000d5 */
[----:B------:R-:W3:Y:S04]  /*36ea0*/  LDL R48, [R1+0x1bf4] ;  /* 0x001bf40001307983 */ /* 0x000ee80000100800 */
[----:B------:R2:W3:Y:S01]  /*36eb0*/  @!P2 LDG.E.U16 R215, desc[UR4][R22.64] ;  /* 0x0000000416d7a981 */ /* 0x0004e2000c1e1500 */
[----:B------:R-:W-:-:S03]  /*36ec0*/  PRMT R212, RZ, 0x7610, R212 ;  /* 0x00007610ffd47816 */ /* 0x000fc600000000d4 */
[----:B------:R-:W3:Y:S04]  /*36ed0*/  LDL R0, [R1+0x1bf8] ;  /* 0x001bf80001007983 */ /* 0x000ee80000100800 */
[----:B------:R-:W4:Y:S01]  /*36ee0*/  LDL R23, [R1+0x1cf4] ;  /* 0x001cf40001177983 */ /* 0x000f220000100800 */
[----:B--2---:R-:W-:Y:S01]  /*36ef0*/  @!P2 IMAD.MOV.U32 R22, RZ, RZ, R38 ;  /* 0x000000ffff16a224 */ /* 0x004fe200078e0026 */
        /* <DEDUP_REMOVED lines=263> */
[----:B------:R-:W3:Y:S04]  /*37f70*/  LDL R0, [R1+0xca0] ;  /* 0x000ca00001007983 */ /* 0x000ee80000100800 */
[----:B------:R2:W3:Y:S04]  /*37f80*/  @!P2 LDG.E.U16 R170, desc[UR4][R22.64] ;  /* 0x0000000416aaa981 */ /* 0x0004e8000c1e1500 */
[----:B------:R-:W3:Y:S04]  /*37f90*/  LDL R48, [R1+0xc9c] ;  /* 0x000c9c0001307983 */ /* 0x000ee80000100800 */
[----:B------:R-:W4:Y:S01]  /*37fa0*/  LDL R23, [R1+0xd9c] ;  /* 0x000d9c0001177983 */ /* 0x000f220000100800 */
[----:B--2---:R-:W-:-:S03]  /*37fb0*/  @!P2 IMAD.MOV.U32 R22, RZ, RZ, R38 ;  /* 0x000000ffff16a224 */ /* 0x004fc600078e0026 */
[----:B------:R-:W2:Y:S01]  /*37fc0*/  LDL.LU R38, [R1+0xc20] ;  /* 0x000c200001267983 */ /* 0x000ea20000300800 */
[----:B------:R-:W-:-:S03]  /*37fd0*/  PRMT R168, RZ, 0x7610, R168 ;  /* 0x00007610ffa87816 */ /* 0x000fc600000000a8 */
[----:B----4-:R0:W4:Y:S04]  /*37fe0*/  @!P2 LDG.E.U16 R169, desc[UR4][R22.64] ;  /* 0x0000000416a9a981 */ /* 0x010128000c1e1500 */
[----:B------:R-:W3:Y:S01]  /*37ff0*/  LDL R23, [R1+0xd5c] ;  /* 0x000d5c0001177983 */ /* 0x000ee20000100800 */
[----:B0-----:R-:W-:-:S03]  /*38000*/  @!P2 IMAD.MOV.U32 R22, RZ, RZ, R46 ;  /* 0x000000ffff16a224 */ /* 0x001fc600078e002e */
[----:B------:R-:W4:Y:S04]  /*38010*/  LDL.LU R46, [R1+0xbe0] ;  /* 0x000be000012e7983 */ /* 0x000f280000300800 */
[----:B---3--:R0:W3:Y:S04]  /*38020*/  @!P2 LDG.E.U16 R168, desc[UR4][R22.64] ;  /* 0x0000000416a8a981 */ /* 0x0080e8000c1e1500 */
[----:B------:R-:W0:Y:S04]  /*38030*/  LDL R22, [R1+0xd1c] ;  /* 0x000d1c0001167983 */ /* 0x000e280000100800 */
[----:B------:R-:W0:Y:S01]  /*38040*/  LDL R23, [R1+0xd20] ;  /* 0x000d200001177983 */ /* 0x000e220000100800 */
[----:B------:R-:W-:-:S02]  /*38050*/  PRMT R167, RZ, 0x7610, R167 ;  /* 0x00007610ffa77816 */ /* 0x000fc400000000a7 */
[----:B0-----:R-:W-:-:S04]  /*38060*/  @!P2 LOP3.LUT R23, R23, R22, RZ, 0x3c, !PT ;  /* 0x000000161717a212 */ /* 0x001fc800078e3cff */
[----:B------:R-:W-:-:S04]  /*38070*/  @!P2 LOP3.LUT R22, R23, R22, RZ, 0x3c, !PT ;  /* 0x000000161716a212 */ /* 0x000fc800078e3cff */
[----:B------:R-:W-:-:S05]  /*38080*/  @!P2 LOP3.LUT R23, R23, R22, RZ, 0x3c, !PT ;  /* 0x000000161717a212 */ /* 0x000fca00078e3cff */
[----:B------:R0:W3:Y:S04]  /*38090*/  @!P2 LDG.E.U16 R167, desc[UR4][R22.64] ;  /* 0x0000000416a7a981 */ /* 0x0000e8000c1e1500 */
[----:B------:R-:W0:Y:S04]  /*380a0*/  LDL R22, [R1+0xcdc] ;  /* 0x000cdc0001167983 */ /* 0x000e280000100800 */
[----:B------:R-:W0:Y:S01]  /*380b0*/  LDL R23, [R1+0xce0] ;  /* 0x000ce00001177983 */ /* 0x000e220000100800 */
[----:B------:R-:W-:Y:S02]  /*380c0*/  PRMT R166, RZ, 0x7610, R166 ;  /* 0x00007610ffa67816 */ /* 0x000fe400000000a6 */
[----:B------:R-:W-:-:S02]  /*380d0*/  PRMT R165, RZ, 0x7610, R165 ;  /* 0x00007610ffa57816 */ /* 0x000fc400000000a5 */
        /* <DEDUP_REMOVED lines=9> */
[----:B------:R-:W-:-:S02]  /*38170*/  PRMT R163, RZ, 0x7610, R163 ;  /* 0x00007610ffa37816 */ /* 0x000fc400000000a3 */
[----:B------:R-:W-:Y:S01]  /*38180*/  PRMT R162, RZ, 0x7610, R162 ;  /* 0x00007610ffa27816 */ /* 0x000fe200000000a2 */
[----:B------:R-:W3:Y:S04]  /*38190*/  LDL R0, [R1+0x1f30] ;  /* 0x001f300001007983 */ /* 0x000ee80000100800 */
[----:B------:R-:W0:Y:S04]  /*381a0*/  LDL R22, [R1+0xc5c] ;  /* 0x000c5c0001167983 */ /* 0x000e280000100800 */
[----:B------:R-:W0:Y:S02]  /*381b0*/  LDL R23, [R1+0xc60] ;  /* 0x000c600001177983 */ /* 0x000e240000100800 */
[----:B0-----:R-:W-:-:S04]  /*381c0*/  @!P2 LOP3.LUT R23, R23, R22, RZ, 0x3c, !PT ;  /* 0x000000161717a212 */ /* 0x001fc800078e3cff */
[----:B------:R-:W-:-:S04]  /*381d0*/  @!P2 LOP3.LUT R22, R23, R22, RZ, 0x3c, !PT ;  /* 0x000000161716a212 */ /* 0x000fc800078e3cff */
[----:B------:R-:W-:-:S05]  /*381e0*/  @!P2 LOP3.LUT R23, R23, R22, RZ, 0x3c, !PT ;  /* 0x000000161717a212 */ /* 0x000fca00078e3cff */
[----:B------:R2:W3:Y:S04]  /*381f0*/  @!P2 LDG.E.U16 R164, desc[UR4][R22.64] ;  /* 0x0000000416a4a981 */ /* 0x0004e8000c1e1500 */
[----:B------:R-:W4:Y:S01]  /*38200*/  LDL R23, [R1+0xc1c] ;  /* 0x000c1c0001177983 */ /* 0x000f220000100800 */
[----:B--2---:R-:W-:-:S05]  /*38210*/  @!P2 IMAD.MOV.U32 R22, RZ, RZ, R38 ;  /* 0x000000ffff16a224 */ /* 0x004fca00078e0026 */
[----:B----4-:R0:W2:Y:S04]  /*38220*/  @!P2 LDG.E.U16 R163, desc[UR4][R22.64] ;  /* 0x0000000416a3a981 */ /* 0x0100a8000c1e1500 */
[----:B------:R-:W4:Y:S01]  /*38230*/  LDL R23, [R1+0xbdc] ;  /* 0x000bdc0001177983 */ /* 0x000f220000100800 */
[----:B0-----:R-:W-:-:S05]  /*38240*/  @!P2 IMAD.MOV.U32 R22, RZ, RZ, R46 ;  /* 0x000000ffff16a224 */ /* 0x001fca00078e002e */
[----:B----4-:R0:W4:Y:S04]  /*38250*/  @!P2 LDG.E.U16 R162, desc[UR4][R22.64] ;  /* 0x0000000416a2a981 */ /* 0x010128000c1e1500 */
[----:B------:R-:W0:Y:S04]  /*38260*/  LDL R22, [R1+0xb9c] ;  /* 0x000b9c0001167983 */ /* 0x000e280000100800 */
[----:B------:R-:W0:Y:S01]  /*38270*/  LDL R23, [R1+0xba0] ;  /* 0x000ba00001177983 */ /* 0x000e220000100800 */
[----:B------:R-:W-:Y:S02]  /*38280*/  PRMT R161, RZ, 0x7610, R161 ;  /* 0x00007610ffa17816 */ /* 0x000fe400000000a1 */
[----:B0-----:R-:W-:-:S04]  /*38290*/  @!P2 LOP3.LUT R23, R23, R22, RZ, 0x3c, !PT ;  /* 0x000000161717a212 */ /* 0x001fc800078e3cff */
[----:B------:R-:W-:-:S04]  /*382a0*/  @!P2 LOP3.LUT R22, R23, R22, RZ, 0x3c, !PT ;  /* 0x000000161716a212 */ /* 0x000fc800078e3cff */
[----:B------:R-:W-:-:S05]  /*382b0*/  @!P2 LOP3.LUT R23, R23, R22, RZ, 0x3c, !PT ;  /* 0x000000161717a212 */ /* 0x000fca00078e3cff */
[----:B------:R0:W4:Y:S04]  /*382c0*/  @!P2 LDG.E.U16 R161, desc[UR4][R22.64] ;  /* 0x0000000416a1a981 */ /* 0x000128000c1e1500 */
[----:B------:R-:W0:Y:S04]  /*382d0*/  LDL R22, [R1+0xf44] ;  /* 0x000f440001167983 */ /* 0x000e280000100800 */
[----:B------:R-:W0:Y:S01]  /*382e0*/  LDL R23, [R1+0x1350] ;  /* 0x0013500001177983 */ /* 0x000e220000100800 */
[----:B------:R-:W-:Y:S02]  /*382f0*/  PRMT R160, RZ, 0x7610, R160 ;  /* 0x00007610ffa07816 */ /* 0x000fe400000000a0 */
[----:B------:R-:W-:-:S02]  /*38300*/  PRMT R159, RZ, 0x7610, R159 ;  /* 0x00007610ff9f7816 */ /* 0x000fc4000000009f */
[----:B0-----:R-:W-:-:S04]  /*38310*/  @!P2 LOP3.LUT R23, R23, R22, RZ, 0x3c, !PT ;  /* 0x000000161717a212 */ /* 0x001fc800078e3cff */
[----:B------:R-:W-:-:S04]  /*38320*/  @!P2 LOP3.LUT R22, R23, R22, RZ, 0x3c, !PT ;  /* 0x000000161716a212 */ /* 0x000fc800078e3cff */
[----:B------:R-:W-:-:S05]  /*38330*/  @!P2 LOP3.LUT R23, R23, R22, RZ, 0x3c, !PT ;  /* 0x000000161717a212 */ /* 0x000fca00078e3cff */
[----:B------:R3:W4:Y:S02]  /*38340*/  @!P2 LDG.E.U16 R160, desc[UR4][R22.64] ;  /* 0x0000000416a0a981 */ /* 0x000724000c1e1500 */
[----:B---3--:R-:W-:Y:S02]  /*38350*/  @!P2 IMAD.MOV.U32 R22, RZ, RZ, R0 ;  /* 0x000000ffff16a224 */ /* 0x008fe400078e0000 */
[----:B------:R-:W-:Y:S01]  /*38360*/  @!P2 IMAD.MOV.U32 R23, RZ, RZ, R48 ;  /* 0x000000ffff17a224 */ /* 0x000fe200078e0030 */
[----:B------:R-:W3:Y:S04]  /*38370*/  LDL R0, [R1+0xb68] ;  /* 0x000b680001007983 */ /* 0x000ee80000100800 */
[----:B------:R-:W2:Y:S04]  /*38380*/  LDL.LU R48, [R1+0xb64] ;  /* 0x000b640001307983 */ /* 0x000ea80000300800 */
[----:B------:R0:W4:Y:S04]  /*38390*/  @!P2 LDG.E.U16 R159, desc[UR4][R22.64] ;  /* 0x00000004169fa981 */ /* 0x000128000c1e1500 */
[----:B------:R-:W0:Y:S04]  /*383a0*/  LDL R22, [R1+0x1eec] ;  /* 0x001eec0001167983 */ /* 0x000e280000100800 */
[----:B------:R-:W0:Y:S01]  /*383b0*/  LDL R23, [R1+0x1ef0] ;  /* 0x001ef00001177983 */ /* 0x000e220000100800 */
[----:B------:R-:W-:-:S02]  /*383c0*/  PRMT R158, RZ, 0x7610, R158 ;  /* 0x00007610ff9e7816 */ /* 0x000fc4000000009e */
[----:B0-----:R-:W-:-:S04]  /*383d0*/  @!P2 LOP3.LUT R23, R23, R22, RZ, 0x3c, !PT ;  /* 0x000000161717a212 */ /* 0x001fc800078e3cff */
[----:B------:R-:W-:-:S04]  /*383e0*/  @!P2 LOP3.LUT R22, R23, R22, RZ, 0x3c, !PT ;  /* 0x000000161716a212 */ /* 0x000fc800078e3cff */
[----:B------:R-:W-:-:S05]  /*383f0*/  @!P2 LOP3.LUT R23, R23, R22, RZ, 0x3c, !PT ;  /* 0x000000161717a212 */ /* 0x000fca00078e3cff */
[----:B------:R0:W4:Y:S04]  /*38400*/  @!P2 LDG.E.U16 R158, desc[UR4][R22.64] ;  /* 0x00000004169ea981 */ /* 0x000128000c1e1500 */
        /* <DEDUP_REMOVED lines=30> */
[----:B--2---:R-:W-:-:S05]  /*385f0*/  @!P2 IMAD.MOV.U32 R23, RZ, RZ, R48 ;  /* 0x000000ffff17a224 */ /* 0x004fca00078e0030 */
[----:B------:R-:W2:Y:S04]  /*38600*/  @!P2 LDG.E.U16 R153, desc[UR4][R22.64] ;  /* 0x000000041699a981 */ /* 0x000ea8000c1e1500 */
[----:B------:R0:W-:Y:S04]  /*38610*/  STS.U16 [R21+0x20000], R69 ;  /* 0x0200004515007388 */ /* 0x0001e80000000400 */
        /* <DEDUP_REMOVED lines=9> */
[----:B--2---:R-:W-:Y:S04]  /*386b0*/  STL [R1+0x24b4], R153 ;  /* 0x0024b49901007387 */ /* 0x004fe80000100800 */
[----:B0-----:R-:W2:Y:S04]  /*386c0*/  LDL.LU R69, [R1+0x2998] ;  /* 0x0029980001457983 */ /* 0x001ea80000300800 */
[----:B-1----:R-:W2:Y:S04]  /*386d0*/  LDL.LU R70, [R1+0x2994] ;  /* 0x0029940001467983 */ /* 0x002ea80000300800 */
[----:B---3--:R-:W3:Y:S04]  /*386e0*/  LDL.LU R71, [R1+0x2990] ;  /* 0x0029900001477983 */ /* 0x008ee80000300800 */
[----:B------:R-:W2:Y:S04]  /*386f0*/  LDL.LU R72, [R1+0x298c] ;  /* 0x00298c0001487983 */ /* 0x000ea80000300800 */
[----:B------:R-:W3:Y:S04]  /*38700*/  LDL.LU R73, [R1+0x2988] ;  /* 0x0029880001497983 */ /* 0x000ee80000300800 */
[----:B------:R-:W2:Y:S04]  /*38710*/  LDL.LU R74, [R1+0x2984] ;  /* 0x00298400014a7983 */ /* 0x000ea80000300800 */
[----:B------:R-:W3:Y:S04]  /*38720*/  LDL.LU R75, [R1+0x2980] ;  /* 0x00298000014b7983 */ /* 0x000ee80000300800 */
[----:B------:R-:W2:Y:S04]  /*38730*/  LDL.LU R76, [R1+0x297c] ;  /* 0x00297c00014c7983 */ /* 0x000ea80000300800 */
[----:B------:R-:W3:Y:S04]  /*38740*/  LDL.LU R77, [R1+0x2978] ;  /* 0x00297800014d7983 */ /* 0x000ee80000300800 */
[----:B------:R-:W4:Y:S04]  /*38750*/  LDL.LU R20, [R1+0x2974] ;  /* 0x0029740001147983 */ /* 0x000f280000300800 */
[----:B------:R0:W-:Y:S04]  /*38760*/  STS.U16 [R21+0x22800], R78 ;  /* 0x0228004e15007388 */ /* 0x0001e80000000400 */
[----:B------:R1:W-:Y:S04]  /*38770*/  STS.U16 [R21+0x22c00], R79 ;  /* 0x022c004f15007388 */ /* 0x0003e80000000400 */
[----:B------:R1:W-:Y:S04]  /*38780*/  STS.U16 [R21+0x23000], R80 ;  /* 0x0230005015007388 */ /* 0x0003e80000000400 */
[----:B0-----:R-:W2:Y:S04]  /*38790*/  LDL.LU R78, [R1+0x2970] ;  /* 0x00297000014e7983 */ /* 0x001ea80000300800 */
[----:B-1----:R-:W3:Y:S04]  /*387a0*/  LDL.LU R79, [R1+0x296c] ;  /* 0x00296c00014f7983 */ /* 0x002ee80000300800 */
[----:B------:R-:W2:Y:S04]  /*387b0*/  LDL.LU R80, [R1+0x2968] ;  /* 0x0029680001507983 */ /* 0x000ea80000300800 */
[----:B------:R-:W-:Y:S04]  /*387c0*/  STS.U16 [R21+0x23400], R248 ;  /* 0x023400f815007388 */ /* 0x000fe80000000400 */
[----:B------:R-:W-:Y:S04]  /*387d0*/  STS.U16 [R21+0x23800], R240 ;  /* 0x023800f015007388 */ /* 0x000fe80000000400 */
[----:B------:R-:W-:Y:S04]  /*387e0*/  STS.U16 [R21+0x23c00], R232 ;  /* 0x023c00e815007388 */ /* 0x000fe80000000400 */
[----:B------:R-:W-:Y:S04]  /*387f0*/  STL [R1+0x1f90], R21 ;  /* 0x001f901501007387 */ /* 0x000fe80000100800 */
[----:B----4-:R0:W-:Y:S04]  /*38800*/  STS.U16 [R20+0x20080], R81 ;  /* 0x0200805114007388 */ /* 0x0101e80000000400 */
[----:B------:R1:W-:Y:S04]  /*38810*/  STS.U16 [R20+0x20480], R82 ;  /* 0x0204805214007388 */ /* 0x0003e80000000400 */
[----:B------:R4:W-:Y:S04]  /*38820*/  STS.U16 [R20+0x20880], R83 ;  /* 0x0208805314007388 */ /* 0x0009e80000000400 */
[----:B0-----:R-:W3:Y:S04]  /*38830*/  LDL.LU R81, [R1+0x2964] ;  /* 0x0029640001517983 */ /* 0x001ee80000300800 */
[----:B-1----:R-:W2:Y:S04]  /*38840*/  LDL.LU R82, [R1+0x2960] ;  /* 0x0029600001527983 */ /* 0x002ea80000300800 */
[----:B----4-:R-:W4:Y:S04]  /*38850*/  LDL.LU R83, [R1+0x295c] ;  /* 0x00295c0001537983 */ /* 0x010f280000300800 */
[----:B------:R0:W-:Y:S04]  /*38860*/  STS.U16 [R20+0x20c80], R84 ;  /* 0x020c805414007388 */ /* 0x0001e80000000400 */
[----:B------:R1:W-:Y:S04]  /*38870*/  STS.U16 [R20+0x21080], R85 ;  /* 0x0210805514007388 */ /* 0x0003e80000000400 */
[----:B------:R1:W-:Y:S04]  /*38880*/  STS.U16 [R20+0x21480], R86 ;  /* 0x0214805614007388 */ /* 0x0003e80000000400 */
[----:B0-----:R-:W3:Y:S04]  /*38890*/  LDL.LU R84, [R1+0x2958] ;  /* 0x0029580001547983 */ /* 0x001ee80000300800 */
[----:B-1----:R-:W2:Y:S04]  /*388a0*/  LDL.LU R85, [R1+0x2954] ;  /* 0x0029540001557983 */ /* 0x002ea80000300800 */
[----:B------:R-:W4:Y:S04]  /*388b0*/  LDL.LU R86, [R1+0x2950] ;  /* 0x0029500001567983 */ /* 0x000f280000300800 */
[----:B------:R0:W-:Y:S04]  /*388c0*/  STS.U16 [R20+0x21880], R87 ;  /* 0x0218805714007388 */ /* 0x0001e80000000400 */
[----:B------:R1:W-:Y:S04]  /*388d0*/  STS.U16 [R20+0x21c80], R88 ;  /* 0x021c805814007388 */ /* 0x0003e80000000400 */
[----:B------:R1:W-:Y:S04]  /*388e0*/  STS.U16 [R20+0x22080], R89 ;  /* 0x0220805914007388 */ /* 0x0003e80000000400 */
[----:B0-----:R-:W3:Y:S04]  /*388f0*/  LDL.LU R87, [R1+0x294c] ;  /* 0x00294c0001577983 */ /* 0x001ee80000300800 */
[----:B-1----:R-:W3:Y:S04]  /*38900*/  LDL.LU R88, [R1+0x2948] ;  /* 0x0029480001587983 */ /* 0x002ee80000300800 */
[----:B------:R-:W3:Y:S04]  /*38910*/  LDL.LU R89, [R1+0x2944] ;  /* 0x0029440001597983 */ /* 0x000ee80000300800 */
[----:B------:R0:W-:Y:S04]  /*38920*/  STS.U16 [R20+0x22480], R19 ;  /* 0x0224801314007388 */ /* 0x0001e80000000400 */
[----:B0-----:R-:W2:Y:S04]  /*38930*/  LDL.LU R19, [R1+0x2940] ;  /* 0x0029400001137983 */ /* 0x001ea80000300800 */
[----:B------:R0:W-:Y:S04]  /*38940*/  STS.U16 [R20+0x22880], R90 ;  /* 0x0228805a14007388 */ /* 0x0001e80000000400 */
[----:B------:R1:W-:Y:S04]  /*38950*/  STS.U16 [R20+0x22c80], R91 ;  /* 0x022c805b14007388 */ /* 0x0003e80000000400 */
[----:B------:R1:W-:Y:S04]  /*38960*/  STS.U16 [R20+0x23080], R92 ;  /* 0x0230805c14007388 */ /* 0x0003e80000000400 */
[----:B0-----:R-:W3:Y:S04]  /*38970*/  LDL.LU R90, [R1+0x293c] ;  /* 0x00293c00015a7983 */ /* 0x001ee80000300800 */
[----:B-1----:R-:W3:Y:S04]  /*38980*/  LDL.LU R91, [R1+0x2938] ;  /* 0x00293800015b7983 */ /* 0x002ee80000300800 */
[----:B------:R-:W3:Y:S04]  /*38990*/  LDL.LU R92, [R1+0x2934] ;  /* 0x00293400015c7983 */ /* 0x000ee80000300800 */
[----:B------:R-:W-:Y:S04]  /*389a0*/  STS.U16 [R20+0x23480], R247 ;  /* 0x023480f714007388 */ /* 0x000fe80000000400 */
[----:B------:R-:W-:Y:S04]  /*389b0*/  STS.U16 [R20+0x23880], R239 ;  /* 0x023880ef14007388 */ /* 0x000fe80000000400 */
[----:B------:R-:W-:Y:S04]  /*389c0*/  STS.U16 [R20+0x23c80], R231 ;  /* 0x023c80e714007388 */ /* 0x000fe80000000400 */
[----:B------:R-:W-:Y:S04]  /*389d0*/  STL [R1+0x1f94], R20 ;  /* 0x001f941401007387 */ /* 0x000fe80000100800 */
[----:B--2---:R0:W-:Y:S04]  /*389e0*/  STS.U16 [R19+0x20100], R93 ;  /* 0x0201005d13007388 */ /* 0x0041e80000000400 */
[----:B------:R1:W-:Y:S04]  /*389f0*/  STS.U16 [R19+0x20500], R94 ;  /* 0x0205005e13007388 */ /* 0x0003e80000000400 */
[----:B------:R2:W-:Y:S04]  /*38a00*/  STS.U16 [R19+0x20900], R95 ;  /* 0x0209005f13007388 */ /* 0x0005e80000000400 */
[----:B0-----:R-:W3:Y:S04]  /*38a10*/  LDL.LU R93, [R1+0x2930] ;  /* 0x00293000015d7983 */ /* 0x001ee80000300800 */
[----:B-1----:R-:W3:Y:S04]  /*38a20*/  LDL.LU R94, [R1+0x292c] ;  /* 0x00292c00015e7983 */ /* 0x002ee80000300800 */
[----:B--2---:R-:W2:Y:S04]  /*38a30*/  LDL.LU R95, [R1+0x2928] ;  /* 0x00292800015f7983 */ /* 0x004ea80000300800 */
[----:B------:R0:W-:Y:S04]  /*38a40*/  STS.U16 [R19+0x20d00], R96 ;  /* 0x020d006013007388 */ /* 0x0001e80000000400 */
[----:B------:R1:W-:Y:S04]  /*38a50*/  STS.U16 [R19+0x21100], R97 ;  /* 0x0211006113007388 */ /* 0x0003e80000000400 */
[----:B------:R4:W-:Y:S04]  /*38a60*/  STS.U16 [R19+0x21500], R98 ;  /* 0x0215006213007388 */ /* 0x0009e80000000400 */
[----:B0-----:R-:W2:Y:S04]  /*38a70*/  LDL.LU R96, [R1+0x2924] ;  /* 0x0029240001607983 */ /* 0x001ea80000300800 */
[----:B-1----:R-:W2:Y:S04]  /*38a80*/  LDL.LU R97, [R1+0x2920] ;  /* 0x0029200001617983 */ /* 0x002ea80000300800 */
[----:B----4-:R-:W4:Y:S04]  /*38a90*/  LDL.LU R98, [R1+0x291c] ;  /* 0x00291c0001627983 */ /* 0x010f280000300800 */
[----:B------:R0:W-:Y:S04]  /*38aa0*/  STS.U16 [R19+0x21900], R99 ;  /* 0x0219006313007388 */ /* 0x0001e80000000400 */
[----:B------:R1:W-:Y:S04]  /*38ab0*/  STS.U16 [R19+0x21d00], R100 ;  /* 0x021d006413007388 */ /* 0x0003e80000000400 */
[----:B------:R1:W-:Y:S04]  /*38ac0*/  STS.U16 [R19+0x22100], R101 ;  /* 0x0221006513007388 */ /* 0x0003e80000000400 */
[----:B0-----:R-:W2:Y:S04]  /*38ad0*/  LDL.LU R99, [R1+0x2918] ;  /* 0x0029180001637983 */ /* 0x001ea80000300800 */
[----:B-1----:R-:W4:Y:S04]  /*38ae0*/  LDL.LU R100, [R1+0x2914] ;  /* 0x0029140001647983 */ /* 0x002f280000300800 */
[----:B------:R-:W2:Y:S04]  /*38af0*/  LDL.LU R101, [R1+0x2910] ;  /* 0x0029100001657983 */ /* 0x000ea80000300800 */
[----:B------:R0:W-:Y:S04]  /*38b00*/  STS.U16 [R19+0x22500], R18 ;  /* 0x0225001213007388 */ /* 0x0001e80000000400 */
[----:B0-----:R-:W3:Y:S04]  /*38b10*/  LDL.LU R18, [R1+0x290c] ;  /* 0x00290c0001127983 */ /* 0x001ee80000300800 */
[----:B------:R0:W-:Y:S04]  /*38b20*/  STS.U16 [R19+0x22900], R102 ;  /* 0x0229006613007388 */ /* 0x0001e80000000400 */
[----:B------:R1:W-:Y:S04]  /*38b30*/  STS.U16 [R19+0x22d00], R103 ;  /* 0x022d006713007388 */ /* 0x0003e80000000400 */
[----:B------:R1:W-:Y:S04]  /*38b40*/  STS.U16 [R19+0x23100], R104 ;  /* 0x0231006813007388 */ /* 0x0003e80000000400 */
[----:B0-----:R-:W4:Y:S04]  /*38b50*/  LDL.LU R102, [R1+0x2908] ;  /* 0x0029080001667983 */ /* 0x001f280000300800 */
[----:B-1----:R-:W2:Y:S04]  /*38b60*/  LDL.LU R103, [R1+0x2904] ;  /* 0x0029040001677983 */ /* 0x002ea80000300800 */
[----:B------:R-:W4:Y:S04]  /*38b70*/  LDL.LU R104, [R1+0x2900] ;  /* 0x0029000001687983 */ /* 0x000f280000300800 */
[----:B------:R-:W-:Y:S04]  /*38b80*/  STS.U16 [R19+0x23500], R246 ;  /* 0x023500f613007388 */ /* 0x000fe80000000400 */
[----:B------:R-:W-:Y:S04]  /*38b90*/  STS.U16 [R19+0x23900], R238 ;  /* 0x023900ee13007388 */ /* 0x000fe80000000400 */
[----:B------:R-:W-:Y:S04]  /*38ba0*/  STS.U16 [R19+0x23d00], R230 ;  /* 0x023d00e613007388 */ /* 0x000fe80000000400 */
[----:B------:R-:W-:Y:S04]  /*38bb0*/  STL [R1+0x1f98], R19 ;  /* 0x001f981301007387 */ /* 0x000fe80000100800 */
[----:B---3--:R0:W-:Y:S04]  /*38bc0*/  STS.U16 [R18+0x20180], R105 ;  /* 0x0201806912007388 */ /* 0x0081e80000000400 */
[----:B------:R1:W-:Y:S04]  /*38bd0*/  STS.U16 [R18+0x20580], R106 ;  /* 0x0205806a12007388 */ /* 0x0003e80000000400 */
[----:B------:R3:W-:Y:S04]  /*38be0*/  STS.U16 [R18+0x20980], R107 ;  /* 0x0209806b12007388 */ /* 0x0007e80000000400 */
[----:B0-----:R-:W2:Y:S04]  /*38bf0*/  LDL.LU R105, [R1+0x28fc] ;  /* 0x0028fc0001697983 */ /* 0x001ea80000300800 */
[----:B-1----:R-:W4:Y:S04]  /*38c00*/  LDL.LU R106, [R1+0x28f8] ;  /* 0x0028f800016a7983 */ /* 0x002f280000300800 */
[----:B---3--:R-:W3:Y:S04]  /*38c10*/  LDL.LU R107, [R1+0x28f4] ;  /* 0x0028f400016b7983 */ /* 0x008ee80000300800 */
[----:B------:R0:W-:Y:S04]  /*38c20*/  STS.U16 [R18+0x20d80], R108 ;  /* 0x020d806c12007388 */ /* 0x0001e80000000400 */
[----:B------:R1:W-:Y:S04]  /*38c30*/  STS.U16 [R18+0x21180], R109 ;  /* 0x0211806d12007388 */ /* 0x0003e80000000400 */
[----:B------:R1:W-:Y:S04]  /*38c40*/  STS.U16 [R18+0x21580], R110 ;  /* 0x0215806e12007388 */ /* 0x0003e80000000400 */
[----:B0-----:R-:W2:Y:S04]  /*38c50*/  LDL.LU R108, [R1+0x28f0] ;  /* 0x0028f000016c7983 */ /* 0x001ea80000300800 */
[----:B-1----:R-:W4:Y:S04]  /*38c60*/  LDL.LU R109, [R1+0x28ec] ;  /* 0x0028ec00016d7983 */ /* 0x002f280000300800 */
[----:B------:R-:W3:Y:S04]  /*38c70*/  LDL.LU R110, [R1+0x28e8] ;  /* 0x0028e800016e7983 */ /* 0x000ee80000300800 */
[----:B------:R0:W-:Y:S04]  /*38c80*/  STS.U16 [R18+0x21980], R111 ;  /* 0x0219806f12007388 */ /* 0x0001e80000000400 */
[----:B------:R1:W-:Y:S04]  /*38c90*/  STS.U16 [R18+0x21d80], R112 ;  /* 0x021d807012007388 */ /* 0x0003e80000000400 */
[----:B------:R1:W-:Y:S04]  /*38ca0*/  STS.U16 [R18+0x22180], R113 ;  /* 0x0221807112007388 */ /* 0x0003e80000000400 */
[----:B0-----:R-:W2:Y:S04]  /*38cb0*/  LDL.LU R111, [R1+0x28e4] ;  /* 0x0028e400016f7983 */ /* 0x001ea80000300800 */
[----:B-1----:R-:W4:Y:S04]  /*38cc0*/  LDL.LU R112, [R1+0x28e0] ;  /* 0x0028e00001707983 */ /* 0x002f280000300800 */
[----:B------:R-:W3:Y:S04]  /*38cd0*/  LDL.LU R113, [R1+0x28dc] ;  /* 0x0028dc0001717983 */ /* 0x000ee80000300800 */
[----:B------:R0:W-:Y:S04]  /*38ce0*/  STS.U16 [R18+0x22580], R17 ;  /* 0x0225801112007388 */ /* 0x0001e80000000400 */
[----:B0-----:R-:W2:Y:S04]  /*38cf0*/  LDL.LU R17, [R1+0x28d8] ;  /* 0x0028d80001117983 */ /* 0x001ea80000300800 */
[----:B------:R0:W-:Y:S04]  /*38d00*/  STS.U16 [R18+0x22980], R114 ;  /* 0x0229807212007388 */ /* 0x0001e80000000400 */
[----:B------:R1:W-:Y:S04]  /*38d10*/  STS.U16 [R18+0x22d80], R115 ;  /* 0x022d807312007388 */ /* 0x0003e80000000400 */
[----:B------:R1:W-:Y:S04]  /*38d20*/  STS.U16 [R18+0x23180], R116 ;  /* 0x0231807412007388 */ /* 0x0003e80000000400 */
[----:B0-----:R-:W4:Y:S04]  /*38d30*/  LDL.LU R114, [R1+0x28d4] ;  /* 0x0028d40001727983 */ /* 0x001f280000300800 */
[----:B-1----:R-:W3:Y:S04]  /*38d40*/  LDL.LU R115, [R1+0x28d0] ;  /* 0x0028d00001737983 */ /* 0x002ee80000300800 */
[----:B------:R-:W4:Y:S04]  /*38d50*/  LDL.LU R116, [R1+0x28cc] ;  /* 0x0028cc0001747983 */ /* 0x000f280000300800 */
        /* <DEDUP_REMOVED lines=8> */
[----:B-1----:R-:W4:Y:S04]  /*38de0*/  LDL.LU R118, [R1+0x28c4] ;  /* 0x0028c40001767983 */ /* 0x002f280000300800 */
[----:B--2---:R-:W2:Y:S04]  /*38df0*/  LDL.LU R119, [R1+0x28c0] ;  /* 0x0028c00001777983 */ /* 0x004ea80000300800 */
[----:B------:R0:W-:Y:S04]  /*38e00*/  STS.U16 [R17+0x20e00], R120 ;  /* 0x020e007811007388 */ /* 0x0001e80000000400 */
[----:B------:R1:W-:Y:S04]  /*38e10*/  STS.U16 [R17+0x21200], R121 ;  /* 0x0212007911007388 */ /* 0x0003e80000000400 */
[----:B------:R1:W-:Y:S04]  /*38e20*/  STS.U16 [R17+0x21600], R122 ;  /* 0x0216007a11007388 */ /* 0x0003e80000000400 */
[----:B0-----:R-:W3:Y:S04]  /*38e30*/  LDL.LU R120, [R1+0x28bc] ;  /* 0x0028bc0001787983 */ /* 0x001ee80000300800 */
[----:B-1----:R-:W4:Y:S04]  /*38e40*/  LDL.LU R121, [R1+0x28b8] ;  /* 0x0028b80001797983 */ /* 0x002f280000300800 */
[----:B------:R-:W2:Y:S04]  /*38e50*/  LDL.LU R122, [R1+0x28b4] ;  /* 0x0028b400017a7983 */ /* 0x000ea80000300800 */
        /* <DEDUP_REMOVED lines=11> */
[----:B------:R-:W3:Y:S04]  /*38f10*/  LDL.LU R127, [R1+0x289c] ;  /* 0x00289c00017f7983 */ /* 0x000ee80000300800 */
[----:B------:R-:W-:Y:S04]  /*38f20*/  STS.U16 [R17+0x23200], R252 ;  /* 0x023200fc11007388 */ /* 0x000fe80000000400 */
[----:B------:R-:W-:Y:S04]  /*38f30*/  STS.U16 [R17+0x23600], R244 ;  /* 0x023600f411007388 */ /* 0x000fe80000000400 */
[----:B------:R-:W-:Y:S04]  /*38f40*/  STS.U16 [R17+0x23a00], R236 ;  /* 0x023a00ec11007388 */ /* 0x000fe80000000400 */
[----:B------:R-:W-:Y:S04]  /*38f50*/  STS.U16 [R17+0x23e00], R228 ;  /* 0x023e00e411007388 */ /* 0x000fe80000000400 */
[----:B------:R-:W-:Y:S04]  /*38f60*/  STL [R1+0x1fa0], R17 ;  /* 0x001fa01101007387 */ /* 0x000fe80000100800 */
[----:B--2---:R0:W-:Y:S04]  /*38f70*/  STS.U16 [R16+0x20280], R128 ;  /* 0x0202808010007388 */ /* 0x0041e80000000400 */
[----:B------:R1:W-:Y:S04]  /*38f80*/  STS.U16 [R16+0x20680], R129 ;  /* 0x0206808110007388 */ /* 0x0003e80000000400 */
[----:B------:R2:W-:Y:S04]  /*38f90*/  STS.U16 [R16+0x20a80], R130 ;  /* 0x020a808210007388 */ /* 0x0005e80000000400 */
[----:B0-----:R-:W4:Y:S04]  /*38fa0*/  LDL.LU R128, [R1+0x2898] ;  /* 0x0028980001807983 */ /* 0x001f280000300800 */
[----:B-1----:R-:W3:Y:S04]  /*38fb0*/  LDL.LU R129, [R1+0x2894] ;  /* 0x0028940001817983 */ /* 0x002ee80000300800 */
[----:B--2---:R-:W2:Y:S04]  /*38fc0*/  LDL.LU R130, [R1+0x2890] ;  /* 0x0028900001827983 */ /* 0x004ea80000300800 */
[----:B------:R0:W-:Y:S04]  /*38fd0*/  STS.U16 [R16+0x20e80], R131 ;  /* 0x020e808310007388 */ /* 0x0001e80000000400 */
[----:B------:R1:W-:Y:S04]  /*38fe0*/  STS.U16 [R16+0x21280], R132 ;  /* 0x0212808410007388 */ /* 0x0003e80000000400 */
[----:B------:R1:W-:Y:S04]  /*38ff0*/  STS.U16 [R16+0x21680], R133 ;  /* 0x0216808510007388 */ /* 0x0003e80000000400 */
[----:B0-----:R-:W4:Y:S04]  /*39000*/  LDL.LU R131, [R1+0x288c] ;  /* 0x00288c0001837983 */ /* 0x001f280000300800 */
[----:B-1----:R-:W3:Y:S04]  /*39010*/  LDL.LU R132, [R1+0x2888] ;  /* 0x0028880001847983 */ /* 0x002ee80000300800 */
[----:B------:R-:W2:Y:S04]  /*39020*/  LDL.LU R133, [R1+0x2884] ;  /* 0x0028840001857983 */ /* 0x000ea80000300800 */
        /* <DEDUP_REMOVED lines=10> */
[----:B-1----:R-:W4:Y:S04]  /*390d0*/  LDL.LU R137, [R1+0x2870] ;  /* 0x0028700001897983 */ /* 0x002f280000300800 */
[----:B------:R-:W4:Y:S04]  /*390e0*/  LDL.LU R138, [R1+0x286c] ;  /* 0x00286c00018a7983 */ /* 0x000f280000300800 */
        /* <DEDUP_REMOVED lines=9> */
[----:B-1----:R-:W4:Y:S04]  /*39180*/  LDL.LU R140, [R1+0x2864] ;  /* 0x00286400018c7983 */ /* 0x002f280000300800 */
[----:B--2---:R-:W2:Y:S04]  /*39190*/  LDL.LU R141, [R1+0x2860] ;  /* 0x00286000018d7983 */ /* 0x004ea80000300800 */
[----:B------:R0:W-:Y:S04]  /*391a0*/  STS.U16 [R15+0x20f00], R142 ;  /* 0x020f008e0f007388 */ /* 0x0001e80000000400 */
[----:B------:R1:W-:Y:S04]  /*391b0*/  STS.U16 [R15+0x21300], R143 ;  /* 0x0213008f0f007388 */ /* 0x0003e80000000400 */
[----:B------:R3:W-:Y:S04]  /*391c0*/  STS.U16 [R15+0x21700], R144 ;  /* 0x021700900f007388 */ /* 0x0007e80000000400 */
[----:B0-----:R-:W2:Y:S04]  /*391d0*/  LDL.LU R142, [R1+0x285c] ;  /* 0x00285c00018e7983 */ /* 0x001ea80000300800 */
[----:B-1----:R-:W2:Y:S04]  /*391e0*/  LDL.LU R143, [R1+0x2858] ;  /* 0x00285800018f7983 */ /* 0x002ea80000300800 */
[----:B---3--:R-:W3:Y:S04]  /*391f0*/  LDL.LU R144, [R1+0x2854] ;  /* 0x0028540001907983 */ /* 0x008ee80000300800 */
[----:B------:R0:W-:Y:S04]  /*39200*/  STS.U16 [R15+0x21b00], R145 ;  /* 0x021b00910f007388 */ /* 0x0001e80000000400 */
[----:B------:R1:W-:Y:S04]  /*39210*/  STS.U16 [R15+0x21f00], R146 ;  /* 0x021f00920f007388 */ /* 0x0003e80000000400 */
[----:B------:R1:W-:Y:S04]  /*39220*/  STS.U16 [R15+0x22300], R14 ;  /* 0x0223000e0f007388 */ /* 0x0003e80000000400 */
[----:B0-----:R-:W2:Y:S04]  /*39230*/  LDL.LU R145, [R1+0x2850] ;  /* 0x0028500001917983 */ /* 0x001ea80000300800 */
[----:B-1----:R-:W3:Y:S04]  /*39240*/  LDL.LU R146, [R1+0x284c] ;  /* 0x00284c0001927983 */ /* 0x002ee80000300800 */
        /* <DEDUP_REMOVED lines=32> */
[----:B0-----:R-:W3:Y:S04]  /*39450*/  LDL.LU R10, [R1+0x2814] ;  /* 0x00281400010a7983 */ /* 0x001ee80000300800 */
[----:B------:R-:W3:Y:S04]  /*39460*/  LDL R22, [R1+0x134c] ;  /* 0x00134c0001167983 */ /* 0x000ee80000100800 */
[----:B-1----:R-:W3:Y:S04]  /*39470*/  LDL.LU R24, [R1+0x1f54] ;  /* 0x001f540001187983 */ /* 0x002ee80000300800 */
[----:B------:R0:W-:Y:S04]  /*39480*/  STS.U16 [R14+0x22f80], R3 ;  /* 0x022f80030e007388 */ /* 0x0001e80000000400 */
[----:B------:R-:W-:Y:S04]  /*39490*/  STS.U16 [R14+0x23380], R249 ;  /* 0x023380f90e007388 */ /* 0x000fe80000000400 */
[----:B------:R-:W-:Y:S04]  /*394a0*/  STS.U16 [R14+0x23780], R241 ;  /* 0x023780f10e007388 */ /* 0x000fe80000000400 */
[----:B------:R-:W-:Y:S04]  /*394b0*/  STS.U16 [R14+0x23b80], R233 ;  /* 0x023b80e90e007388 */ /* 0x000fe80000000400 */
[----:B------:R-:W-:Y:S04]  /*394c0*/  STS.U16 [R14+0x23f80], R225 ;  /* 0x023f80e10e007388 */ /* 0x000fe80000000400 */
        /* <DEDUP_REMOVED lines=8> */
[----:B0-----:R-:W3:Y:S01]  /*39550*/  LDL.LU R3, [R1+0xb6c] ;  /* 0x000b6c0001037983 */ /* 0x001ee20000300800 */
[----:B----4-:R-:W-:-:S03]  /*39560*/  PRMT R9, RZ, 0x7610, R9 ;  /* 0x00007610ff097816 */ /* 0x010fc60000000009 */
[----:B--2---:R-:W-:Y:S04]  /*39570*/  STS.U16 [R11], R224 ;  /* 0x000000e00b007388 */ /* 0x004fe80000000400 */
[----:B------:R-:W-:Y:S04]  /*39580*/  STS.U16 [R11+0x400], R223 ;  /* 0x000400df0b007388 */ /* 0x000fe80000000400 */
[----:B------:R-:W-:Y:S04]  /*39590*/  STS.U16 [R11+0x800], R222 ;  /* 0x000800de0b007388 */ /* 0x000fe80000000400 */
[----:B------:R-:W-:Y:S01]  /*395a0*/  STS.U16 [R11+0xc00], R221 ;  /* 0x000c00dd0b007388 */ /* 0x000fe20000000400 */
[----:B---3--:R-:W-:-:S03]  /*395b0*/  @!P2 IMAD.MOV.U32 R23, RZ, RZ, R22 ;  /* 0x000000ffff17a224 */ /* 0x008fc600078e0016 */
[----:B------:R-:W-:Y:S01]  /*395c0*/  STS.U16 [R11+0x1000], R220 ;  /* 0x001000dc0b007388 */ /* 0x000fe20000000400 */
[----:B------:R-:W-:-:S03]  /*395d0*/  @!P2 IMAD.MOV.U32 R22, RZ, RZ, R24 ;  /* 0x000000ffff16a224 */ /* 0x000fc600078e0018 */
[----:B------:R-:W-:Y:S04]  /*395e0*/  STS.U16 [R11+0x1400], R219 ;  /* 0x001400db0b007388 */ /* 0x000fe80000000400 */
        /* <DEDUP_REMOVED lines=65> */
[----:B------:R-:W2:Y:S04]  /*39a00*/  @!P2 LDG.E.U16 R9, desc[UR4][R22.64] ;  /* 0x000000041609a981 */ /* 0x000ea8000c1e1500 */
[----:B------:R0:W-:Y:S04]  /*39a10*/  STL [R1+0x1fac], R14 ;  /* 0x001fac0e01007387 */ /* 0x0001e80000100800 */
[----:B0-----:R-:W3:Y:S04]  /*39a20*/  LDL.LU R14, [R1+0xb88] ;  /* 0x000b8800010e7983 */ /* 0x001ee80000300800 */
[----:B------:R0:W-:Y:S04]  /*39a30*/  STL [R1+0x1fb0], R11 ;  /* 0x001fb00b01007387 */ /* 0x0001e80000100800 */
[----:B0-----:R-:W4:Y:S04]  /*39a40*/  LDL.LU R11, [R1+0xb90] ;  /* 0x000b9000010b7983 */ /* 0x001f280000300800 */
[----:B--2---:R0:W-:Y:S04]  /*39a50*/  STL [R1+0xb5c], R9 ;  /* 0x000b5c0901007387 */ /* 0x0041e80000100800 */
[----:B0-----:R-:W2:Y:S04]  /*39a60*/  LDL.LU R9, [R1+0x2810] ;  /* 0x0028100001097983 */ /* 0x001ea80000300800 */
[----:B------:R-:W3:Y:S04]  /*39a70*/  LDL R22, [R1+0x1348] ;  /* 0x0013480001167983 */ /* 0x000ee80000100800 */
[----:B------:R-:W3:Y:S01]  /*39a80*/  LDL R23, [R1+0x1f50] ;  /* 0x001f500001177983 */ /* 0x000ee20000100800 */
[----:B------:R-:W-:-:S02]  /*39a90*/  PRMT R152, RZ, 0x7610, R152 ;  /* 0x00007610ff987816 */ /* 0x000fc40000000098 */
[----:B---3--:R-:W-:-:S04]  /*39aa0*/  @!P2 LOP3.LUT R23, R23, R22, RZ, 0x3c, !PT ;  /* 0x000000161717a212 */ /* 0x008fc800078e3cff */
[----:B------:R-:W-:-:S04]  /*39ab0*/  @!P2 LOP3.LUT R22, R23, R22, RZ, 0x3c, !PT ;  /* 0x000000161716a212 */ /* 0x000fc800078e3cff */
[----:B------:R-:W-:-:S05]  /*39ac0*/  @!P2 LOP3.LUT R23, R23, R22, RZ, 0x3c, !PT ;  /* 0x000000161717a212 */ /* 0x000fca00078e3cff */
[----:B------:R-:W3:Y:S01]  /*39ad0*/  @!P2 LDG.E.U16 R152, desc[UR4][R22.64] ;  /* 0x000000041698a981 */ /* 0x000ee2000c1e1500 */
[----:B--2---:R-:W-:-:S03]  /*39ae0*/  PRMT R9, RZ, 0x7610, R9 ;  /* 0x00007610ff097816 */ /* 0x004fc60000000009 */
[----:B---3--:R0:W-:Y:S04]  /*39af0*/  STL [R1+0xb58], R152 ;  /* 0x000b589801007387 */ /* 0x0081e80000100800 */
[----:B0-----:R-:W2:Y:S04]  /*39b00*/  LDL.LU R152, [R1+0x280c] ;  /* 0x00280c0001987983 */ /* 0x001ea80000300800 */
[----:B------:R-:W3:Y:S01]  /*39b10*/  LDL R23, [R1+0x1344] ;  /* 0x0013440001177983 */ /* 0x000ee20000100800 */
[----:B------:R-:W-:-:S05]  /*39b20*/  @!P2 IMAD.MOV.U32 R22, RZ, RZ, R0 ;  /* 0x000000ffff16a224 */ /* 0x000fca00078e0000 */
[----:B---3--:R-:W3:Y:S04]  /*39b30*/  @!P2 LDG.E.U16 R9, desc[UR4][R22.64] ;  /* 0x000000041609a981 */ /* 0x008ee8000c1e1500 */
[----:B------:R-:W-:Y:S04]  /*39b40*/  STL [R1+0x2030], R0 ;  /* 0x0020300001007387 */ /* 0x000fe80000100800 */
[----:B---3--:R0:W-:Y:S04]  /*39b50*/  STL [R1+0xb54], R9 ;  /* 0x000b540901007387 */ /* 0x0081e80000100800 */
[----:B0-----:R-:W3:Y:S04]  /*39b60*/  LDL.LU R9, [R1+0x2808] ;  /* 0x0028080001097983 */ /* 0x001ee80000300800 */
[----:B------:R-:W4:Y:S04]  /*39b70*/  LDL R22, [R1+0x1340] ;  /* 0x0013400001167983 */ /* 0x000f280000100800 */
[----:B------:R-:W4:Y:S01]  /*39b80*/  LDL R23, [R1+0x1f48] ;  /* 0x001f480001177983 */ /* 0x000f220000100800 */
[----:B--2---:R-:W-:-:S02]  /*39b90*/  PRMT R152, RZ, 0x7610, R152 ;  /* 0x00007610ff987816 */ /* 0x004fc40000000098 */
[----:B----4-:R-:W-:-:S04]  /*39ba0*/  @!P2 LOP3.LUT R23, R23, R22, RZ, 0x3c, !PT ;  /* 0x000000161717a212 */ /* 0x010fc800078e3cff */
[----:B------:R-:W-:-:S04]  /*39bb0*/  @!P2 LOP3.LUT R22, R23, R22, RZ, 0x3c, !PT ;  /* 0x000000161716a212 */ /* 0x000fc800078e3cff */
[----:B------:R-:W-:-:S05]  /*39bc0*/  @!P2 LOP3.LUT R23, R23, R22, RZ, 0x3c, !PT ;  /* 0x000000161717a212 */ /* 0x000fca00078e3cff */
[----:B------:R-:W2:Y:S04]  /*39bd0*/  @!P2 LDG.E.U16 R152, desc[UR4][R22.64] ;  /* 0x000000041698a981 */ /* 0x000ea8000c1e1500 */
[----:B--2---:R0:W-:Y:S04]  /*39be0*/  STL [R1+0xb50], R152 ;  /* 0x000b509801007387 */ /* 0x0041e80000100800 */
[----:B0-----:R-:W2:Y:S04]  /*39bf0*/  LDL.LU R152, [R1+0x2804] ;  /* 0x0028040001987983 */ /* 0x001ea80000300800 */
[----:B------:R-:W4:Y:S04]  /*39c00*/  LDL R22, [R1+0xf40] ;  /* 0x000f400001167983 */ /* 0x000f280000100800 */
[----:B------:R-:W4:Y:S01]  /*39c10*/  LDL R23, [R1+0x1f44] ;  /* 0x001f440001177983 */ /* 0x000f220000100800 */
[----:B------:R-:W-:-:S02]  /*39c20*/  PRMT R135, RZ, 0x7610, R135 ;  /* 0x00007610ff877816 */ /* 0x000fc40000000087 */
[----:B----4-:R-:W-:-:S04]  /*39c30*/  @!P2 LOP3.LUT R23, R23, R22, RZ, 0x3c, !PT ;  /* 0x000000161717a212 */ /* 0x010fc800078e3cff */
[----:B------:R-:W-:-:S04]  /*39c40*/  @!P2 LOP3.LUT R22, R23, R22, RZ, 0x3c, !PT ;  /* 0x000000161716a212 */ /* 0x000fc800078e3cff */
[----:B------:R-:W-:-:S05]  /*39c50*/  @!P2 LOP3.LUT R23, R23, R22, RZ, 0x3c, !PT ;  /* 0x000000161717a212 */ /* 0x000fca00078e3cff */
[----:B------:R-:W4:Y:S04]  /*39c60*/  @!P2 LDG.E.U16 R135, desc[UR4][R22.64] ;  /* 0x000000041687a981 */ /* 0x000f28000c1e1500 */
[----:B------:R-:W3:Y:S04]  /*39c70*/  LDL R22, [R1+0x1f3c] ;  /* 0x001f3c0001167983 */ /* 0x000ee80000100800 */
[----:B------:R-:W3:Y:S01]  /*39c80*/  LDL R23, [R1+0x1f40] ;  /* 0x001f400001177983 */ /* 0x000ee20000100800 */
[----:B------:R-:W-:-:S03]  /*39c90*/  PRMT R86, RZ, 0x7610, R86 ;  /* 0x00007610ff567816 */ /* 0x000fc60000000056 */
[----:B----4-:R-:W-:Y:S01]  /*39ca0*/  STL [R1+0x24c0], R135 ;  /* 0x0024c08701007387 */ /* 0x010fe20000100800 */
[----:B---3--:R-:W-:-:S04]  /*39cb0*/  @!P2 LOP3.LUT R23, R23, R22, RZ, 0x3c, !PT ;  /* 0x000000161717a212 */ /* 0x008fc800078e3cff */
[----:B------:R-:W-:-:S04]  /*39cc0*/  @!P2 LOP3.LUT R22, R23, R22, RZ, 0x3c, !PT ;  /* 0x000000161716a212 */ /* 0x000fc800078e3cff */
[----:B------:R-:W-:-:S05]  /*39cd0*/  @!P2 LOP3.LUT R23, R23, R22, RZ, 0x3c, !PT ;  /* 0x000000161717a212 */ /* 0x000fca00078e3cff */
[----:B------:R0:W3:Y:S04]  /*39ce0*/  @!P2 LDG.E.U16 R86, desc[UR4][R22.64] ;  /* 0x000000041656a981 */ /* 0x0000e8000c1e1500 */
[----:B------:R-:W0:Y:S04]  /*39cf0*/  LDL R22, [R1+0x1f24] ;  /* 0x001f240001167983 */ /* 0x000e280000100800 */
[----:B------:R-:W0:Y:S01]  /*39d00*/  LDL R23, [R1+0x1f28] ;  /* 0x001f280001177983 */ /* 0x000e220000100800 */
[----:B------:R-:W-:Y:S02]  /*39d10*/  PRMT R9, RZ, 0x7610, R9 ;  /* 0x00007610ff097816 */ /* 0x000fe40000000009 */
[----:B0-----:R-:W-:-:S04]  /*39d20*/  @!P2 LOP3.LUT R23, R23, R22, RZ, 0x3c, !PT ;  /* 0x000000161717a212 */ /* 0x001fc800078e3cff */
[----:B------:R-:W-:-:S04]  /*39d30*/  @!P2 LOP3.LUT R22, R23, R22, RZ, 0x3c, !PT ;  /* 0x000000161716a212 */ /* 0x000fc800078e3cff */
[----:B------:R-:W-:-:S05]  /*39d40*/  @!P2 LOP3.LUT R23, R23, R22, RZ, 0x3c, !PT ;  /* 0x000000161717a212 */ /* 0x000fca00078e3cff */
[----:B------:R-:W4:Y:S04]  /*39d50*/  @!P2 LDG.E.U16 R9, desc[UR4][R22.64] ;  /* 0x000000041609a981 */ /* 0x000f28000c1e1500 */
[----:B---3--:R-:W-:Y:S04]  /*39d60*/  STL [R1+0x24c4], R86 ;  /* 0x0024c45601007387 */ /* 0x008fe80000100800 */
[----:B----4-:R0:W-:Y:S04]  /*39d70*/  STL [R1+0xb44], R9 ;  /* 0x000b440901007387 */ /* 0x0101e80000100800 */
        /* <DEDUP_REMOVED lines=12> */
[----:B---3--:R-:W-:-:S02]  /*39e40*/  PRMT R9, RZ, 0x7610, R9 ;  /* 0x00007610ff097816 */ /* 0x008fc40000000009 */
[----:B----4-:R-:W-:-:S04]  /*39e50*/  @!P2 LOP3.LUT R23, R23, R22, RZ, 0x3c, !PT ;  /* 0x000000161717a212 */ /* 0x010fc800078e3cff */
[----:B------:R-:W-:-:S04]  /*39e60*/  @!P2 LOP3.LUT R22, R23, R22, RZ, 0x3c, !PT ;  /* 0x000000161716a212 */ /* 0x000fc800078e3cff */
[----:B------:R-:W-:-:S05]  /*39e70*/  @!P2 LOP3.LUT R23, R23, R22, RZ, 0x3c, !PT ;  /* 0x000000161717a212 */ /* 0x000fca00078e3cff */
[----:B------:R-:W3:Y:S04]  /*39e80*/  @!P2 LDG.E.U16 R9, desc[UR4][R22.64] ;  /* 0x000000041609a981 */ /* 0x000ee8000c1e1500 */
        /* <DEDUP_REMOVED lines=288> */
[----:B--2---:R-:W-:Y:S02]  /*3b090*/  PRMT R152, RZ, 0x7610, R152 ;  /* 0x00007610ff987816 */ /* 0x004fe40000000098 */
[----:B0-----:R-:W-:-:S04]  /*3b0a0*/  @!P2 LOP3.LUT R23, R23, R22, RZ, 0x3c, !PT ;  /* 0x000000161717a212 */ /* 0x001fc800078e3cff */
[----:B------:R-:W-:-:S04]  /*3b0b0*/  @!P2 LOP3.LUT R22, R23, R22, RZ, 0x3c, !PT ;  /* 0x000000161716a212 */ /* 0x000fc800078e3cff */
[----:B------:R-:W-:-:S05]  /*3b0c0*/  @!P2 LOP3.LUT R23, R23, R22, RZ, 0x3c, !PT ;  /* 0x000000161717a212 */ /* 0x000fca00078e3cff */
[----:B------:R-:W2:Y:S04]  /*3b0d0*/  @!P2 LDG.E.U16 R152, desc[UR4][R22.64] ;  /* 0x000000041698a981 */ /* 0x000ea8000c1e1500 */
[----:B---3--:R-:W-:Y:S04]  /*3b0e0*/  STL [R1+0x24f4], R80 ;  /* 0x0024f45001007387 */ /* 0x008fe80000100800 */
        /* <DEDUP_REMOVED lines=287> */
[----:B------:R-:W3:Y:S04]  /*3c2e0*/  @!P2 LDG.E.U16 R124, desc[UR4][R22.64] ;  /* 0x00000004167ca981 */ /* 0x000ee8000c1e1500 */
[----:B------:R-:W4:Y:S04]  /*3c2f0*/  LDL R22, [R1+0x1c7c] ;  /* 0x001c7c0001167983 */ /* 0x000f280000100800 */
[----:B------:R-:W4:Y:S01]  /*3c300*/  LDL R23, [R1+0x1c80] ;  /* 0x001c800001177983 */ /* 0x000f220000100800 */
[----:B------:R-:W-:-:S03]  /*3c310*/  PRMT R75, RZ, 0x7610, R75 ;  /* 0x00007610ff4b7816 */ /* 0x000fc6000000004b */
[----:B---3--:R-:W-:Y:S01]  /*3c320*/  STL [R1+0x2520], R124 ;  /* 0x0025207c01007387 */ /* 0x008fe20000100800 */
[----:B----4-:R-:W-:-:S04]  /*3c330*/  @!P2 LOP3.LUT R23, R23, R22, RZ, 0x3c, !PT ;  /* 0x000000161717a212 */ /* 0x010fc800078e3cff */
        /* <DEDUP_REMOVED lines=412> */
[----:B------:R-:W-:Y:S01]  /*3dd00*/  @!P2 LOP3.LUT R23, R23, R22, RZ, 0x3c, !PT ;  /* 0x000000161717a212 */ /* 0x000fe200078e3cff */
[----:B----4-:R-:W-:Y:S04]  /*3dd10*/  STL [R1+0x2570], R128 ;  /* 0x0025708001007387 */ /* 0x010fe80000100800 */
[----:B------:R0:W4:Y:S04]  /*3dd20*/  @!P2 LDG.E.U16 R117, desc[UR4][R22.64] ;  /* 0x000000041675a981 */ /* 0x000128000c1e1500 */
[----:B------:R-:W0:Y:S04]  /*3dd30*/  LDL R22, [R1+0x1abc] ;  /* 0x001abc0001167983 */ /* 0x000e280000100800 */
[----:B------:R-:W0:Y:S01]  /*3dd40*/  LDL R23, [R1+0x1ac0] ;  /* 0x001ac00001177983 */ /* 0x000e220000100800 */
[----:B------:R-:W-:-:S02]  /*3dd50*/  PRMT R68, RZ, 0x7610, R68 ;  /* 0x00007610ff447816 */ /* 0x000fc40000000044 */
[----:B0-----:R-:W-:-:S04]  /*3dd60*/  @!P2 LOP3.LUT R23, R23, R22, RZ, 0x3c, !PT ;  /* 0x000000161717a212 */ /* 0x001fc800078e3cff */
[----:B------:R-:W-:-:S04]  /*3dd70*/  @!P2 LOP3.LUT R22, R23, R22, RZ, 0x3c, !PT ;  /* 0x000000161716a212 */ /* 0x000fc800078e3cff */
[----:B------:R-:W-:Y:S01]  /*3dd80*/  @!P2 LOP3.LUT R23, R23, R22, RZ, 0x3c, !PT ;  /* 0x000000161717a212 */ /* 0x000fe200078e3cff */
[----:B----4-:R-:W-:Y:S04]  /*3dd90*/  STL [R1+0x2574], R117 ;  /* 0x0025747501007387 */ /* 0x010fe80000100800 */
[----:B------:R0:W4:Y:S04]  /*3dda0*/  @!P2 LDG.E.U16 R68, desc[UR4][R22.64] ;  /* 0x000000041644a981 */ /* 0x000128000c1e1500 */
[----:B------:R-:W0:Y:S04]  /*3ddb0*/  LDL R22, [R1+0x1aac] ;  /* 0x001aac0001167983 */ /* 0x000e280000100800 */
[----:B------:R-:W0:Y:S01]  /*3ddc0*/  LDL R23, [R1+0x1ab0] ;  /* 0x001ab00001177983 */ /* 0x000e220000100800 */
[----:B---3--:R-:W-:-:S02]  /*3ddd0*/  PRMT R9, RZ, 0x7610, R9 ;  /* 0x00007610ff097816 */ /* 0x008fc40000000009 */
[----:B0-----:R-:W-:-:S04]  /*3dde0*/  @!P2 LOP3.LUT R23, R23, R22, RZ, 0x3c, !PT ;  /* 0x000000161717a212 */ /* 0x001fc800078e3cff */
[----:B------:R-:W-:-:S04]  /*3ddf0*/  @!P2 LOP3.LUT R22, R23, R22, RZ, 0x3c, !PT ;  /* 0x000000161716a212 */ /* 0x000fc800078e3cff */
[----:B------:R-:W-:-:S05]  /*3de00*/  @!P2 LOP3.LUT R23, R23, R22, RZ, 0x3c, !PT ;  /* 0x000000161717a212 */ /* 0x000fca00078e3cff */
[----:B------:R-:W3:Y:S04]  /*3de10*/  @!P2 LDG.E.U16 R9, desc[UR4][R22.64] ;  /* 0x000000041609a981 */ /* 0x000ee8000c1e1500 */
[----:B----4-:R-:W-:Y:S04]  /*3de20*/  STL [R1+0x2578], R68 ;  /* 0x0025784401007387 */ /* 0x010fe80000100800 */
        /* <DEDUP_REMOVED lines=114> */
[----:B--2---:R-:W-:-:S02]  /*3e550*/  PRMT R152, RZ, 0x7610, R152 ;  /* 0x00007610ff987816 */ /* 0x004fc40000000098 */
[----:B0-----:R-:W-:-:S04]  /*3e560*/  @!P2 LOP3.LUT R23, R23, R22, RZ, 0x3c, !PT ;  /* 0x000000161717a212 */ /* 0x001fc800078e3cff */
[----:B------:R-:W-:-:S04]  /*3e570*/  @!P2 LOP3.LUT R22, R23, R22, RZ, 0x3c, !PT ;  /* 0x000000161716a212 */ /* 0x000fc800078e3cff */
[----:B------:R-:W-:-:S05]  /*3e580*/  @!P2 LOP3.LUT R23, R23, R22, RZ, 0x3c, !PT ;  /* 0x000000161717a212 */ /* 0x000fca00078e3cff */
[----:B------:R-:W2:Y:S04]  /*3e590*/  @!P2 LDG.E.U16 R152, desc[UR4][R22.64] ;  /* 0x000000041698a981 */ /* 0x000ea8000c1e1500 */
[----:B----4-:R-:W-:Y:S04]  /*3e5a0*/  STL [R1+0x2594], R66 ;  /* 0x0025944201007387 */ /* 0x010fe80000100800 */
        /* <DEDUP_REMOVED lines=126> */
[----:B------:R0:W2:Y:S04]  /*3ed90*/  @!P2 LDG.E.U16 R152, desc[UR4][R22.64] ;  /* 0x000000041698a981 */ /* 0x0000a8000c1e1500 */
[----:B------:R-:W0:Y:S04]  /*3eda0*/  LDL R22, [R1+0x199c] ;  /* 0x00199c0001167983 */ /* 0x000e280000100800 */
[----:B------:R-:W0:Y:S01]  /*3edb0*/  LDL R23, [R1+0x19a0] ;  /* 0x0019a00001177983 */ /* 0x000e220000100800 */
[----:B---3--:R-:W-:Y:S02]  /*3edc0*/  PRMT R9, RZ, 0x7610, R9 ;  /* 0x00007610ff097816 */ /* 0x008fe40000000009 */
[----:B0-----:R-:W-:-:S04]  /*3edd0*/  @!P2 LOP3.LUT R23, R23, R22, RZ, 0x3c, !PT ;  /* 0x000000161717a212 */ /* 0x001fc800078e3cff */
[----:B------:R-:W-:-:S04]  /*3ede0*/  @!P2 LOP3.LUT R22, R23, R22, RZ, 0x3c, !PT ;  /* 0x000000161716a212 */ /* 0x000fc800078e3cff */
[----:B------:R-:W-:-:S05]  /*3edf0*/  @!P2 LOP3.LUT R23, R23, R22, RZ, 0x3c, !PT ;  /* 0x000000161717a212 */ /* 0x000fca00078e3cff */
[----:B------:R-:W3:Y:S04]  /*3ee00*/  @!P2 LDG.E.U16 R9, desc[UR4][R22.64] ;  /* 0x000000041609a981 */ /* 0x000ee8000c1e1500 */
[----:B--2---:R0:W-:Y:S04]  /*3ee10*/  STL [R1+0x8ec], R152 ;  /* 0x0008ec9801007387 */ /* 0x0041e80000100800 */
[----:B0-----:R-:W2:Y:S04]  /*3ee20*/  LDL R152, [R1+0x1980] ;  /* 0x0019800001987983 */ /* 0x001ea80000100800 */
[----:B---3--:R0:W-:Y:S04]  /*3ee30*/  STL [R1+0x8e8], R9 ;  /* 0x0008e80901007387 */ /* 0x0081e80000100800 */
[----:B0-----:R-:W3:Y:S04]  /*3ee40*/  LDL.LU R9, [R1+0x2694] ;  /* 0x0026940001097983 */ /* 0x001ee80000300800 */
        /* <DEDUP_REMOVED lines=23> */
[----:B------:R-:W3:Y:S01]  /*3efc0*/  LDL R23, [R1+0x197c] ;  /* 0x00197c0001177983 */ /* 0x000ee20000100800 */
[----:B------:R-:W-:Y:S01]  /*3efd0*/  PRMT R63, RZ, 0x7610, R63 ;  /* 0x00007610ff3f7816 */ /* 0x000fe2000000003f */
[----:B--2---:R-:W-:-:S02]  /*3efe0*/  @!P2 IMAD.MOV.U32 R22, RZ, RZ, R152 ;  /* 0x000000ffff16a224 */ /* 0x004fc400078e0098 */
[----:B----4-:R-:W-:Y:S01]  /*3eff0*/  STL [R1+0x25c0], R112 ;  /* 0x0025c07001007387 */ /* 0x010fe20000100800 */
[----:B------:R-:W-:-:S03]  /*3f000*/  PRMT R47, RZ, 0x7610, R47 ;  /* 0x00007610ff2f7816 */ /* 0x000fc6000000002f */
[----:B------:R-:W2:Y:S04]  /*3f010*/  LDL R152, [R1+0x1950] ;  /* 0x0019500001987983 */ /* 0x000ea80000100800 */
[----:B---3--:R0:W3:Y:S04]  /*3f020*/  @!P2 LDG.E.U16 R63, desc[UR4][R22.64] ;  /* 0x00000004163fa981 */ /* 0x0080e8000c1e1500 */
[----:B------:R-:W0:Y:S04]  /*3f030*/  LDL R22, [R1+0x196c] ;  /* 0x00196c0001167983 */ /* 0x000e280000100800 */
[----:B------:R-:W0:Y:S02]  /*3f040*/  LDL R23, [R1+0x1970] ;  /* 0x0019700001177983 */ /* 0x000e240000100800 */
[----:B0-----:R-:W-:-:S04]  /*3f050*/  @!P2 LOP3.LUT R23, R23, R22, RZ, 0x3c, !PT ;  /* 0x000000161717a212 */ /* 0x001fc800078e3cff */
[----:B------:R-:W-:-:S04]  /*3f060*/  @!P2 LOP3.LUT R22, R23, R22, RZ, 0x3c, !PT ;  /* 0x000000161716a212 */ /* 0x000fc800078e3cff */
[----:B------:R-:W-:Y:S01]  /*3f070*/  @!P2 LOP3.LUT R23, R23, R22, RZ, 0x3c, !PT ;  /* 0x000000161717a212 */ /* 0x000fe200078e3cff */
[----:B---3--:R-:W-:Y:S04]  /*3f080*/  STL [R1+0x25c4], R63 ;  /* 0x0025c43f01007387 */ /* 0x008fe80000100800 */
[----:B------:R0:W3:Y:S04]  /*3f090*/  @!P2 LDG.E.U16 R47, desc[UR4][R22.64] ;  /* 0x00000004162fa981 */ /* 0x0000e8000c1e1500 */
[----:B------:R-:W0:Y:S04]  /*3f0a0*/  LDL R22, [R1+0x1964] ;  /* 0x0019640001167983 */ /* 0x000e280000100800 */
[----:B------:R-:W0:Y:S01]  /*3f0b0*/  LDL R23, [R1+0x1968] ;  /* 0x0019680001177983 */ /* 0x000e220000100800 */
[----:B------:R-:W-:-:S02]  /*3f0c0*/  PRMT R8, RZ, 0x7610, R8 ;  /* 0x00007610ff087816 */ /* 0x000fc40000000008 */
[----:B0-----:R-:W-:-:S04]  /*3f0d0*/  @!P2 LOP3.LUT R23, R23, R22, RZ, 0x3c, !PT ;  /* 0x000000161717a212 */ /* 0x001fc800078e3cff */
[----:B------:R-:W-:-:S04]  /*3f0e0*/  @!P2 LOP3.LUT R22, R23, R22, RZ, 0x3c, !PT ;  /* 0x000000161716a212 */ /* 0x000fc800078e3cff */
[----:B------:R-:W-:-:S05]  /*3f0f0*/  @!P2 LOP3.LUT R23, R23, R22, RZ, 0x3c, !PT ;  /* 0x000000161717a212 */ /* 0x000fca00078e3cff */
[----:B------:R-:W4:Y:S04]  /*3f100*/  @!P2 LDG.E.U16 R8, desc[UR4][R22.64] ;  /* 0x000000041608a981 */ /* 0x000f28000c1e1500 */
[----:B---3--:R0:W-:Y:S04]  /*3f110*/  STL [R1+0x8d4], R47 ;  /* 0x0008d42f01007387 */ /* 0x0081e80000100800 */
[----:B0-----:R-:W3:Y:S04]  /*3f120*/  LDL R47, [R1+0x1948] ;  /* 0x00194800012f7983 */ /* 0x001ee80000100800 */
[----:B----4-:R0:W-:Y:S04]  /*3f130*/  STL [R1+0x8d0], R8 ;  /* 0x0008d00801007387 */ /* 0x0101e80000100800 */
[----:B0-----:R-:W4:Y:S04]  /*3f140*/  LDL.LU R8, [R1+0x2690] ;  /* 0x0026900001087983 */ /* 0x001f280000300800 */
[----:B------:R-:W2:Y:S04]  /*3f150*/  LDL R22, [R1+0x195c] ;  /* 0x00195c0001167983 */ /* 0x000ea80000100800 */
[----:B------:R-:W2:Y:S01]  /*3f160*/  LDL R23, [R1+0x1960] ;  /* 0x0019600001177983 */ /* 0x000ea20000100800 */
[----:B------:R-:W-:-:S02]  /*3f170*/  PRMT R9, RZ, 0x7610, R9 ;  /* 0x00007610ff097816 */ /* 0x000fc40000000009 */
[----:B--2---:R-:W-:-:S04]  /*3f180*/  @!P2 LOP3.LUT R23, R23, R22, RZ, 0x3c, !PT ;  /* 0x000000161717a212 */ /* 0x004fc800078e3cff */
[----:B------:R-:W-:-:S04]  /*3f190*/  @!P2 LOP3.LUT R22, R23, R22, RZ, 0x3c, !PT ;  /* 0x000000161716a212 */ /* 0x000fc800078e3cff */
[----:B------:R-:W-:-:S05]  /*3f1a0*/  @!P2 LOP3.LUT R23, R23, R22, RZ, 0x3c, !PT ;  /* 0x000000161717a212 */ /* 0x000fca00078e3cff */
[----:B------:R-:W2:Y:S04]  /*3f1b0*/  @!P2 LDG.E.U16 R9, desc[UR4][R22.64] ;  /* 0x000000041609a981 */ /* 0x000ea8000c1e1500 */
        /* <DEDUP_REMOVED lines=8> */
[----:B------:R0:W3:Y:S04]  /*3f240*/  @!P2 LDG.E.U16 R80, desc[UR4][R22.64] ;  /* 0x000000041650a981 */ /* 0x0000e8000c1e1500 */
[----:B------:R-:W4:Y:S01]  /*3f250*/  LDL R23, [R1+0x194c] ;  /* 0x00194c0001177983 */ /* 0x000f220000100800 */
[----:B------:R-:W-:Y:S01]  /*3f260*/  PRMT R131, RZ, 0x7610, R131 ;  /* 0x00007610ff837816 */ /* 0x000fe20000000083 */
[----:B0-----:R-:W-:Y:S02]  /*3f270*/  @!P2 IMAD.MOV.U32 R22, RZ, RZ, R152 ;  /* 0x000000ffff16a224 */ /* 0x001fe400078e0098 */
[----:B---3--:R-:W-:Y:S01]  /*3f280*/  STL [R1+0x25c8], R80 ;  /* 0x0025c85001007387 */ /* 0x008fe20000100800 */
[----:B------:R-:W-:-:S03]  /*3f290*/  PRMT R111, RZ, 0x7610, R111 ;  /* 0x00007610ff6f7816 */ /* 0x000fc6000000006f */
[----:B------:R-:W3:Y:S04]  /*3f2a0*/  LDL R152, [R1+0x1920] ;  /* 0x0019200001987983 */ /* 0x000ee80000100800 */
[----:B----4-:R0:W4:Y:S04]  /*3f2b0*/  @!P2 LDG.E.U16 R131, desc[UR4][R22.64] ;  /* 0x000000041683a981 */ /* 0x010128000c1e1500 */
[----:B------:R-:W2:Y:S01]  /*3f2c0*/  LDL R23, [R1+0x1944] ;  /* 0x0019440001177983 */ /* 0x000ea20000100800 */
[----:B0-----:R-:W-:-:S03]  /*3f2d0*/  @!P2 IMAD.MOV.U32 R22, RZ, RZ, R47 ;  /* 0x000000ffff16a224 */ /* 0x001fc600078e002f */
[----:B----4-:R-:W-:Y:S01]  /*3f2e0*/  STL [R1+0x25cc], R131 ;  /* 0x0025cc8301007387 */ /* 0x010fe20000100800 */
[----:B------:R-:W-:-:S03]  /*3f2f0*/  PRMT R62, RZ, 0x7610, R62 ;  /* 0x00007610ff3e7816 */ /* 0x000fc6000000003e */
[----:B------:R-:W4:Y:S04]  /*3f300*/  LDL R47, [R1+0x1918] ;  /* 0x00191800012f7983 */ /* 0x000f280000100800 */
[----:B--2---:R0:W2:Y:S04]  /*3f310*/  @!P2 LDG.E.U16 R111, desc[UR4][R22.64] ;  /* 0x00000004166fa981 */ /* 0x0040a8000c1e1500 */
[----:B------:R-:W0:Y:S04]  /*3f320*/  LDL R22, [R1+0x193c] ;  /* 0x00193c0001167983 */ /* 0x000e280000100800 */
[----:B------:R-:W0:Y:S02]  /*3f330*/  LDL R23, [R1+0x1940] ;  /* 0x0019400001177983 */ /* 0x000e240000100800 */
[----:B0-----:R-:W-:-:S04]  /*3f340*/  @!P2 LOP3.LUT R23, R23, R22, RZ, 0x3c, !PT ;  /* 0x000000161717a212 */ /* 0x001fc800078e3cff */
[----:B------:R-:W-:-:S04]  /*3f350*/  @!P2 LOP3.LUT R22, R23, R22, RZ, 0x3c, !PT ;  /* 0x000000161716a212 */ /* 0x000fc800078e3cff */
[----:B------:R-:W-:Y:S01]  /*3f360*/  @!P2 LOP3.LUT R23, R23, R22, RZ, 0x3c, !PT ;  /* 0x000000161717a212 */ /* 0x000fe200078e3cff */
[----:B--2---:R-:W-:Y:S04]  /*3f370*/  STL [R1+0x25d0], R111 ;  /* 0x0025d06f01007387 */ /* 0x004fe80000100800 */
[----:B------:R0:W2:Y:S04]  /*3f380*/  @!P2 LDG.E.U16 R62, desc[UR4][R22.64] ;  /* 0x00000004163ea981 */ /* 0x0000a8000c1e1500 */
[----:B------:R-:W0:Y:S04]  /*3f390*/  LDL R22, [R1+0x192c] ;  /* 0x00192c0001167983 */ /* 0x000e280000100800 */
[----:B------:R-:W0:Y:S01]  /*3f3a0*/  LDL R23, [R1+0x1930] ;  /* 0x0019300001177983 */ /* 0x000e220000100800 */
[----:B------:R-:W-:-:S02]  /*3f3b0*/  PRMT R154, RZ, 0x7610, R154 ;  /* 0x00007610ff9a7816 */ /* 0x000fc4000000009a */
        /* <DEDUP_REMOVED lines=16> */
[----:B------:R-:W4:Y:S01]  /*3f4c0*/  LDL R23, [R1+0x191c] ;  /* 0x00191c0001177983 */ /* 0x000f220000100800 */
[----:B------:R-:W-:Y:S01]  /*3f4d0*/  PRMT R9, RZ, 0x7610, R9 ;  /* 0x00007610ff097816 */ /* 0x000fe20000000009 */
[----:B------:R-:W-:-:S02]  /*3f4e0*/  @!P2 IMAD.MOV.U32 R22, RZ, RZ, R152 ;  /* 0x000000ffff16a224 */ /* 0x000fc400078e0098 */
[----:B------:R-:W3:Y:S04]  /*3f4f0*/  LDL R152, [R1+0x1900] ;  /* 0x0019000001987983 */ /* 0x000ee80000100800 */
[----:B----4-:R-:W4:Y:S01]  /*3f500*/  @!P2 LDG.E.U16 R9, desc[UR4][R22.64] ;  /* 0x000000041609a981 */ /* 0x010f22000c1e1500 */
[----:B------:R-:W-:-:S03]  /*3f510*/  PRMT R68, RZ, 0x7610, R68 ;  /* 0x00007610ff447816 */ /* 0x000fc60000000044 */
[----:B----4-:R0:W-:Y:S04]  /*3f520*/  STL [R1+0x8b0], R9 ;  /* 0x0008b00901007387 */ /* 0x0101e80000100800 */
[----:B0-----:R-:W4:Y:S04]  /*3f530*/  LDL.LU R9, [R1+0x2684] ;  /* 0x0026840001097983 */ /* 0x001f280000300800 */
[----:B------:R-:W2:Y:S01]  /*3f540*/  LDL R23, [R1+0x1914] ;  /* 0x0019140001177983 */ /* 0x000ea20000100800 */
[----:B------:R-:W-:Y:S01]  /*3f550*/  @!P2 IMAD.MOV.U32 R22, RZ, RZ, R47 ;  /* 0x000000ffff16a224 */ /* 0x000fe200078e002f */
[----:B------:R-:W-:-:S02]  /*3f560*/  PRMT R83, RZ, 0x7610, R83 ;  /* 0x00007610ff537816 */ /* 0x000fc40000000053 */
        /* <DEDUP_REMOVED lines=9> */
[----:B------:R-:W3:Y:S01]  /*3f600*/  LDL R23, [R1+0x1904] ;  /* 0x0019040001177983 */ /* 0x000ee20000100800 */
[----:B------:R-:W-:Y:S01]  /*3f610*/  PRMT R110, RZ, 0x7610, R110 ;  /* 0x00007610ff6e7816 */ /* 0x000fe2000000006e */
[----:B0-----:R-:W-:-:S02]  /*3f620*/  @!P2 IMAD.MOV.U32 R22, RZ, RZ, R154 ;  /* 0x000000ffff16a224 */ /* 0x001fc400078e009a */
[----:B--2---:R-:W-:Y:S01]  /*3f630*/  STL [R1+0x25dc], R83 ;  /* 0x0025dc5301007387 */ /* 0x004fe20000100800 */
[----:B------:R-:W-:-:S03]  /*3f640*/  PRMT R61, RZ, 0x7610, R61 ;  /* 0x00007610ff3d7816 */ /* 0x000fc6000000003d */
[----:B------:R-:W2:Y:S04]  /*3f650*/  LDL R154, [R1+0x18d8] ;  /* 0x0018d800019a7983 */ /* 0x000ea80000100800 */
[----:B---3--:R0:W3:Y:S04]  /*3f660*/  @!P2 LDG.E.U16 R110, desc[UR4][R22.64] ;  /* 0x00000004166ea981 */ /* 0x0080e8000c1e1500 */
[----:B------:R-:W4:Y:S01]  /*3f670*/  LDL R23, [R1+0x18fc] ;  /* 0x0018fc0001177983 */ /* 0x000f220000100800 */
[----:B0-----:R-:W-:-:S03]  /*3f680*/  @!P2 IMAD.MOV.U32 R22, RZ, RZ, R152 ;  /* 0x000000ffff16a224 */ /* 0x001fc600078e0098 */
        /* <DEDUP_REMOVED lines=26> */
[----:B------:R-:W4:Y:S01]  /*3f830*/  @!P2 LDG.E.U16 R9, desc[UR4][R22.64] ;  /* 0x000000041609a981 */ /* 0x000f22000c1e1500 */
[----:B------:R-:W-:-:S03]  /*3f840*/  PRMT R117, RZ, 0x7610, R117 ;  /* 0x00007610ff757816 */ /* 0x000fc60000000075 */
[----:B----4-:R0:W-:Y:S04]  /*3f850*/  STL [R1+0x894], R9 ;  /* 0x0008940901007387 */ /* 0x0101e80000100800 */
[----:B0-----:R-:W4:Y:S04]  /*3f860*/  LDL.LU R9, [R1+0x267c] ;  /* 0x00267c0001097983 */ /* 0x001f280000300800 */
[----:B------:R-:W2:Y:S01]  /*3f870*/  LDL R23, [R1+0x18d4] ;  /* 0x0018d40001177983 */ /* 0x000ea20000100800 */
[----:B------:R-:W-:Y:S01]  /*3f880*/  @!P2 IMAD.MOV.U32 R22, RZ, RZ, R154 ;  /* 0x000000ffff16a224 */ /* 0x000fe200078e009a */
[----:B------:R-:W-:-:S02]  /*3f890*/  PRMT R132, RZ, 0x7610, R132 ;  /* 0x00007610ff847816 */ /* 0x000fc40000000084 */
[----:B------:R-:W-:Y:S01]  /*3f8a0*/  PRMT R109, RZ, 0x7610, R109 ;  /* 0x00007610ff6d7816 */ /* 0x000fe2000000006d */
[----:B------:R-:W3:Y:S04]  /*3f8b0*/  LDL R154, [R1+0x18b0] ;  /* 0x0018b000019a7983 */ /* 0x000ee80000100800 */
[----:B--2---:R0:W2:Y:S04]  /*3f8c0*/  @!P2 LDG.E.U16 R117, desc[UR4][R22.64] ;  /* 0x000000041675a981 */ /* 0x0040a8000c1e1500 */
[----:B------:R-:W4:Y:S01]  /*3f8d0*/  LDL R23, [R1+0x18cc] ;  /* 0x0018cc0001177983 */ /* 0x000f220000100800 */
[----:B0-----:R-:W-:-:S05]  /*3f8e0*/  @!P2 IMAD.MOV.U32 R22, RZ, RZ, R152 ;  /* 0x000000ffff16a224 */ /* 0x001fca00078e0098 */
[----:B----4-:R0:W4:Y:S04]  /*3f8f0*/  @!P2 LDG.E.U16 R132, desc[UR4][R22.64] ;  /* 0x000000041684a981 */ /* 0x010128000c1e1500 */
[----:B--2---:R-:W-:Y:S04]  /*3f900*/  STL [R1+0x25ec], R117 ;  /* 0x0025ec7501007387 */ /* 0x004fe80000100800 */
[----:B------:R-:W2:Y:S01]  /*3f910*/  LDL R152, [R1+0x18a8] ;  /* 0x0018a80001987983 */ /* 0x000ea20000100800 */
[----:B0-----:R-:W-:Y:S02]  /*3f920*/  @!P2 IMAD.MOV.U32 R22, RZ, RZ, R45 ;  /* 0x000000ffff16a224 */ /* 0x001fe400078e002d */
[----:B------:R-:W-:-:S05]  /*3f930*/  @!P2 IMAD.MOV.U32 R23, RZ, RZ, R47 ;  /* 0x000000ffff17a224 */ /* 0x000fca00078e002f */
[----:B------:R-:W3:Y:S04]  /*3f940*/  @!P2 LDG.E.U16 R109, desc[UR4][R22.64] ;  /* 0x00000004166da981 */ /* 0x000ee8000c1e1500 */
[----:B----4-:R-:W-:Y:S04]  /*3f950*/  STL [R1+0x25f0], R132 ;  /* 0x0025f08401007387 */ /* 0x010fe80000100800 */
[----:B------:R-:W4:Y:S04]  /*3f960*/  LDL R22, [R1+0x18bc] ;  /* 0x0018bc0001167983 */ /* 0x000f280000100800 */
[----:B------:R-:W4:Y:S01]  /*3f970*/  LDL R23, [R1+0x18c0] ;  /* 0x0018c00001177983 */ /* 0x000f220000100800 */
[----:B------:R-:W-:-:S03]  /*3f980*/  PRMT R60, RZ, 0x7610, R60 ;  /* 0x00007610ff3c7816 */ /* 0x000fc6000000003c */
[----:B------:R-:W2:Y:S04]  /*3f990*/  LDL R47, [R1+0x189c] ;  /* 0x00189c00012f7983 */ /* 0x000ea80000100800 */
[----:B------:R-:W2:Y:S04]  /*3f9a0*/  LDL R45, [R1+0x18a0] ;  /* 0x0018a000012d7983 */ /* 0x000ea80000100800 */
[----:B---3--:R-:W-:Y:S01]  /*3f9b0*/  STL [R1+0x25f4], R109 ;  /* 0x0025f46d01007387 */ /* 0x008fe20000100800 */
[----:B----4-:R-:W-:-:S04]  /*3f9c0*/  @!P2 LOP3.LUT R23, R23, R22, RZ, 0x3c, !PT ;  /* 0x000000161717a212 */ /* 0x010fc800078e3cff */
[----:B------:R-:W-:-:S04]  /*3f9d0*/  @!P2 LOP3.LUT R22, R23, R22, RZ, 0x3c, !PT ;  /* 0x000000161716a212 */ /* 0x000fc800078e3cff */
[----:B------:R-:W-:-:S05]  /*3f9e0*/  @!P2 LOP3.LUT R23, R23, R22, RZ, 0x3c, !PT ;  /* 0x000000161717a212 */ /* 0x000fca00078e3cff */
[----:B------:R0:W3:Y:S04]  /*3f9f0*/  @!P2 LDG.E.U16 R60, desc[UR4][R22.64] ;  /* 0x00000004163ca981 */ /* 0x0000e8000c1e1500 */
[----:B------:R-:W4:Y:S01]  /*3fa00*/  LDL R23, [R1+0x18ac] ;  /* 0x0018ac0001177983 */ /* 0x000f220000100800 */
[----:B------:R-:W-:Y:S01]  /*3fa10*/  PRMT R44, RZ, 0x7610, R44 ;  /* 0x00007610ff2c7816 */ /* 0x000fe2000000002c */
[----:B0-----:R-:W-:Y:S02]  /*3fa20*/  @!P2 IMAD.MOV.U32 R22, RZ, RZ, R154 ;  /* 0x000000ffff16a224 */ /* 0x001fe400078e009a */
[----:B---3--:R-:W-:Y:S01]  /*3fa30*/  STL [R1+0x25f8], R60 ;  /* 0x0025f83c01007387 */ /* 0x008fe20000100800 */
[----:B------:R-:W-:Y:S02]  /*3fa40*/  PRMT R27, RZ, 0x7610, R27 ;  /* 0x00007610ff1b7816 */ /* 0x000fe4000000001b */
[----:B------:R-:W-:Y:S01]  /*3fa50*/  PRMT R61, RZ, 0x7610, R61 ;  /* 0x00007610ff3d7816 */ /* 0x000fe2000000003d */
[----:B------:R-:W3:Y:S04]  /*3fa60*/  LDL R154, [R1+0x188c] ;  /* 0x00188c00019a7983 */ /* 0x000ee80000100800 */
[----:B----4-:R2:W4:Y:S04]  /*3fa70*/  @!P2 LDG.E.U16 R44, desc[UR4][R22.64] ;  /* 0x00000004162ca981 */ /* 0x010528000c1e1500 */
[----:B------:R-:W3:Y:S01]  /*3fa80*/  LDL R23, [R1+0x18a4] ;  /* 0x0018a40001177983 */ /* 0x000ee20000100800 */
[----:B--2---:R-:W-:-:S05]  /*3fa90*/  @!P2 IMAD.MOV.U32 R22, RZ, RZ, R152 ;  /* 0x000000ffff16a224 */ /* 0x004fca00078e0098 */
[----:B---3--:R0:W2:Y:S04]  /*3faa0*/  @!P2 LDG.E.U16 R27, desc[UR4][R22.64] ;  /* 0x00000004161ba981 */ /* 0x0080a8000c1e1500 */
[----:B----4-:R1:W-:Y:S04]  /*3fab0*/  STL [R1+0x880], R44 ;  /* 0x0008802c01007387 */ /* 0x0103e80000100800 */
[----:B------:R-:W3:Y:S01]  /*3fac0*/  LDL R152, [R1+0x1884] ;  /* 0x0018840001987983 */ /* 0x000ee20000100800 */
[----:B0-----:R-:W-:Y:S02]  /*3fad0*/  @!P2 IMAD.MOV.U32 R22, RZ, RZ, R45 ;  /* 0x000000ffff16a224 */ /* 0x001fe400078e002d */
[----:B------:R-:W-:Y:S01]  /*3fae0*/  @!P2 IMAD.MOV.U32 R23, RZ, RZ, R47 ;  /* 0x000000ffff17a224 */ /* 0x000fe200078e002f */
[----:B-1----:R-:W4:Y:S04]  /*3faf0*/  LDL R44, [R1+0x1890] ;  /* 0x00189000012c7983 */ /* 0x002f280000100800 */
[----:B------:R0:W3:Y:S04]  /*3fb00*/  @!P2 LDG.E.U16 R61, desc[UR4][R22.64] ;  /* 0x00000004163da981 */ /* 0x0000e8000c1e1500 */
[----:B--2---:R1:W-:Y:S04]  /*3fb10*/  STL [R1+0x87c], R27 ;  /* 0x00087c1b01007387 */ /* 0x0043e80000100800 */
[----:B------:R-:W0:Y:S04]  /*3fb20*/  LDL R22, [R1+0x1894] ;  /* 0x0018940001167983 */ /* 0x000e280000100800 */
[----:B------:R-:W0:Y:S01]  /*3fb30*/  LDL R23, [R1+0x1898] ;  /* 0x0018980001177983 */ /* 0x000e220000100800 */
[----:B------:R-:W-:-:S02]  /*3fb40*/  PRMT R128, RZ, 0x7610, R128 ;  /* 0x00007610ff807816 */ /* 0x000fc40000000080 */
[----:B------:R-:W-:Y:S02]  /*3fb50*/  PRMT R84, RZ, 0x7610, R84 ;  /* 0x00007610ff547816 */ /* 0x000fe40000000054 */
[----:B------:R-:W-:Y:S01]  /*3fb60*/  PRMT R108, RZ, 0x7610, R108 ;  /* 0x00007610ff6c7816 */ /* 0x000fe2000000006c */
[----:B------:R-:W2:Y:S04]  /*3fb70*/  LDL R47, [R1+0x187c] ;  /* 0x00187c00012f7983 */ /* 0x000ea80000100800 */
[----:B------:R-:W2:Y:S04]  /*3fb80*/  LDL R45, [R1+0x1880] ;  /* 0x00188000012d7983 */ /* 0x000ea80000100800 */
[----:B-1----:R-:W3:Y:S01]  /*3fb90*/  LDL R27, [R1+0x1888] ;  /* 0x00188800011b7983 */ /* 0x002ee20000100800 */
[----:B0-----:R-:W-:-:S04]  /*3fba0*/  @!P2 LOP3.LUT R23, R23, R22, RZ, 0x3c, !PT ;  /* 0x000000161717a212 */ /* 0x001fc800078e3cff */
[----:B------:R-:W-:-:S04]  /*3fbb0*/  @!P2 LOP3.LUT R22, R23, R22, RZ, 0x3c, !PT ;  /* 0x000000161716a212 */ /* 0x000fc800078e3cff */
[----:B------:R-:W-:-:S05]  /*3fbc0*/  @!P2 LOP3.LUT R23, R23, R22, RZ, 0x3c, !PT ;  /* 0x000000161717a212 */ /* 0x000fca00078e3cff */
[----:B------:R4:W2:Y:S02]  /*3fbd0*/  @!P2 LDG.E.U16 R128, desc[UR4][R22.64] ;  /* 0x000000041680a981 */ /* 0x0008a4000c1e1500 */
[----:B----4-:R-:W-:Y:S02]  /*3fbe0*/  @!P2 IMAD.MOV.U32 R22, RZ, RZ, R44 ;  /* 0x000000ffff16a224 */ /* 0x010fe400078e002c */
[----:B------:R-:W-:-:S05]  /*3fbf0*/  @!P2 IMAD.MOV.U32 R23, RZ, RZ, R154 ;  /* 0x000000ffff17a224 */ /* 0x000fca00078e009a */
[----:B------:R3:W4:Y:S02]  /*3fc00*/  @!P2 LDG.E.U16 R84, desc[UR4][R22.64] ;  /* 0x000000041654a981 */ /* 0x000724000c1e1500 */
[----:B---3--:R-:W-:Y:S02]  /*3fc10*/  @!P2 IMAD.MOV.U32 R22, RZ, RZ, R27 ;  /* 0x000000ffff16a224 */ /* 0x008fe400078e001b */
[----:B------:R-:W-:-:S05]  /*3fc20*/  @!P2 IMAD.MOV.U32 R23, RZ, RZ, R152 ;  /* 0x000000ffff17a224 */ /* 0x000fca00078e0098 */
[----:B------:R2:W3:Y:S04]  /*3fc30*/  @!P2 LDG.E.U16 R108, desc[UR4][R22.64] ;  /* 0x00000004166ca981 */ /* 0x0004e8000c1e1500 */
[----:B------:R-:W-:Y:S01]  /*3fc40*/  STL [R1+0x25fc], R61 ;  /* 0x0025fc3d01007387 */ /* 0x000fe20000100800 */
[----:B------:R-:W-:Y:S01]  /*3fc50*/  PRMT R59, RZ, 0x7610, R59 ;  /* 0x00007610ff3b7816 */ /* 0x000fe2000000003b */
[----:B--2---:R-:W-:Y:S02]  /*3fc60*/  @!P2 IMAD.MOV.U32 R22, RZ, RZ, R45 ;  /* 0x000000ffff16a224 */ /* 0x004fe400078e002d */
[----:B------:R-:W-:-:S05]  /*3fc70*/  @!P2 IMAD.MOV.U32 R23, RZ, RZ, R47 ;  /* 0x000000ffff17a224 */ /* 0x000fca00078e002f */
[----:B------:R-:W2:Y:S04]  /*3fc80*/  @!P2 LDG.E.U16 R59, desc[UR4][R22.64] ;  /* 0x00000004163ba981 */ /* 0x000ea8000c1e1500 */
[----:B------:R-:W-:Y:S04]  /*3fc90*/  STL [R1+0x2600], R128 ;  /* 0x0026008001007387 */ /* 0x000fe80000100800 */
[----:B------:R-:W2:Y:S04]  /*3fca0*/  LDL R44, [R1+0x1870] ;  /* 0x00187000012c7983 */ /* 0x000ea80000100800 */
[----:B----4-:R-:W-:Y:S04]  /*3fcb0*/  STL [R1+0x2604], R84 ;  /* 0x0026045401007387 */ /* 0x010fe80000100800 */
[----:B------:R-:W4:Y:S04]  /*3fcc0*/  LDL R27, [R1+0x1868] ;  /* 0x00186800011b7983 */ /* 0x000f280000100800 */
[----:B------:R-:W4:Y:S04]  /*3fcd0*/  LDL R154, [R1+0x185c] ;  /* 0x00185c00019a7983 */ /* 0x000f280000100800 */
[----:B------:R-:W4:Y:S04]  /*3fce0*/  LDL R152, [R1+0x1860] ;  /* 0x0018600001987983 */ /* 0x000f280000100800 */
[----:B---3--:R-:W-:Y:S04]  /*3fcf0*/  STL [R1+0x2608], R108 ;  /* 0x0026086c01007387 */ /* 0x008fe80000100800 */
[----:B------:R-:W3:Y:S01]  /*3fd00*/  LDL R23, [R1+0x186c] ;  /* 0x00186c0001177983 */ /* 0x000ee20000100800 */
[----:B------:R-:W-:-:S03]  /*3fd10*/  PRMT R28, RZ, 0x7610, R28 ;  /* 0x00007610ff1c7816 */ /* 0x000fc6000000001c */
[----:B------:R-:W4:Y:S04]  /*3fd20*/  LDL R47, [R1+0x1854] ;  /* 0x00185400012f7983 */ /* 0x000f280000100800 */
[----:B------:R-:W4:Y:S04]  /*3fd30*/  LDL R45, [R1+0x1858] ;  /* 0x00185800012d7983 */ /* 0x000f280000100800 */
[----:B--2---:R-:W-:Y:S01]  /*3fd40*/  STL [R1+0x260c], R59 ;  /* 0x00260c3b01007387 */ /* 0x004fe20000100800 */
[----:B------:R-:W-:Y:S01]  /*3fd50*/  @!P2 IMAD.MOV.U32 R22, RZ, RZ, R44 ;  /* 0x000000ffff16a224 */ /* 0x000fe200078e002c */
[----:B------:R-:W-:-:S02]  /*3fd60*/  PRMT R12, RZ, 0x7610, R12 ;  /* 0x00007610ff0c7816 */ /* 0x000fc4000000000c */
[----:B------:R-:W2:Y:S04]  /*3fd70*/  LDL R44, [R1+0x184c] ;  /* 0x00184c00012c7983 */ /* 0x000ea80000100800 */
[----:B---3--:R4:W3:Y:S04]  /*3fd80*/  @!P2 LDG.E.U16 R28, desc[UR4][R22.64] ;  /* 0x00000004161ca981 */ /* 0x0088e8000c1e1500 */
[----:B------:R-:W2:Y:S01]  /*3fd90*/  LDL R23, [R1+0x1864] ;  /* 0x0018640001177983 */ /* 0x000ea20000100800 */
[----:B----4-:R-:W-:Y:S01]  /*3fda0*/  @!P2 IMAD.MOV.U32 R22, RZ, RZ, R27 ;  /* 0x000000ffff16a224 */ /* 0x010fe200078e001b */
[----:B------:R-:W-:-:S04]  /*3fdb0*/  PRMT R110, RZ, 0x7610, R110 ;  /* 0x00007610ff6e7816 */ /* 0x000fc8000000006e */
[----:B--2---:R0:W2:Y:S04]  /*3fdc0*/  @!P2 LDG.E.U16 R12, desc[UR4][R22.64] ;  /* 0x00000004160ca981 */ /* 0x0040a8000c1e1500 */
[----:B---3--:R1:W-:Y:S04]  /*3fdd0*/  STL [R1+0x864], R28 ;  /* 0x0008641c01007387 */ /* 0x0083e80000100800 */
[----:B------:R-:W3:Y:S04]  /*3fde0*/  LDL R27, [R1+0x1844] ;  /* 0x00184400011b7983 */ /* 0x000ee80000100800 */
[----:B-1----:R-:W4:Y:S01]  /*3fdf0*/  LDL R28, [R1+0x1850] ;  /* 0x00185000011c7983 */ /* 0x002f220000100800 */
[----:B0-----:R-:W-:-:S02]  /*3fe00*/  @!P2 IMAD.MOV.U32 R22, RZ, RZ, R152 ;  /* 0x000000ffff16a224 */ /* 0x001fc400078e0098 */
[----:B------:R-:W-:Y:S01]  /*3fe10*/  @!P2 IMAD.MOV.U32 R23, RZ, RZ, R154 ;  /* 0x000000ffff17a224 */ /* 0x000fe200078e009a */
[----:B------:R-:W-:-:S04]  /*3fe20*/  PRMT R69, RZ, 0x7610, R69 ;  /* 0x00007610ff457816 */ /* 0x000fc80000000045 */
[----:B------:R0:W3:Y:S02]  /*3fe30*/  @!P2 LDG.E.U16 R110, desc[UR4][R22.64] ;  /* 0x00000004166ea981 */ /* 0x0000e4000c1e1500 */
[----:B0-----:R-:W-:Y:S02]  /*3fe40*/  @!P2 IMAD.MOV.U32 R22, RZ, RZ, R45 ;  /* 0x000000ffff16a224 */ /* 0x001fe400078e002d */
[----:B------:R-:W-:-:S05]  /*3fe50*/  @!P2 IMAD.MOV.U32 R23, RZ, RZ, R47 ;  /* 0x000000ffff17a224 */ /* 0x000fca00078e002f */
[----:B------:R4:W3:Y:S04]  /*3fe60*/  @!P2 LDG.E.U16 R69, desc[UR4][R22.64] ;  /* 0x000000041645a981 */ /* 0x0008e8000c1e1500 */
[----:B--2---:R0:W-:Y:S04]  /*3fe70*/  STL [R1+0x860], R12 ;  /* 0x0008600c01007387 */ /* 0x0041e80000100800 */
[----:B0-----:R-:W2:Y:S01]  /*3fe80*/  LDL R12, [R1+0x1848] ;  /* 0x00184800010c7983 */ /* 0x001ea20000100800 */
[----:B------:R-:W-:Y:S01]  /*3fe90*/  PRMT R133, RZ, 0x7610, R133 ;  /* 0x00007610ff857816 */ /* 0x000fe20000000085 */
[----:B----4-:R-:W-:-:S02]  /*3fea0*/  @!P2 IMAD.MOV.U32 R22, RZ, RZ, R28 ;  /* 0x000000ffff16a224 */ /* 0x010fc400078e001c */
[----:B------:R-:W-:-:S05]  /*3feb0*/  @!P2 IMAD.MOV.U32 R23, RZ, RZ, R44 ;  /* 0x000000ffff17a224 */ /* 0x000fca00078e002c */
[----:B------:R0:W4:Y:S04]  /*3fec0*/  @!P2 LDG.E.U16 R133, desc[UR4][R22.64] ;  /* 0x000000041685a981 */ /* 0x000128000c1e1500 */
[----:B---3--:R-:W-:Y:S04]  /*3fed0*/  STL [R1+0x2610], R110 ;  /* 0x0026106e01007387 */ /* 0x008fe80000100800 */
[----:B------:R-:W3:Y:S04]  /*3fee0*/  LDL R47, [R1+0x183c] ;  /* 0x00183c00012f7983 */ /* 0x000ee80000100800 */
[----:B------:R-:W3:Y:S01]  /*3fef0*/  LDL R45, [R1+0x1840] ;  /* 0x00184000012d7983 */ /* 0x000ee20000100800 */
[----:B------:R-:W-:Y:S01]  /*3ff00*/  PRMT R107, RZ, 0x7610, R107 ;  /* 0x00007610ff6b7816 */ /* 0x000fe2000000006b */
[----:B0-----:R-:W-:-:S02]  /*3ff10*/  @!P2 IMAD.MOV.U32 R23, RZ, RZ, R27 ;  /* 0x000000ffff17a224 */ /* 0x001fc400078e001b */
[----:B------:R-:W-:Y:S04]  /*3ff20*/  STL [R1+0x2614], R69 ;  /* 0x0026144501007387 */ /* 0x000fe80000100800 */
[----:B------:R-:W3:Y:S04]  /*3ff30*/  LDL R154, [R1+0x182c] ;  /* 0x00182c00019a7983 */ /* 0x000ee80000100800 */
[----:B------:R-:W3:Y:S01]  /*3ff40*/  LDL R44, [R1+0x1830] ;  /* 0x00183000012c7983 */ /* 0x000ee20000100800 */
[----:B--2---:R-:W-:-:S05]  /*3ff50*/  @!P2 IMAD.MOV.U32 R22, RZ, RZ, R12 ;  /* 0x000000ffff16a224 */ /* 0x004fca00078e000c */
[----:B------:R3:W2:Y:S04]  /*3ff60*/  @!P2 LDG.E.U16 R107, desc[UR4][R22.64] ;  /* 0x00000004166ba981 */ /* 0x0006a8000c1e1500 */
[----:B----4-:R-:W-:Y:S04]  /*3ff70*/  STL [R1+0x2618], R133 ;  /* 0x0026188501007387 */ /* 0x010fe80000100800 */
[----:B------:R-:W4:Y:S04]  /*3ff80*/  LDL R152, [R1+0x1824] ;  /* 0x0018240001987983 */ /* 0x000f280000100800 */
[----:B------:R-:W4:Y:S01]  /*3ff90*/  LDL R12, [R1+0x1828] ;  /* 0x00182800010c7983 */ /* 0x000f220000100800 */
[----:B------:R-:W-:-:S03]  /*3ffa0*/  PRMT R58, RZ, 0x7610, R58 ;  /* 0x00007610ff3a7816 */ /* 0x000fc6000000003a */
[----:B------:R-:W4:Y:S04]  /*3ffb0*/  LDL R28, [R1+0x181c] ;  /* 0x00181c00011c7983 */ /* 0x000f280000100800 */
[----:B------:R-:W4:Y:S01]  /*3ffc0*/  LDL R27, [R1+0x1820] ;  /* 0x00182000011b7983 */ /* 0x000f220000100800 */
[----:B---3--:R-:W-:Y:S02]  /*3ffd0*/  @!P2 IMAD.MOV.U32 R22, RZ, RZ, R45 ;  /* 0x000000ffff16a224 */ /* 0x008fe400078e002d */
[----:B------:R-:W-:Y:S01]  /*3ffe0*/  @!P2 IMAD.MOV.U32 R23, RZ, RZ, R47 ;  /* 0x000000ffff17a224 */ /* 0x000fe200078e002f */
[----:B------:R-:W-:-:S04]  /*3fff0*/  PRMT R43, RZ, 0x7610, R43 ;  /* 0x00007610ff2b7816 */ /* 0x000fc8000000002b */
[----:B------:R0:W3:Y:S02]  /*40000*/  @!P2 LDG.E.U16 R58, desc[UR4][R22.64] ;  /* 0x00000004163aa981 */ /* 0x0000e4000c1e1500 */
[----:B0-----:R-:W-:Y:S02]  /*40010*/  @!P2 IMAD.MOV.U32 R22, RZ, RZ, R44 ;  /* 0x000000ffff16a224 */ /* 0x001fe400078e002c */
[----:B------:R-:W-:-:S05]  /*40020*/  @!P2 IMAD.MOV.U32 R23, RZ, RZ, R154 ;  /* 0x000000ffff17a224 */ /* 0x000fca00078e009a */
[----:B------:R4:W3:Y:S04]  /*40030*/  @!P2 LDG.E.U16 R43, desc[UR4][R22.64] ;  /* 0x00000004162ba981 */ /* 0x0008e8000c1e1500 */
[----:B--2---:R-:W-:Y:S04]  /*40040*/  STL [R1+0x261c], R107 ;  /* 0x00261c6b01007387 */ /* 0x004fe80000100800 */
[----:B------:R-:W2:Y:S04]  /*40050*/  LDL R47, [R1+0x1814] ;  /* 0x00181400012f7983 */ /* 0x000ea80000100800 */
[----:B------:R-:W2:Y:S01]  /*40060*/  LDL R45, [R1+0x1818] ;  /* 0x00181800012d7983 */ /* 0x000ea20000100800 */
[----:B------:R-:W-:Y:S01]  /*40070*/  PRMT R0, RZ, 0x7610, R0 ;  /* 0x00007610ff007816 */ /* 0x000fe20000000000 */
[----:B----4-:R-:W-:-:S02]  /*40080*/  @!P2 IMAD.MOV.U32 R22, RZ, RZ, R12 ;  /* 0x000000ffff16a224 */ /* 0x010fc400078e000c */
[----:B------:R-:W-:-:S05]  /*40090*/  @!P2 IMAD.MOV.U32 R23, RZ, RZ, R152 ;  /* 0x000000ffff17a224 */ /* 0x000fca00078e0098 */
[----:B------:R0:W4:Y:S01]  /*400a0*/  @!P2 LDG.E.U16 R0, desc[UR4][R22.64] ;  /* 0x000000041600a981 */ /* 0x000122000c1e1500 */
[----:B------:R-:W-:Y:S02]  /*400b0*/  PRMT R83, RZ, 0x7610, R83 ;  /* 0x00007610ff537816 */ /* 0x000fe40000000053 */
[----:B------:R-:W-:Y:S01]  /*400c0*/  PRMT R118, RZ, 0x7610, R118 ;  /* 0x00007610ff767816 */ /* 0x000fe20000000076 */
[----:B0-----:R-:W-:Y:S02]  /*400d0*/  @!P2 IMAD.MOV.U32 R22, RZ, RZ, R27 ;  /* 0x000000ffff16a224 */ /* 0x001fe400078e001b */
[----:B------:R-:W-:Y:S01]  /*400e0*/  @!P2 IMAD.MOV.U32 R23, RZ, RZ, R28 ;  /* 0x000000ffff17a224 */ /* 0x000fe200078e001c */
[----:B---3--:R-:W-:Y:S04]  /*400f0*/  STL [R1+0x2620], R58 ;  /* 0x0026203a01007387 */ /* 0x008fe80000100800 */
[----:B------:R-:W3:Y:S04]  /*40100*/  LDL R44, [R1+0x180c] ;  /* 0x00180c00012c7983 */ /* 0x000ee80000100800 */
[----:B------:R2:W3:Y:S04]  /*40110*/  @!P2 LDG.E.U16 R83, desc[UR4][R22.64] ;  /* 0x000000041653a981 */ /* 0x0004e8000c1e1500 */
[----:B------:R0:W-:Y:S04]  /*40120*/  STL [R1+0x848], R43 ;  /* 0x0008482b01007387 */ /* 0x0001e80000100800 */
[----:B------:R-:W3:Y:S04]  /*40130*/  LDL R12, [R1+0x1804] ;  /* 0x00180400010c7983 */ /* 0x000ee80000100800 */
[----:B0-----:R-:W3:Y:S01]  /*40140*/  LDL R43, [R1+0x1810] ;  /* 0x00181000012b7983 */ /* 0x001ee20000100800 */
[----:B--2---:R-:W-:-:S02]  /*40150*/  @!P2 IMAD.MOV.U32 R23, RZ, RZ, R47 ;  /* 0x000000ffff17a224 */ /* 0x004fc400078e002f */
[----:B------:R-:W-:-:S05]  /*40160*/  @!P2 IMAD.MOV.U32 R22, RZ, RZ, R45 ;  /* 0x000000ffff16a224 */ /* 0x000fca00078e002d */
[----:B------:R0:W2:Y:S04]  /*40170*/  @!P2 LDG.E.U16 R118, desc[UR4][R22.64] ;  /* 0x000000041676a981 */ /* 0x0000a8000c1e1500 */
[----:B----4-:R1:W-:Y:S04]  /*40180*/  STL [R1+0x844], R0 ;  /* 0x0008440001007387 */ /* 0x0103e80000100800 */
[----:B------:R-:W4:Y:S04]  /*40190*/  LDL R28, [R1+0x17fc] ;  /* 0x0017fc00011c7983 */ /* 0x000f280000100800 */
[----:B------:R-:W4:Y:S04]  /*401a0*/  LDL R27, [R1+0x1800] ;  /* 0x00180000011b7983 */ /* 0x000f280000100800 */
[----:B-1----:R-:W4:Y:S04]  /*401b0*/  LDL R0, [R1+0x1808] ;  /* 0x0018080001007983 */ /* 0x002f280000100800 */
[----:B---3--:R-:W-:Y:S01]  /*401c0*/  STL [R1+0x2624], R83 ;  /* 0x0026245301007387 */ /* 0x008fe20000100800 */
[----:B0-----:R-:W-:-:S03]  /*401d0*/  @!P2 IMAD.MOV.U32 R22, RZ, RZ, R43 ;  /* 0x000000ffff16a224 */ /* 0x001fc600078e002b */
[----:B--2---:R-:W-:Y:S04]  /*401e0*/  STL [R1+0x2628], R118 ;  /* 0x0026287601007387 */ /* 0x004fe80000100800 */
[----:B------:R-:W2:Y:S04]  /*401f0*/  LDL R47, [R1+0x17ec] ;  /* 0x0017ec00012f7983 */ /* 0x000ea80000100800 */
[----:B------:R-:W3:Y:S01]  /*40200*/  LDL R43, [R1+0x17f0] ;  /* 0x0017f000012b7983 */ /* 0x000ee20000100800 */
[----:B------:R-:W-:Y:S01]  /*40210*/  PRMT R85, RZ, 0x7610, R85 ;  /* 0x00007610ff557816 */ /* 0x000fe20000000055 */
[----:B------:R-:W-:Y:S01]  /*40220*/  @!P2 IMAD.MOV.U32 R23, RZ, RZ, R44 ;  /* 0x000000ffff17a224 */ /* 0x000fe200078e002c */
[----:B------:R-:W-:-:S04]  /*40230*/  PRMT R106, RZ, 0x7610, R106 ;  /* 0x00007610ff6a7816 */ /* 0x000fc8000000006a */
[----:B------:R4:W3:Y:S02]  /*40240*/  @!P2 LDG.E.U16 R85, desc[UR4][R22.64] ;  /* 0x000000041655a981 */ /* 0x0008e4000c1e1500 */
[----:B----4-:R-:W-:Y:S02]  /*40250*/  @!P2 IMAD.MOV.U32 R22, RZ, RZ, R0 ;  /* 0x000000ffff16a224 */ /* 0x010fe400078e0000 */
[----:B------:R-:W-:-:S05]  /*40260*/  @!P2 IMAD.MOV.U32 R23, RZ, RZ, R12 ;  /* 0x000000ffff17a224 */ /* 0x000fca00078e000c */
[----:B------:R0:W4:Y:S01]  /*40270*/  @!P2 LDG.E.U16 R106, desc[UR4][R22.64] ;  /* 0x00000004166aa981 */ /* 0x000122000c1e1500 */
[----:B------:R-:W-:Y:S02]  /*40280*/  PRMT R57, RZ, 0x7610, R57 ;  /* 0x00007610ff397816 */ /* 0x000fe40000000039 */
[----:B------:R-:W-:Y:S01]  /*40290*/  PRMT R25, RZ, 0x7610, R25 ;  /* 0x00007610ff197816 */ /* 0x000fe20000000019 */
[----:B0-----:R-:W-:Y:S02]  /*402a0*/  @!P2 IMAD.MOV.U32 R22, RZ, RZ, R27 ;  /* 0x000000ffff16a224 */ /* 0x001fe400078e001b */
[----:B------:R-:W-:-:S05]  /*402b0*/  @!P2 IMAD.MOV.U32 R23, RZ, RZ, R28 ;  /* 0x000000ffff17a224 */ /* 0x000fca00078e001c */
[----:B------:R2:W4:Y:S02]  /*402c0*/  @!P2 LDG.E.U16 R57, desc[UR4][R22.64] ;  /* 0x000000041639a981 */ /* 0x000524000c1e1500 */
[----:B--2---:R-:W-:Y:S02]  /*402d0*/  @!P2 IMAD.MOV.U32 R23, RZ, RZ, R47 ;  /* 0x000000ffff17a224 */ /* 0x004fe400078e002f */
[----:B---3--:R-:W-:-:S05]  /*402e0*/  @!P2 IMAD.MOV.U32 R22, RZ, RZ, R43 ;  /* 0x000000ffff16a224 */ /* 0x008fca00078e002b */
[----:B------:R-:W2:Y:S04]  /*402f0*/  @!P2 LDG.E.U16 R25, desc[UR4][R22.64] ;  /* 0x000000041619a981 */ /* 0x000ea8000c1e1500 */
[----:B------:R-:W-:Y:S04]  /*40300*/  STL [R1+0x262c], R85 ;  /* 0x00262c5501007387 */ /* 0x000fe80000100800 */
[----:B------:R-:W3:Y:S04]  /*40310*/  LDL R12, [R1+0x17e4] ;  /* 0x0017e400010c7983 */ /* 0x000ee80000100800 */
[----:B------:R-:W3:Y:S04]  /*40320*/  LDL R0, [R1+0x17e8] ;  /* 0x0017e80001007983 */ /* 0x000ee80000100800 */
[----:B----4-:R-:W-:Y:S04]  /*40330*/  STL [R1+0x2630], R106 ;  /* 0x0026306a01007387 */ /* 0x010fe80000100800 */
[----:B------:R-:W4:Y:S04]  /*40340*/  LDL R45, [R1+0x17dc] ;  /* 0x0017dc00012d7983 */ /* 0x000f280000100800 */
[----:B------:R-:W4:Y:S04]  /*40350*/  LDL R44, [R1+0x17e0] ;  /* 0x0017e000012c7983 */ /* 0x000f280000100800 */
[----:B------:R-:W4:Y:S04]  /*40360*/  LDL R28, [R1+0x17d4] ;  /* 0x0017d400011c7983 */ /* 0x000f280000100800 */
[----:B------:R-:W4:Y:S04]  /*40370*/  LDL R27, [R1+0x17d8] ;  /* 0x0017d800011b7983 */ /* 0x000f280000100800 */
[----:B------:R-:W-:Y:S04]  /*40380*/  STL [R1+0x2634], R57 ;  /* 0x0026343901007387 */ /* 0x000fe80000100800 */
[----:B------:R-:W4:Y:S04]  /*40390*/  LDL R43, [R1+0x17cc] ;  /* 0x0017cc00012b7983 */ /* 0x000f280000100800 */
[----:B--2---:R0:W-:Y:S04]  /*403a0*/  STL [R1+0x82c], R25 ;  /* 0x00082c1901007387 */ /* 0x0041e80000100800 */
[----:B0-----:R-:W2:Y:S01]  /*403b0*/  LDL R25, [R1+0x17d0] ;  /* 0x0017d00001197983 */ /* 0x001ea20000100800 */
[----:B------:R-:W-:Y:S01]  /*403c0*/  PRMT R57, RZ, 0x7610, R57 ;  /* 0x00007610ff397816 */ /* 0x000fe20000000039 */
[----:B---3--:R-:W-:-:S02]  /*403d0*/  @!P2 IMAD.MOV.U32 R22, RZ, RZ, R0 ;  /* 0x000000ffff16a224 */ /* 0x008fc400078e0000 */
[----:B------:R-:W-:Y:S01]  /*403e0*/  @!P2 IMAD.MOV.U32 R23, RZ, RZ, R12 ;  /* 0x000000ffff17a224 */ /* 0x000fe200078e000c */
[----:B------:R-:W-:Y:S02]  /*403f0*/  PRMT R68, RZ, 0x7610, R68 ;  /* 0x00007610ff447816 */ /* 0x000fe40000000044 */
[----:B------:R-:W-:Y:S02]  /*40400*/  PRMT R79, RZ, 0x7610, R79 ;  /* 0x00007610ff4f7816 */ /* 0x000fe4000000004f */
[----:B------:R-:W-:Y:S01]  /*40410*/  PRMT R134, RZ, 0x7610, R134 ;  /* 0x00007610ff867816 */ /* 0x000fe20000000086 */
[----:B------:R-:W3:Y:S04]  /*40420*/  LDL R12, [R1+0x17c4] ;  /* 0x0017c400010c7983 */ /* 0x000ee80000100800 */
[----:B------:R4:W3:Y:S04]  /*40430*/  @!P2 LDG.E.U16 R57, desc[UR4][R22.64] ;  /* 0x000000041639a981 */ /* 0x0008e8000c1e1500 */
[----:B------:R-:W3:Y:S01]  /*40440*/  LDL R0, [R1+0x17c8] ;  /* 0x0017c80001007983 */ /* 0x000ee20000100800 */
[----:B----4-:R-:W-:-:S02]  /*40450*/  @!P2 IMAD.MOV.U32 R22, RZ, RZ, R44 ;  /* 0x000000ffff16a224 */ /* 0x010fc400078e002c */
[----:B------:R-:W-:-:S05]  /*40460*/  @!P2 IMAD.MOV.U32 R23, RZ, RZ, R45 ;  /* 0x000000ffff17a224 */ /* 0x000fca00078e002d */
[----:B------:R0:W4:Y:S02]  /*40470*/  @!P2 LDG.E.U16 R68, desc[UR4][R22.64] ;  /* 0x000000041644a981 */ /* 0x000124000c1e1500 */
[----:B0-----:R-:W-:Y:S02]  /*40480*/  @!P2 IMAD.MOV.U32 R22, RZ, RZ, R27 ;  /* 0x000000ffff16a224 */ /* 0x001fe400078e001b */
[----:B------:R-:W-:-:S05]  /*40490*/  @!P2 IMAD.MOV.U32 R23, RZ, RZ, R28 ;  /* 0x000000ffff17a224 */ /* 0x000fca00078e001c */
[----:B------:R0:W4:Y:S02]  /*404a0*/  @!P2 LDG.E.U16 R79, desc[UR4][R22.64] ;  /* 0x00000004164fa981 */ /* 0x000124000c1e1500 */
[----:B0-----:R-:W-:Y:S02]  /*404b0*/  @!P2 IMAD.MOV.U32 R23, RZ, RZ, R43 ;  /* 0x000000ffff17a224 */ /* 0x001fe400078e002b */
[----:B--2---:R-:W-:-:S05]  /*404c0*/  @!P2 IMAD.MOV.U32 R22, RZ, RZ, R25 ;  /* 0x000000ffff16a224 */ /* 0x004fca00078e0019 */
[----:B------:R-:W2:Y:S04]  /*404d0*/  @!P2 LDG.E.U16 R134, desc[UR4][R22.64] ;  /* 0x000000041686a981 */ /* 0x000ea8000c1e1500 */
[----:B---3--:R-:W-:Y:S04]  /*404e0*/  STL [R1+0x263c], R57 ;  /* 0x00263c3901007387 */ /* 0x008fe80000100800 */
[----:B----4-:R-:W-:Y:S04]  /*404f0*/  STL [R1+0x2640], R68 ;  /* 0x0026404401007387 */ /* 0x010fe80000100800 */
[----:B------:R-:W3:Y:S04]  /*40500*/  LDL R28, [R1+0x17bc] ;  /* 0x0017bc00011c7983 */ /* 0x000ee80000100800 */
[----:B------:R-:W4:Y:S04]  /*40510*/  LDL R27, [R1+0x17c0] ;  /* 0x0017c000011b7983 */ /* 0x000f280000100800 */
[----:B------:R-:W-:Y:S04]  /*40520*/  STL [R1+0x2644], R79 ;  /* 0x0026444f01007387 */ /* 0x000fe80000100800 */
[----:B------:R-:W4:Y:S04]  /*40530*/  LDL R45, [R1+0x17ac] ;  /* 0x0017ac00012d7983 */ /* 0x000f280000100800 */
[----:B------:R-:W4:Y:S04]  /*40540*/  LDL R25, [R1+0x17b0] ;  /* 0x0017b00001197983 */ /* 0x000f280000100800 */
[----:B--2---:R-:W-:Y:S04]  /*40550*/  STL [R1+0x2648], R134 ;  /* 0x0026488601007387 */ /* 0x004fe80000100800 */
[----:B------:R-:W2:Y:S04]  /*40560*/  LDL R44, [R1+0x17a4] ;  /* 0x0017a400012c7983 */ /* 0x000ea80000100800 */
[----:B------:R-:W2:Y:S01]  /*40570*/  LDL R43, [R1+0x17a8] ;  /* 0x0017a800012b7983 */ /* 0x000ea20000100800 */
[----:B------:R-:W-:Y:S01]  /*40580*/  PRMT R105, RZ, 0x7610, R105 ;  /* 0x00007610ff697816 */ /* 0x000fe20000000069 */
[----:B------:R-:W-:-:S02]  /*40590*/  @!P2 IMAD.MOV.U32 R22, RZ, RZ, R0 ;  /* 0x000000ffff16a224 */ /* 0x000fc400078e0000 */
[----:B------:R-:W-:Y:S01]  /*405a0*/  @!P2 IMAD.MOV.U32 R23, RZ, RZ, R12 ;  /* 0x000000ffff17a224 */ /* 0x000fe200078e000c */
[----:B------:R-:W-:Y:S01]  /*405b0*/  PRMT R56, RZ, 0x7610, R56 ;  /* 0x00007610ff387816 */ /* 0x000fe20000000038 */
[----:B------:R-:W2:Y:S04]  /*405c0*/  LDL R12, [R1+0x179c] ;  /* 0x00179c00010c7983 */ /* 0x000ea80000100800 */
[----:B------:R3:W2:Y:S04]  /*405d0*/  @!P2 LDG.E.U16 R105, desc[UR4][R22.64] ;  /* 0x000000041669a981 */ /* 0x0006a8000c1e1500 */
[----:B------:R-:W2:Y:S01]  /*405e0*/  LDL R0, [R1+0x17a0] ;  /* 0x0017a00001007983 */ /* 0x000ea20000100800 */
[----:B------:R-:W-:Y:S01]  /*405f0*/  PRMT R29, RZ, 0x7610, R29 ;  /* 0x00007610ff1d7816 */ /* 0x000fe2000000001d */
[----:B---3--:R-:W-:-:S02]  /*40600*/  @!P2 IMAD.MOV.U32 R23, RZ, RZ, R28 ;  /* 0x000000ffff17a224 */ /* 0x008fc400078e001c */
[----:B----4-:R-:W-:-:S05]  /*40610*/  @!P2 IMAD.MOV.U32 R22, RZ, RZ, R27 ;  /* 0x000000ffff16a224 */ /* 0x010fca00078e001b */
[----:B------:R0:W3:Y:S02]  /*40620*/  @!P2 LDG.E.U16 R56, desc[UR4][R22.64] ;  /* 0x000000041638a981 */ /* 0x0000e4000c1e1500 */
[----:B0-----:R-:W-:Y:S02]  /*40630*/  @!P2 IMAD.MOV.U32 R23, RZ, RZ, R45 ;  /* 0x000000ffff17a224 */ /* 0x001fe400078e002d */
[----:B------:R-:W-:-:S05]  /*40640*/  @!P2 IMAD.MOV.U32 R22, RZ, RZ, R25 ;  /* 0x000000ffff16a224 */ /* 0x000fca00078e0019 */
[----:B------:R2:W4:Y:S01]  /*40650*/  @!P2 LDG.E.U16 R29, desc[UR4][R22.64] ;  /* 0x00000004161da981 */ /* 0x000522000c1e1500 */
[----:B------:R-:W-:Y:S01]  /*40660*/  PRMT R106, RZ, 0x7610, R106 ;  /* 0x00007610ff6a7816 */ /* 0x000fe2000000006a */
[----:B--2---:R-:W-:Y:S02]  /*40670*/  @!P2 IMAD.MOV.U32 R23, RZ, RZ, R44 ;  /* 0x000000ffff17a224 */ /* 0x004fe400078e002c */
[----:B------:R-:W-:-:S05]  /*40680*/  @!P2 IMAD.MOV.U32 R22, RZ, RZ, R43 ;  /* 0x000000ffff16a224 */ /* 0x000fca00078e002b */
[----:B------:R0:W2:Y:S04]  /*40690*/  @!P2 LDG.E.U16 R106, desc[UR4][R22.64] ;  /* 0x00000004166aa981 */ /* 0x0000a8000c1e1500 */
[----:B------:R-:W-:Y:S04]  /*406a0*/  STL [R1+0x264c], R105 ;  /* 0x00264c6901007387 */ /* 0x000fe80000100800 */
[----:B------:R-:W2:Y:S04]  /*406b0*/  LDL R28, [R1+0x1794] ;  /* 0x00179400011c7983 */ /* 0x000ea80000100800 */
[----:B------:R-:W2:Y:S01]  /*406c0*/  LDL R27, [R1+0x1798] ;  /* 0x00179800011b7983 */ /* 0x000ea20000100800 */
[----:B------:R-:W-:Y:S01]  /*406d0*/  PRMT R62, RZ, 0x7610, R62 ;  /* 0x00007610ff3e7816 */ /* 0x000fe2000000003e */
[----:B0-----:R-:W-:-:S02]  /*406e0*/  @!P2 IMAD.MOV.U32 R22, RZ, RZ, R0 ;  /* 0x000000ffff16a224 */ /* 0x001fc400078e0000 */
[----:B------:R-:W-:-:S05]  /*406f0*/  @!P2 IMAD.MOV.U32 R23, RZ, RZ, R12 ;  /* 0x000000ffff17a224 */ /* 0x000fca00078e000c */
[----:B------:R0:W2:Y:S04]  /*40700*/  @!P2 LDG.E.U16 R62, desc[UR4][R22.64] ;  /* 0x00000004163ea981 */ /* 0x0000a8000c1e1500 */
[----:B---3--:R-:W-:Y:S04]  /*40710*/  STL [R1+0x2650], R56 ;  /* 0x0026503801007387 */ /* 0x008fe80000100800 */
[----:B------:R-:W3:Y:S04]  /*40720*/  LDL R25, [R1+0x1790] ;  /* 0x0017900001197983 */ /* 0x000ee80000100800 */
[----:B----4-:R1:W-:Y:S04]  /*40730*/  STL [R1+0x810], R29 ;  /* 0x0008101d01007387 */ /* 0x0103e80000100800 */
[----:B-1----:R-:W4:Y:S04]  /*40740*/  LDL R29, [R1+0x178c] ;  /* 0x00178c00011d7983 */ /* 0x002f280000100800 */
[----:B--2---:R-:W-:Y:S04]  /*40750*/  STL [R1+0x2654], R106 ;  /* 0x0026546a01007387 */ /* 0x004fe80000100800 */
[----:B------:R-:W2:Y:S04]  /*40760*/  LDL R12, [R1+0x1784] ;  /* 0x00178400010c7983 */ /* 0x000ea80000100800 */
[----:B------:R-:W2:Y:S01]  /*40770*/  LDL R0, [R1+0x1788] ;  /* 0x0017880001007983 */ /* 0x000ea20000100800 */
[----:B------:R-:W-:Y:S01]  /*40780*/  PRMT R70, RZ, 0x7610, R70 ;  /* 0x00007610ff467816 */ /* 0x000fe20000000046 */
[----:B0-----:R-:W-:-:S02]  /*40790*/  @!P2 IMAD.MOV.U32 R22, RZ, RZ, R27 ;  /* 0x000000ffff16a224 */ /* 0x001fc400078e001b */
[----:B------:R-:W-:-:S05]  /*407a0*/  @!P2 IMAD.MOV.U32 R23, RZ, RZ, R28 ;  /* 0x000000ffff17a224 */ /* 0x000fca00078e001c */
[----:B------:R3:W2:Y:S01]  /*407b0*/  @!P2 LDG.E.U16 R70, desc[UR4][R22.64] ;  /* 0x000000041646a981 */ /* 0x0006a2000c1e1500 */
[----:B------:R-:W-:-:S03]  /*407c0*/  PRMT R86, RZ, 0x7610, R86 ;  /* 0x00007610ff567816 */ /* 0x000fc60000000056 */
[----:B------:R-:W-:Y:S04]  /*407d0*/  STL [R1+0x2658], R62 ;  /* 0x0026583e01007387 */ /* 0x000fe80000100800 */
[----:B------:R-:W2:Y:S04]  /*407e0*/  LDL R28, [R1+0x177c] ;  /* 0x00177c00011c7983 */ /* 0x000ea80000100800 */
[----:B------:R-:W2:Y:S01]  /*407f0*/  LDL R27, [R1+0x1780] ;  /* 0x00178000011b7983 */ /* 0x000ea20000100800 */
[----:B---3--:R-:W-:Y:S01]  /*40800*/  @!P2 IMAD.MOV.U32 R22, RZ, RZ, R25 ;  /* 0x000000ffff16a224 */ /* 0x008fe200078e0019 */
[----:B------:R-:W-:Y:S01]  /*40810*/  PRMT R104, RZ, 0x7610, R104 ;  /* 0x00007610ff687816 */ /* 0x000fe20000000068 */
[----:B----4-:R-:W-:-:S05]  /*40820*/  @!P2 IMAD.MOV.U32 R23, RZ, RZ, R29 ;  /* 0x000000ffff17a224 */ /* 0x010fca00078e001d */
[----:B------:R2:W3:Y:S02]  /*40830*/  @!P2 LDG.E.U16 R86, desc[UR4][R22.64] ;  /* 0x000000041656a981 */ /* 0x0004e4000c1e1500 */
[----:B--2---:R-:W-:Y:S02]  /*40840*/  @!P2 IMAD.MOV.U32 R23, RZ, RZ, R12 ;  /* 0x000000ffff17a224 */ /* 0x004fe400078e000c */
[----:B------:R-:W-:-:S05]  /*40850*/  @!P2 IMAD.MOV.U32 R22, RZ, RZ, R0 ;  /* 0x000000ffff16a224 */ /* 0x000fca00078e0000 */
[----:B------:R0:W2:Y:S04]  /*40860*/  @!P2 LDG.E.U16 R104, desc[UR4][R22.64] ;  /* 0x000000041668a981 */ /* 0x0000a8000c1e1500 */
[----:B------:R-:W-:Y:S04]  /*40870*/  STL [R1+0x265c], R70 ;  /* 0x00265c4601007387 */ /* 0x000fe80000100800 */
[----:B------:R-:W4:Y:S04]  /*40880*/  LDL R44, [R1+0x176c] ;  /* 0x00176c00012c7983 */ /* 0x000f280000100800 */
[----:B------:R-:W4:Y:S01]  /*40890*/  LDL R43, [R1+0x1770] ;  /* 0x00177000012b7983 */ /* 0x000f220000100800 */
[----:B------:R-:W-:-:S03]  /*408a0*/  PRMT R55, RZ, 0x7610, R55 ;  /* 0x00007610ff377816 */ /* 0x000fc60000000037 */
[----:B------:R-:W4:Y:S04]  /*408b0*/  LDL R29, [R1+0x1764] ;  /* 0x00176400011d7983 */ /* 0x000f280000100800 */
[----:B------:R-:W4:Y:S01]  /*408c0*/  LDL R25, [R1+0x1768] ;  /* 0x0017680001197983 */ /* 0x000f220000100800 */
[----:B0-----:R-:W-:Y:S02]  /*408d0*/  @!P2 IMAD.MOV.U32 R23, RZ, RZ, R28 ;  /* 0x000000ffff17a224 */ /* 0x001fe400078e001c */
[----:B------:R-:W-:-:S05]  /*408e0*/  @!P2 IMAD.MOV.U32 R22, RZ, RZ, R27 ;  /* 0x000000ffff16a224 */ /* 0x000fca00078e001b */
[----:B------:R4:W4:Y:S04]  /*408f0*/  @!P2 LDG.E.U16 R55, desc[UR4][R22.64] ;  /* 0x000000041637a981 */ /* 0x000928000c1e1500 */
[----:B---3--:R-:W-:Y:S04]  /*40900*/  STL [R1+0x2660], R86 ;  /* 0x0026605601007387 */ /* 0x008fe80000100800 */
[----:B------:R-:W3:Y:S04]  /*40910*/  LDL R12, [R1+0x175c] ;  /* 0x00175c00010c7983 */ /* 0x000ee80000100800 */
[----:B------:R-:W3:Y:S04]  /*40920*/  LDL R0, [R1+0x1760] ;  /* 0x0017600001007983 */ /* 0x000ee80000100800 */
[----:B--2---:R-:W-:Y:S04]  /*40930*/  STL [R1+0x2664], R104 ;  /* 0x0026646801007387 */ /* 0x004fe80000100800 */
[----:B------:R-:W2:Y:S04]  /*40940*/  LDL R28, [R1+0x1754] ;  /* 0x00175400011c7983 */ /* 0x000ea80000100800 */
[----:B------:R-:W2:Y:S01]  /*40950*/  LDL R27, [R1+0x1758] ;  /* 0x00175800011b7983 */ /* 0x000ea20000100800 */
[----:B------:R-:W-:Y:S01]  /*40960*/  PRMT R30, RZ, 0x7610, R30 ;  /* 0x00007610ff1e7816 */ /* 0x000fe2000000001e */
[----:B----4-:R-:W-:-:S02]  /*40970*/  @!P2 IMAD.MOV.U32 R22, RZ, RZ, R43 ;  /* 0x000000ffff16a224 */ /* 0x010fc400078e002b */
[----:B------:R-:W-:Y:S01]  /*40980*/  @!P2 IMAD.MOV.U32 R23, RZ, RZ, R44 ;  /* 0x000000ffff17a224 */ /* 0x000fe200078e002c */
[----:B------:R-:W-:-:S04]  /*40990*/  PRMT R85, RZ, 0x7610, R85 ;  /* 0x00007610ff557816 */ /* 0x000fc80000000055 */
[----:B------:R0:W4:Y:S01]  /*409a0*/  @!P2 LDG.E.U16 R30, desc[UR4][R22.64] ;  /* 0x00000004161ea981 */ /* 0x000122000c1e1500 */
[----:B------:R-:W-:-:S03]  /*409b0*/  PRMT R111, RZ, 0x7610, R111 ;  /* 0x00007610ff6f7816 */ /* 0x000fc6000000006f */
[----:B------:R-:W-:Y:S04]  /*409c0*/  STL [R1+0x2668], R55 ;  /* 0x0026683701007387 */ /* 0x000fe80000100800 */
[----:B------:R-:W4:Y:S01]  /*409d0*/  LDL R43, [R1+0x174c] ;  /* 0x00174c00012b7983 */ /* 0x000f220000100800 */
[----:B0-----:R-:W-:Y:S02]  /*409e0*/  @!P2 IMAD.MOV.U32 R22, RZ, RZ, R25 ;  /* 0x000000ffff16a224 */ /* 0x001fe400078e0019 */
[----:B------:R-:W-:Y:S01]  /*409f0*/  @!P2 IMAD.MOV.U32 R23, RZ, RZ, R29 ;  /* 0x000000ffff17a224 */ /* 0x000fe200078e001d */
[----:B------:R-:W4:Y:S04]  /*40a00*/  LDL R25, [R1+0x1750] ;  /* 0x0017500001197983 */ /* 0x000f280000100800 */
[----:B------:R3:W4:Y:S01]  /*40a10*/  @!P2 LDG.E.U16 R85, desc[UR4][R22.64] ;  /* 0x000000041655a981 */ /* 0x000722000c1e1500 */
[----:B------:R-:W-:Y:S01]  /*40a20*/  PRMT R119, RZ, 0x7610, R119 ;  /* 0x00007610ff777816 */ /* 0x000fe20000000077 */
[----:B---3--:R-:W-:-:S02]  /*40a30*/  @!P2 IMAD.MOV.U32 R23, RZ, RZ, R12 ;  /* 0x000000ffff17a224 */ /* 0x008fc400078e000c */
[----:B------:R-:W-:-:S05]  /*40a40*/  @!P2 IMAD.MOV.U32 R22, RZ, RZ, R0 ;  /* 0x000000ffff16a224 */ /* 0x000fca00078e0000 */
[----:B------:R2:W3:Y:S02]  /*40a50*/  @!P2 LDG.E.U16 R111, desc[UR4][R22.64] ;  /* 0x00000004166fa981 */ /* 0x0004e4000c1e1500 */
[----:B--2---:R-:W-:Y:S02]  /*40a60*/  @!P2 IMAD.MOV.U32 R23, RZ, RZ, R28 ;  /* 0x000000ffff17a224 */ /* 0x004fe400078e001c */
[----:B------:R-:W-:-:S05]  /*40a70*/  @!P2 IMAD.MOV.U32 R22, RZ, RZ, R27 ;  /* 0x000000ffff16a224 */ /* 0x000fca00078e001b */
[----:B------:R4:W2:Y:S01]  /*40a80*/  @!P2 LDG.E.U16 R119, desc[UR4][R22.64] ;  /* 0x000000041677a981 */ /* 0x0008a2000c1e1500 */
[----:B------:R-:W-:Y:S01]  /*40a90*/  PRMT R135, RZ, 0x7610, R135 ;  /* 0x00007610ff877816 */ /* 0x000fe20000000087 */
[----:B----4-:R-:W-:Y:S02]  /*40aa0*/  @!P2 IMAD.MOV.U32 R23, RZ, RZ, R43 ;  /* 0x000000ffff17a224 */ /* 0x010fe400078e002b */
[----:B------:R-:W-:Y:S01]  /*40ab0*/  @!P2 IMAD.MOV.U32 R22, RZ, RZ, R25 ;  /* 0x000000ffff16a224 */ /* 0x000fe200078e0019 */
[----:B------:R-:W-:Y:S04]  /*40ac0*/  STL [R1+0x266c], R85 ;  /* 0x00266c5501007387 */ /* 0x000fe80000100800 */
[----:B------:R-:W4:Y:S04]  /*40ad0*/  LDL R12, [R1+0x1744] ;  /* 0x00174400010c7983 */ /* 0x000f280000100800 */
[----:B------:R-:W4:Y:S04]  /*40ae0*/  LDL R0, [R1+0x1748] ;  /* 0x0017480001007983 */ /* 0x000f280000100800 */
[----:B------:R4:W4:Y:S04]  /*40af0*/  @!P2 LDG.E.U16 R135, desc[UR4][R22.64] ;  /* 0x000000041687a981 */ /* 0x000928000c1e1500 */
[----:B---3--:R-:W-:Y:S04]  /*40b00*/  STL [R1+0x2670], R111 ;  /* 0x0026706f01007387 */ /* 0x008fe80000100800 */
[----:B------:R0:W-:Y:S04]  /*40b10*/  STL [R1+0x7f4], R30 ;  /* 0x0007f41e01007387 */ /* 0x0001e80000100800 */
[----:B------:R-:W3:Y:S04]  /*40b20*/  LDL R29, [R1+0x1740] ;  /* 0x00174000011d7983 */ /* 0x000ee80000100800 */
[----:B------:R-:W3:Y:S04]  /*40b30*/  LDL R28, [R1+0x172c] ;  /* 0x00172c00011c7983 */ /* 0x000ee80000100800 */
[----:B------:R-:W3:Y:S04]  /*40b40*/  LDL R27, [R1+0x1730] ;  /* 0x00173000011b7983 */ /* 0x000ee80000100800 */
[----:B0-----:R-:W3:Y:S04]  /*40b50*/  LDL R30, [R1+0x173c] ;  /* 0x00173c00011e7983 */ /* 0x001ee80000100800 */
[----:B--2---:R-:W-:Y:S04]  /*40b60*/  STL [R1+0x2674], R119 ;  /* 0x0026747701007387 */ /* 0x004fe80000100800 */
[----:B------:R-:W2:Y:S04]  /*40b70*/  LDL R43, [R1+0x1724] ;  /* 0x00172400012b7983 */ /* 0x000ea80000100800 */
[----:B------:R-:W2:Y:S01]  /*40b80*/  LDL R25, [R1+0x1728] ;  /* 0x0017280001197983 */ /* 0x000ea20000100800 */
[----:B------:R-:W-:-:S02]  /*40b90*/  PRMT R103, RZ, 0x7610, R103 ;  /* 0x00007610ff677816 */ /* 0x000fc40000000067 */
[----:B------:R-:W-:Y:S01]  /*40ba0*/  PRMT R54, RZ, 0x7610, R54 ;  /* 0x00007610ff367816 */ /* 0x000fe20000000036 */
[----:B----4-:R-:W-:Y:S02]  /*40bb0*/  @!P2 IMAD.MOV.U32 R23, RZ, RZ, R12 ;  /* 0x000000ffff17a224 */ /* 0x010fe400078e000c */
[----:B------:R-:W-:Y:S01]  /*40bc0*/  @!P2 IMAD.MOV.U32 R22, RZ, RZ, R0 ;  /* 0x000000ffff16a224 */ /* 0x000fe200078e0000 */
[----:B------:R0:W-:Y:S04]  /*40bd0*/  STL [R1+0x2678], R135 ;  /* 0x0026788701007387 */ /* 0x0001e80000100800 */
[----:B------:R-:W4:Y:S04]  /*40be0*/  LDL R12, [R1+0x171c] ;  /* 0x00171c00010c7983 */ /* 0x000f280000100800 */
[----:B------:R-:W4:Y:S04]  /*40bf0*/  LDL R0, [R1+0x1720] ;  /* 0x0017200001007983 */ /* 0x000f280000100800 */
[----:B------:R3:W4:Y:S01]  /*40c00*/  @!P2 LDG.E.U16 R103, desc[UR4][R22.64] ;  /* 0x000000041667a981 */ /* 0x000722000c1e1500 */
[----:B0-----:R-:W-:Y:S01]  /*40c10*/  PRMT R135, RZ, 0x7610, R135 ;  /* 0x00007610ff877816 */ /* 0x001fe20000000087 */
[----:B---3--:R-:W-:-:S02]  /*40c20*/  @!P2 IMAD.MOV.U32 R22, RZ, RZ, R29 ;  /* 0x000000ffff16a224 */ /* 0x008fc400078e001d */
[----:B------:R-:W3:Y:S01]  /*40c30*/  LDL R29, [R1+0x1718] ;  /* 0x00171800011d7983 */ /* 0x000ee20000100800 */
[----:B------:R-:W-:-:S03]  /*40c40*/  @!P2 IMAD.MOV.U32 R23, RZ, RZ, R30 ;  /* 0x000000ffff17a224 */ /* 0x000fc600078e001e */
[----:B------:R-:W3:Y:S04]  /*40c50*/  LDL R30, [R1+0x1714] ;  /* 0x00171400011e7983 */ /* 0x000ee80000100800 */
[----:B------:R0:W3:Y:S02]  /*40c60*/  @!P2 LDG.E.U16 R54, desc[UR4][R22.64] ;  /* 0x000000041636a981 */ /* 0x0000e4000c1e1500 */
[----:B0-----:R-:W-:Y:S02]  /*40c70*/  @!P2 IMAD.MOV.U32 R22, RZ, RZ, R27 ;  /* 0x000000ffff16a224 */ /* 0x001fe400078e001b */
[----:B------:R-:W-:Y:S01]  /*40c80*/  @!P2 IMAD.MOV.U32 R23, RZ, RZ, R28 ;  /* 0x000000ffff17a224 */ /* 0x000fe200078e001c */
[----:B------:R-:W3:Y:S04]  /*40c90*/  LDL R27, [R1+0x1710] ;  /* 0x00171000011b7983 */ /* 0x000ee80000100800 */
[----:B------:R-:W3:Y:S04]  /*40ca0*/  LDL R28, [R1+0x170c] ;  /* 0x00170c00011c7983 */ /* 0x000ee80000100800 */
[----:B------:R2:W3:Y:S02]  /*40cb0*/  @!P2 LDG.E.U16 R135, desc[UR4][R22.64] ;  /* 0x000000041687a981 */ /* 0x0004e4000c1e1500 */
[----:B--2---:R-:W-:-:S02]  /*40cc0*/  @!P2 IMAD.MOV.U32 R23, RZ, RZ, R43 ;  /* 0x000000ffff17a224 */ /* 0x004fc400078e002b */
[----:B------:R-:W-:Y:S01]  /*40cd0*/  @!P2 IMAD.MOV.U32 R22, RZ, RZ, R25 ;  /* 0x000000ffff16a224 */ /* 0x000fe200078e0019 */
[----:B------:R-:W2:Y:S04]  /*40ce0*/  LDL R43, [R1+0x1704] ;  /* 0x00170400012b7983 */ /* 0x000ea80000100800 */
[----:B------:R-:W2:Y:S01]  /*40cf0*/  LDL R25, [R1+0x1708] ;  /* 0x0017080001197983 */ /* 0x000ea20000100800 */
[----:B------:R-:W-:Y:S02]  /*40d00*/  PRMT R118, RZ, 0x7610, R118 ;  /* 0x00007610ff767816 */ /* 0x000fe40000000076 */
[----:B------:R-:W-:-:S04]  /*40d10*/  PRMT R131, RZ, 0x7610, R131 ;  /* 0x00007610ff837816 */ /* 0x000fc80000000083 */
[----:B------:R4:W2:Y:S01]  /*40d20*/  @!P2 LDG.E.U16 R118, desc[UR4][R22.64] ;  /* 0x000000041676a981 */ /* 0x0008a2000c1e1500 */
[----:B------:R-:W-:Y:S01]  /*40d30*/  PRMT R127, RZ, 0x7610, R127 ;  /* 0x00007610ff7f7816 */ /* 0x000fe2000000007f */
[----:B----4-:R-:W-:Y:S02]  /*40d40*/  @!P2 IMAD.MOV.U32 R23, RZ, RZ, R12 ;  /* 0x000000ffff17a224 */ /* 0x010fe400078e000c */
[----:B------:R-:W-:Y:S01]  /*40d50*/  @!P2 IMAD.MOV.U32 R22, RZ, RZ, R0 ;  /* 0x000000ffff16a224 */ /* 0x000fe200078e0000 */
[----:B------:R-:W4:Y:S04]  /*40d60*/  LDL R12, [R1+0x16fc] ;  /* 0x0016fc00010c7983 */ /* 0x000f280000100800 */
[----:B------:R-:W4:Y:S04]  /*40d70*/  LDL R0, [R1+0x1700] ;  /* 0x0017000001007983 */ /* 0x000f280000100800 */
[----:B------:R3:W4:Y:S01]  /*40d80*/  @!P2 LDG.E.U16 R131, desc[UR4][R22.64] ;  /* 0x000000041683a981 */ /* 0x000722000c1e1500 */
[----:B------:R-:W-:Y:S01]  /*40d90*/  PRMT R5, RZ, 0x7610, R5 ;  /* 0x00007610ff057816 */ /* 0x000fe20000000005 */
        /* <DEDUP_REMOVED lines=212> */
[----:B------:R-:W-:Y:S02]  /*41ae0*/  PRMT R97, RZ, 0x7610, R97 ;  /* 0x00007610ff617816 */ /* 0x000fe40000000061 */
[----:B------:R-:W-:Y:S01]  /*41af0*/  PRMT R26, RZ, 0x7610, R26 ;  /* 0x00007610ff1a7816 */ /* 0x000fe2000000001a */
[----:B------:R-:W4:Y:S04]  /*41b00*/  LDL R12, [R1+0x15ac] ;  /* 0x0015ac00010c7983 */ /* 0x000f280000100800 */
[----:B------:R3:W4:Y:S04]  /*41b10*/  @!P2 LDG.E.U16 R121, desc[UR4][R22.64] ;  /* 0x000000041679a981 */ /* 0x000728000c1e1500 */
[----:B------:R-:W4:Y:S01]  /*41b20*/  LDL R0, [R1+0x15b0] ;  /* 0x0015b00001007983 */ /* 0x000f220000100800 */
[----:B---3--:R-:W-:-:S03]  /*41b30*/  @!P2 IMAD.MOV.U32 R22, RZ, RZ, R29 ;  /* 0x000000ffff16a224 */ /* 0x008fc600078e001d */
        /* <DEDUP_REMOVED lines=10> */
[----:B------:R-:W-:Y:S02]  /*41be0*/  @!P2 IMAD.MOV.U32 R22, RZ, RZ, R25 ;  /* 0x000000ffff16a224 */ /* 0x000fe400078e0019 */
[----:B------:R-:W2:Y:S04]  /*41bf0*/  LDL R25, [R1+0x1598] ;  /* 0x0015980001197983 */ /* 0x000ea80000100800 */
[----:B------:R4:W3:Y:S02]  /*41c00*/  @!P2 LDG.E.U16 R26, desc[UR4][R22.64] ;  /* 0x00000004161aa981 */ /* 0x0008e4000c1e1500 */
[----:B----4-:R-:W-:Y:S02]  /*41c10*/  @!P2 IMAD.MOV.U32 R23, RZ, RZ, R12 ;  /* 0x000000ffff17a224 */ /* 0x010fe400078e000c */
[----:B------:R-:W-:Y:S01]  /*41c20*/  @!P2 IMAD.MOV.U32 R22, RZ, RZ, R0 ;  /* 0x000000ffff16a224 */ /* 0x000fe200078e0000 */
[----:B------:R-:W-:-:S02]  /*41c30*/  PRMT R86, RZ, 0x7610, R86 ;  /* 0x00007610ff567816 */ /* 0x000fc40000000056 */
[----:B------:R-:W-:-:S04]  /*41c40*/  PRMT R110, RZ, 0x7610, R110 ;  /* 0x00007610ff6e7816 */ /* 0x000fc8000000006e */
[----:B------:R0:W4:Y:S04]  /*41c50*/  @!P2 LDG.E.U16 R86, desc[UR4][R22.64] ;  /* 0x000000041656a981 */ /* 0x000128000c1e1500 */
[----:B---3--:R1:W-:Y:S04]  /*41c60*/  STL [R1+0x72c], R26 ;  /* 0x00072c1a01007387 */ /* 0x0083e80000100800 */
[----:B------:R-:W3:Y:S04]  /*41c70*/  LDL R12, [R1+0x158c] ;  /* 0x00158c00010c7983 */ /* 0x000ee80000100800 */
[----:B------:R-:W4:Y:S04]  /*41c80*/  LDL R0, [R1+0x1590] ;  /* 0x0015900001007983 */ /* 0x000f280000100800 */
[----:B-1----:R-:W3:Y:S01]  /*41c90*/  LDL R26, [R1+0x1594] ;  /* 0x00159400011a7983 */ /* 0x002ee20000100800 */
[----:B0-----:R-:W-:-:S02]  /*41ca0*/  @!P2 IMAD.MOV.U32 R22, RZ, RZ, R29 ;  /* 0x000000ffff16a224 */ /* 0x001fc400078e001d */
[----:B------:R-:W-:Y:S01]  /*41cb0*/  @!P2 IMAD.MOV.U32 R23, RZ, RZ, R30 ;  /* 0x000000ffff17a224 */ /* 0x000fe200078e001e */
[----:B------:R-:W4:Y:S04]  /*41cc0*/  LDL R29, [R1+0x1588] ;  /* 0x00158800011d7983 */ /* 0x000f280000100800 */
[----:B------:R-:W4:Y:S04]  /*41cd0*/  LDL R30, [R1+0x1584] ;  /* 0x00158400011e7983 */ /* 0x000f280000100800 */
[----:B------:R0:W4:Y:S02]  /*41ce0*/  @!P2 LDG.E.U16 R110, desc[UR4][R22.64] ;  /* 0x00000004166ea981 */ /* 0x000124000c1e1500 */
[----:B0-----:R-:W-:-:S02]  /*41cf0*/  @!P2 IMAD.MOV.U32 R23, RZ, RZ, R28 ;  /* 0x000000ffff17a224 */ /* 0x001fc400078e001c */
[----:B------:R-:W4:Y:S01]  /*41d00*/  LDL R28, [R1+0x157c] ;  /* 0x00157c00011c7983 */ /* 0x000f220000100800 */
[----:B------:R-:W-:-:S03]  /*41d10*/  @!P2 IMAD.MOV.U32 R22, RZ, RZ, R27 ;  /* 0x000000ffff16a224 */ /* 0x000fc600078e001b */
[----:B------:R-:W4:Y:S01]  /*41d20*/  LDL R27, [R1+0x1580] ;  /* 0x00158000011b7983 */ /* 0x000f220000100800 */
[----:B------:R-:W-:-:S06]  /*41d30*/  PRMT R64, RZ, 0x7610, R64 ;  /* 0x00007610ff407816 */ /* 0x000fcc0000000040 */
[----:B------:R2:W4:Y:S01]  /*41d40*/  @!P2 LDG.E.U16 R64, desc[UR4][R22.64] ;  /* 0x000000041640a981 */ /* 0x000522000c1e1500 */
[----:B------:R-:W-:Y:S01]  /*41d50*/  PRMT R126, RZ, 0x7610, R126 ;  /* 0x00007610ff7e7816 */ /* 0x000fe2000000007e */
[----:B--2---:R-:W-:Y:S02]  /*41d60*/  @!P2 IMAD.MOV.U32 R22, RZ, RZ, R25 ;  /* 0x000000ffff16a224 */ /* 0x004fe400078e0019 */
[----:B------:R-:W2:Y:S01]  /*41d70*/  LDL R25, [R1+0x1570] ;  /* 0x0015700001197983 */ /* 0x000ea20000100800 */
[----:B---3--:R-:W-:-:S03]  /*41d80*/  @!P2 IMAD.MOV.U32 R23, RZ, RZ, R26 ;  /* 0x000000ffff17a224 */ /* 0x008fc600078e001a */
[----:B------:R-:W3:Y:S04]  /*41d90*/  LDL R26, [R1+0x156c] ;  /* 0x00156c00011a7983 */ /* 0x000ee80000100800 */
[----:B------:R0:W3:Y:S02]  /*41da0*/  @!P2 LDG.E.U16 R126, desc[UR4][R22.64] ;  /* 0x00000004167ea981 */ /* 0x0000e4000c1e1500 */
[----:B0-----:R-:W-:Y:S02]  /*41db0*/  @!P2 IMAD.MOV.U32 R23, RZ, RZ, R12 ;  /* 0x000000ffff17a224 */ /* 0x001fe400078e000c */
[----:B------:R-:W3:Y:S01]  /*41dc0*/  LDL R12, [R1+0x1564] ;  /* 0x00156400010c7983 */ /* 0x000ee20000100800 */
[----:B----4-:R-:W-:-:S03]  /*41dd0*/  @!P2 IMAD.MOV.U32 R22, RZ, RZ, R0 ;  /* 0x000000ffff16a224 */ /* 0x010fc600078e0000 */
[----:B------:R-:W4:Y:S01]  /*41de0*/  LDL R0, [R1+0x1568] ;  /* 0x0015680001007983 */ /* 0x000f220000100800 */
[----:B------:R-:W-:Y:S02]  /*41df0*/  PRMT R146, RZ, 0x7610, R146 ;  /* 0x00007610ff927816 */ /* 0x000fe40000000092 */
[----:B------:R-:W-:-:S04]  /*41e00*/  PRMT R96, RZ, 0x7610, R96 ;  /* 0x00007610ff607816 */ /* 0x000fc80000000060 */
[----:B------:R0:W4:Y:S02]  /*41e10*/  @!P2 LDG.E.U16 R146, desc[UR4][R22.64] ;  /* 0x000000041692a981 */ /* 0x000124000c1e1500 */
[----:B0-----:R-:W-:Y:S02]  /*41e20*/  @!P2 IMAD.MOV.U32 R22, RZ, RZ, R29 ;  /* 0x000000ffff16a224 */ /* 0x001fe400078e001d */
        /* <DEDUP_REMOVED lines=45> */
[----:B------:R-:W-:Y:S01]  /*42100*/  PRMT R37, RZ, 0x7610, R37 ;  /* 0x00007610ff257816 */ /* 0x000fe20000000025 */
[----:B------:R-:W-:Y:S04]  /*42110*/  STL [R1+0x710], R39 ;  /* 0x0007102701007387 */ /* 0x000fe80000100800 */
[----:B------:R0:W4:Y:S02]  /*42120*/  @!P2 LDG.E.U16 R95, desc[UR4][R22.64] ;  /* 0x00000004165fa981 */ /* 0x000124000c1e1500 */
        /* <DEDUP_REMOVED lines=40> */
[----:B------:R0:W3:Y:S04]  /*423b0*/  @!P2 LDG.E.U16 R94, desc[UR4][R22.64] ;  /* 0x00000004165ea981 */ /* 0x0000e8000c1e1500 */
[----:B------:R-:W-:Y:S01]  /*423c0*/  STL [R1+0x6f4], R37 ;  /* 0x0006f42501007387 */ /* 0x000fe20000100800 */
[----:B0-----:R-:W-:-:S03]  /*423d0*/  @!P2 IMAD.MOV.U32 R23, RZ, RZ, R12 ;  /* 0x000000ffff17a224 */ /* 0x001fc600078e000c */
        /* <DEDUP_REMOVED lines=39> */
[----:B------:R-:W-:-:S03]  /*42650*/  PRMT R93, RZ, 0x7610, R93 ;  /* 0x00007610ff5d7816 */ /* 0x000fc6000000005d */
[----:B------:R-:W-:Y:S04]  /*42660*/  STL [R1+0x6d8], R36 ;  /* 0x0006d82401007387 */ /* 0x000fe80000100800 */
        /* <DEDUP_REMOVED lines=42> */
[----:B------:R0:W4:Y:S04]  /*42910*/  @!P2 LDG.E.U16 R92, desc[UR4][R22.64] ;  /* 0x00000004165ca981 */ /* 0x000128000c1e1500 */
[----:B------:R-:W-:Y:S01]  /*42920*/  STL [R1+0x6bc], R35 ;  /* 0x0006bc2301007387 */ /* 0x000fe20000100800 */
[----:B0-----:R-:W-:-:S03]  /*42930*/  @!P2 IMAD.MOV.U32 R23, RZ, RZ, R28 ;  /* 0x000000ffff17a224 */ /* 0x001fc600078e001c */
        /* <DEDUP_REMOVED lines=126> */
[----:B------:R0:W-:Y:S04]  /*43120*/  STL [R1+0x668], R32 ;  /* 0x0006682001007387 */ /* 0x0001e80000100800 */
[----:B------:R2:W4:Y:S01]  /*43130*/  @!P2 LDG.E.U16 R89, desc[UR4][R22.64] ;  /* 0x000000041659a981 */ /* 0x000522000c1e1500 */
[----:B------:R-:W-:Y:S01]  /*43140*/  PRMT R31, RZ, 0x7610, R31 ;  /* 0x00007610ff1f7816 */ /* 0x000fe2000000001f */
[----:B--2---:R-:W-:Y:S02]  /*43150*/  @!P2 IMAD.MOV.U32 R22, RZ, RZ, R25 ;  /* 0x000000ffff16a224 */ /* 0x004fe400078e0019 */
[----:B------:R-:W2:Y:S01]  /*43160*/  LDL R25, [R1+0x1398] ;  /* 0x0013980001197983 */ /* 0x000ea20000100800 */
[----:B---3--:R-:W-:-:S03]  /*43170*/  @!P2 IMAD.MOV.U32 R23, RZ, RZ, R26 ;  /* 0x000000ffff17a224 */ /* 0x008fc600078e001a */
[----:B------:R-:W3:Y:S04]  /*43180*/  LDL R26, [R1+0x1394] ;  /* 0x00139400011a7983 */ /* 0x000ee80000100800 */
[----:B------:R1:W3:Y:S02]  /*43190*/  @!P2 LDG.E.U16 R31, desc[UR4][R22.64] ;  /* 0x00000004161fa981 */ /* 0x0002e4000c1e1500 */
[----:B-1----:R-:W-:Y:S02]  /*431a0*/  @!P2 IMAD.MOV.U32 R23, RZ, RZ, R12 ;  /* 0x000000ffff17a224 */ /* 0x002fe400078e000c */
[----:B------:R-:W3:Y:S01]  /*431b0*/  LDL R12, [R1+0x138c] ;  /* 0x00138c00010c7983 */ /* 0x000ee20000100800 */
[----:B----4-:R-:W-:-:S03]  /*431c0*/  @!P2 IMAD.MOV.U32 R22, RZ, RZ, R0 ;  /* 0x000000ffff16a224 */ /* 0x010fc600078e0000 */
[----:B------:R-:W4:Y:S01]  /*431d0*/  LDL R0, [R1+0x1390] ;  /* 0x0013900001007983 */ /* 0x000f220000100800 */
[----:B------:R-:W-:Y:S02]  /*431e0*/  PRMT R68, RZ, 0x7610, R68 ;  /* 0x00007610ff447816 */ /* 0x000fe40000000044 */
[----:B------:R-:W-:-:S04]  /*431f0*/  PRMT R132, RZ, 0x7610, R132 ;  /* 0x00007610ff847816 */ /* 0x000fc80000000084 */
[----:B------:R1:W4:Y:S02]  /*43200*/  @!P2 LDG.E.U16 R68, desc[UR4][R22.64] ;  /* 0x000000041644a981 */ /* 0x000324000c1e1500 */
[----:B-1----:R-:W-:Y:S02]  /*43210*/  @!P2 IMAD.MOV.U32 R22, RZ, RZ, R29 ;  /* 0x000000ffff16a224 */ /* 0x002fe400078e001d */
[----:B------:R-:W-:Y:S01]  /*43220*/  @!P2 IMAD.MOV.U32 R23, RZ, RZ, R30 ;  /* 0x000000ffff17a224 */ /* 0x000fe200078e001e */
[----:B------:R-:W4:Y:S04]  /*43230*/  LDL R29, [R1+0x1388] ;  /* 0x00138800011d7983 */ /* 0x000f280000100800 */
[----:B------:R-:W4:Y:S04]  /*43240*/  LDL R30, [R1+0x1384] ;  /* 0x00138400011e7983 */ /* 0x000f280000100800 */
[----:B------:R1:W4:Y:S02]  /*43250*/  @!P2 LDG.E.U16 R132, desc[UR4][R22.64] ;  /* 0x000000041684a981 */ /* 0x000324000c1e1500 */
[----:B-1----:R-:W-:-:S02]  /*43260*/  @!P2 IMAD.MOV.U32 R23, RZ, RZ, R28 ;  /* 0x000000ffff17a224 */ /* 0x002fc400078e001c */
        /* <DEDUP_REMOVED lines=22> */
[----:B------:R1:W4:Y:S04]  /*433d0*/  @!P2 LDG.E.U16 R88, desc[UR4][R22.64] ;  /* 0x000000041658a981 */ /* 0x000328000c1e1500 */
[----:B------:R0:W-:Y:S01]  /*433e0*/  STL [R1+0x64c], R31 ;  /* 0x00064c1f01007387 */ /* 0x0001e20000100800 */
[----:B------:R-:W-:-:S02]  /*433f0*/  PRMT R153, RZ, 0x7610, R153 ;  /* 0x00007610ff997816 */ /* 0x000fc40000000099 */
[----:B------:R-:W-:Y:S02]  /*43400*/  PRMT R57, RZ, 0x7610, R57 ;  /* 0x00007610ff397816 */ /* 0x000fe40000000039 */
[----:B------:R-:W-:Y:S02]  /*43410*/  PRMT R117, RZ, 0x7610, R117 ;  /* 0x00007610ff757816 */ /* 0x000fe40000000075 */
[----:B------:R-:W-:Y:S02]  /*43420*/  PRMT R115, RZ, 0x7610, R115 ;  /* 0x00007610ff737816 */ /* 0x000fe40000000073 */
[----:B------:R-:W-:Y:S02]  /*43430*/  PRMT R76, RZ, 0x7610, R76 ;  /* 0x00007610ff4c7816 */ /* 0x000fe4000000004c */
[----:B------:R-:W-:Y:S02]  /*43440*/  PRMT R137, RZ, 0x7610, R137 ;  /* 0x00007610ff897816 */ /* 0x000fe40000000089 */
[----:B------:R-:W-:-:S02]  /*43450*/  PRMT R87, RZ, 0x7610, R87 ;  /* 0x00007610ff577816 */ /* 0x000fc40000000057 */
[----:B------:R-:W-:Y:S01]  /*43460*/  PRMT R2, RZ, 0x7610, R2 ;  /* 0x00007610ff027816 */ /* 0x000fe20000000002 */
[----:B-1----:R-:W-:Y:S01]  /*43470*/  @!P2 IMAD.MOV.U32 R23, RZ, RZ, R28 ;  /* 0x000000ffff17a224 */ /* 0x002fe200078e001c */
[----:B------:R-:W-:Y:S01]  /*43480*/  PRMT R9, RZ, 0x7610, R9 ;  /* 0x00007610ff097816 */ /* 0x000fe20000000009 */
[----:B------:R-:W4:Y:S01]  /*43490*/  LDL R28, [R1+0xf3c] ;  /* 0x000f3c00011c7983 */ /* 0x000f220000100800 */
[----:B------:R-:W-:-:S03]  /*434a0*/  @!P2 IMAD.MOV.U32 R22, RZ, RZ, R27 ;  /* 0x000000ffff16a224 */ /* 0x000fc600078e001b */
[----:B------:R-:W4:Y:S01]  /*434b0*/  LDL R27, [R1+0x1358] ;  /* 0x00135800011b7983 */ /* 0x000f220000100800 */
[----:B------:R-:W-:Y:S02]  /*434c0*/  PRMT R8, RZ, 0x7610, R8 ;  /* 0x00007610ff087816 */ /* 0x000fe40000000008 */
[----:B------:R-:W-:Y:S02]  /*434d0*/  PRMT R7, RZ, 0x7610, R7 ;  /* 0x00007610ff077816 */ /* 0x000fe40000000007 */
[----:B------:R-:W-:Y:S01]  /*434e0*/  PRMT R6, RZ, 0x7610, R6 ;  /* 0x00007610ff067816 */ /* 0x000fe20000000006 */
[----:B------:R2:W4:Y:S01]  /*434f0*/  @!P2 LDG.E.U16 R153, desc[UR4][R22.64] ;  /* 0x000000041699a981 */ /* 0x000522000c1e1500 */
[----:B------:R-:W-:Y:S02]  /*43500*/  PRMT R136, RZ, 0x7610, R136 ;  /* 0x00007610ff887816 */ /* 0x000fe40000000088 */
[----:B------:R-:W-:Y:S02]  /*43510*/  PRMT R252, RZ, 0x7610, R252 ;  /* 0x00007610fffc7816 */ /* 0x000fe400000000fc */
[----:B------:R-:W-:-:S02]  /*43520*/  PRMT R251, RZ, 0x7610, R251 ;  /* 0x00007610fffb7816 */ /* 0x000fc400000000fb */
[----:B------:R-:W-:Y:S02]  /*43530*/  PRMT R250, RZ, 0x7610, R250 ;  /* 0x00007610fffa7816 */ /* 0x000fe400000000fa */
[----:B------:R-:W-:Y:S02]  /*43540*/  PRMT R249, RZ, 0x7610, R249 ;  /* 0x00007610fff97816 */ /* 0x000fe400000000f9 */
[----:B------:R-:W-:Y:S02]  /*43550*/  PRMT R248, RZ, 0x7610, R248 ;  /* 0x00007610fff87816 */ /* 0x000fe400000000f8 */
[----:B------:R-:W-:Y:S02]  /*43560*/  PRMT R247, RZ, 0x7610, R247 ;  /* 0x00007610fff77816 */ /* 0x000fe400000000f7 */
[----:B------:R-:W-:Y:S02]  /*43570*/  PRMT R246, RZ, 0x7610, R246 ;  /* 0x00007610fff67816 */ /* 0x000fe400000000f6 */
[----:B------:R-:W-:-:S02]  /*43580*/  PRMT R245, RZ, 0x7610, R245 ;  /* 0x00007610fff57816 */ /* 0x000fc400000000f5 */
[----:B------:R-:W-:Y:S02]  /*43590*/  PRMT R244, RZ, 0x7610, R244 ;  /* 0x00007610fff47816 */ /* 0x000fe400000000f4 */
[----:B------:R-:W-:Y:S02]  /*435a0*/  PRMT R243, RZ, 0x7610, R243 ;  /* 0x00007610fff37816 */ /* 0x000fe400000000f3 */
[----:B------:R-:W-:Y:S01]  /*435b0*/  PRMT R242, RZ, 0x7610, R242 ;  /* 0x00007610fff27816 */ /* 0x000fe200000000f2 */
[----:B--2---:R-:W-:Y:S01]  /*435c0*/  @!P2 IMAD.MOV.U32 R22, RZ, RZ, R25 ;  /* 0x000000ffff16a224 */ /* 0x004fe200078e0019 */
[----:B------:R-:W-:Y:S01]  /*435d0*/  PRMT R241, RZ, 0x7610, R241 ;  /* 0x00007610fff17816 */ /* 0x000fe200000000f1 */
[----:B------:R-:W2:Y:S01]  /*435e0*/  LDL R25, [R1+0xf38] ;  /* 0x000f380001197983 */ /* 0x000ea20000100800 */
        /* <DEDUP_REMOVED lines=27> */
[----:B0-----:R-:W2:Y:S04]  /*437a0*/  LDL R32, [R1+0xd6c] ;  /* 0x000d6c0001207983 */ /* 0x001ea80000100800 */
[----:B------:R-:W2:Y:S01]  /*437b0*/  LDL R31, [R1+0xd70] ;  /* 0x000d7000011f7983 */ /* 0x000ea20000100800 */
[----:B---3--:R-:W-:-:S03]  /*437c0*/  @!P2 IMAD.MOV.U32 R23, RZ, RZ, R26 ;  /* 0x000000ffff17a224 */ /* 0x008fc600078e001a */
[----:B------:R-:W3:Y:S04]  /*437d0*/  LDL R26, [R1+0xf34] ;  /* 0x000f3400011a7983 */ /* 0x000ee80000100800 */
[----:B------:R0:W3:Y:S02]  /*437e0*/  @!P2 LDG.E.U16 R57, desc[UR4][R22.64] ;  /* 0x000000041639a981 */ /* 0x0000e4000c1e1500 */
[----:B0-----:R-:W-:Y:S02]  /*437f0*/  @!P2 IMAD.MOV.U32 R23, RZ, RZ, R12 ;  /* 0x000000ffff17a224 */ /* 0x001fe400078e000c */
[----:B------:R-:W3:Y:S01]  /*43800*/  LDL R12, [R1+0xf2c] ;  /* 0x000f2c00010c7983 */ /* 0x000ee20000100800 */
[----:B----4-:R-:W-:-:S03]  /*43810*/  @!P2 IMAD.MOV.U32 R22, RZ, RZ, R0 ;  /* 0x000000ffff16a224 */ /* 0x010fc600078e0000 */
[----:B------:R-:W4:Y:S04]  /*43820*/  LDL R0, [R1+0xf30] ;  /* 0x000f300001007983 */ /* 0x000f280000100800 */
        /* <DEDUP_REMOVED lines=9> */
[----:B------:R-:W4:Y:S04]  /*438c0*/  LDL R27, [R1+0xf18] ;  /* 0x000f1800011b7983 */ /* 0x000f280000100800 */
[----:B------:R2:W4:Y:S02]  /*438d0*/  @!P2 LDG.E.U16 R76, desc[UR4][R22.64] ;  /* 0x00000004164ca981 */ /* 0x000524000c1e1500 */
        /* <DEDUP_REMOVED lines=232> */
[----:B------:R-:W-:Y:S02]  /*44760*/  PRMT R213, RZ, 0x7610, R213 ;  /* 0x00007610ffd57816 */ /* 0x000fe400000000d5 */
[----:B------:R-:W-:Y:S01]  /*44770*/  PRMT R212, RZ, 0x7610, R212 ;  /* 0x00007610ffd47816 */ /* 0x000fe200000000d4 */
[----:B------:R-:W4:Y:S04]  /*44780*/  LDL R30, [R1+0xd4c] ;  /* 0x000d4c00011e7983 */ /* 0x000f280000100800 */
[----:B------:R0:W4:Y:S04]  /*44790*/  @!P2 LDG.E.U16 R214, desc[UR4][R22.64] ;  /* 0x0000000416d6a981 */ /* 0x000128000c1e1500 */
[----:B------:R-:W4:Y:S01]  /*447a0*/  LDL R29, [R1+0xd50] ;  /* 0x000d5000011d7983 */ /* 0x000f220000100800 */
[----:B0-----:R-:W-:-:S03]  /*447b0*/  @!P2 IMAD.MOV.U32 R23, RZ, RZ, R28 ;  /* 0x000000ffff17a224 */ /* 0x001fc600078e001c */
        /* <DEDUP_REMOVED lines=18> */
[----:B------:R-:W-:Y:S02]  /*448e0*/  PRMT R209, RZ, 0x7610, R209 ;  /* 0x00007610ffd17816 */ /* 0x000fe400000000d1 */
[----:B------:R-:W-:Y:S02]  /*448f0*/  PRMT R208, RZ, 0x7610, R208 ;  /* 0x00007610ffd07816 */ /* 0x000fe400000000d0 */
[----:B------:R-:W-:Y:S01]  /*44900*/  PRMT R207, RZ, 0x7610, R207 ;  /* 0x00007610ffcf7816 */ /* 0x000fe200000000cf */
        /* <DEDUP_REMOVED lines=13> */
[----:B------:R-:W-:Y:S02]  /*449e0*/  @!P2 IMAD.MOV.U32 R23, RZ, RZ, R30 ;  /* 0x000000ffff17a224 */ /* 0x000fe400078e001e */
[----:B------:R-:W3:Y:S04]  /*449f0*/  LDL R30, [R1+0xd30] ;  /* 0x000d3000011e7983 */ /* 0x000ee80000100800 */
[----:B------:R0:W3:Y:S02]  /*44a00*/  @!P2 LDG.E.U16 R207, desc[UR4][R22.64] ;  /* 0x0000000416cfa981 */ /* 0x0000e4000c1e1500 */
[----:B0-----:R-:W-:-:S02]  /*44a10*/  @!P2 IMAD.MOV.U32 R23, RZ, RZ, R12 ;  /* 0x000000ffff17a224 */ /* 0x001fc400078e000c */
[----:B------:R-:W3:Y:S01]  /*44a20*/  LDL R12, [R1+0xd24] ;  /* 0x000d2400010c7983 */ /* 0x000ee20000100800 */
[----:B----4-:R-:W-:-:S03]  /*44a30*/  @!P2 IMAD.MOV.U32 R22, RZ, RZ, R0 ;  /* 0x000000ffff16a224 */ /* 0x010fc600078e0000 */
[----:B------:R-:W4:Y:S01]  /*44a40*/  LDL R0, [R1+0xd28] ;  /* 0x000d280001007983 */ /* 0x000f220000100800 */
[----:B------:R-:W-:-:S06]  /*44a50*/  PRMT R206, RZ, 0x7610, R206 ;  /* 0x00007610ffce7816 */ /* 0x000fcc00000000ce */
[----:B------:R0:W4:Y:S02]  /*44a60*/  @!P2 LDG.E.U16 R206, desc[UR4][R22.64] ;  /* 0x0000000416cea981 */ /* 0x000124000c1e1500 */
[----:B0-----:R-:W-:Y:S02]  /*44a70*/  @!P2 IMAD.MOV.U32 R23, RZ, RZ, R28 ;  /* 0x000000ffff17a224 */ /* 0x001fe400078e001c */
[----:B------:R-:W4:Y:S04]  /*44a80*/  LDL R28, [R1+0xd18] ;  /* 0x000d1800011c7983 */ /* 0x000f280000100800 */
[----:B------:R-:W4:Y:S04]  /*44a90*/  LDL.LU R154, [R1+0xcd4] ;  /* 0x000cd400019a7983 */ /* 0x000f280000300800 */
[----:B------:R-:W4:Y:S01]  /*44aa0*/  LDL R29, [R1+0xd14] ;  /* 0x000d1400011d7983 */ /* 0x000f220000100800 */
[----:B------:R-:W-:-:S03]  /*44ab0*/  @!P2 IMAD.MOV.U32 R22, RZ, RZ, R27 ;  /* 0x000000ffff16a224 */ /* 0x000fc600078e001b */
[----:B------:R-:W4:Y:S01]  /*44ac0*/  LDL R27, [R1+0xcd8] ;  /* 0x000cd800011b7983 */ /* 0x000f220000100800 */
[----:B------:R-:W-:-:S06]  /*44ad0*/  PRMT R205, RZ, 0x7610, R205 ;  /* 0x00007610ffcd7816 */ /* 0x000fcc00000000cd */
[----:B------:R2:W4:Y:S01]  /*44ae0*/  @!P2 LDG.E.U16 R205, desc[UR4][R22.64] ;  /* 0x0000000416cda981 */ /* 0x000522000c1e1500 */
[----:B------:R-:W-:Y:S02]  /*44af0*/  PRMT R204, RZ, 0x7610, R204 ;  /* 0x00007610ffcc7816 */ /* 0x000fe400000000cc */
[----:B------:R-:W-:Y:S01]  /*44b00*/  PRMT R203, RZ, 0x7610, R203 ;  /* 0x00007610ffcb7816 */ /* 0x000fe200000000cb */
[----:B--2---:R-:W-:Y:S02]  /*44b10*/  @!P2 IMAD.MOV.U32 R22, RZ, RZ, R25 ;  /* 0x000000ffff16a224 */ /* 0x004fe400078e0019 */
[----:B------:R-:W2:Y:S01]  /*44b20*/  LDL R25, [R1+0xc98] ;  /* 0x000c980001197983 */ /* 0x000ea20000100800 */
[----:B---3--:R-:W-:-:S03]  /*44b30*/  @!P2 IMAD.MOV.U32 R23, RZ, RZ, R26 ;  /* 0x000000ffff17a224 */ /* 0x008fc600078e001a */
[----:B------:R-:W3:Y:S04]  /*44b40*/  LDL R26, [R1+0xc94] ;  /* 0x000c9400011a7983 */ /* 0x000ee80000100800 */
[----:B------:R0:W3:Y:S04]  /*44b50*/  @!P2 LDG.E.U16 R204, desc[UR4][R22.64] ;  /* 0x0000000416cca981 */ /* 0x0000e8000c1e1500 */
[----:B------:R-:W3:Y:S04]  /*44b60*/  LDL.LU R35, [R1+0xc58] ;  /* 0x000c580001237983 */ /* 0x000ee80000300800 */
[----:B------:R-:W3:Y:S01]  /*44b70*/  LDL.LU R152, [R1+0xc54] ;  /* 0x000c540001987983 */ /* 0x000ee20000300800 */
[----:B0-----:R-:W-:-:S02]  /*44b80*/  @!P2 IMAD.MOV.U32 R23, RZ, RZ, R31 ;  /* 0x000000ffff17a224 */ /* 0x001fc400078e001f */
[----:B------:R-:W-:-:S05]  /*44b90*/  @!P2 IMAD.MOV.U32 R22, RZ, RZ, R30 ;  /* 0x000000ffff16a224 */ /* 0x000fca00078e001e */
[----:B------:R0:W3:Y:S02]  /*44ba0*/  @!P2 LDG.E.U16 R203, desc[UR4][R22.64] ;  /* 0x0000000416cba981 */ /* 0x0000e4000c1e1500 */
[----:B0-----:R-:W-:Y:S02]  /*44bb0*/  @!P2 IMAD.MOV.U32 R23, RZ, RZ, R12 ;  /* 0x000000ffff17a224 */ /* 0x001fe400078e000c */
[----:B------:R-:W3:Y:S01]  /*44bc0*/  LDL R12, [R1+0xc14] ;  /* 0x000c1400010c7983 */ /* 0x000ee20000100800 */
[----:B----4-:R-:W-:-:S03]  /*44bd0*/  @!P2 IMAD.MOV.U32 R22, RZ, RZ, R0 ;  /* 0x000000ffff16a224 */ /* 0x010fc600078e0000 */
[----:B------:R-:W4:Y:S01]  /*44be0*/  LDL R0, [R1+0xc18] ;  /* 0x000c180001007983 */ /* 0x000f220000100800 */
[----:B------:R-:W-:Y:S02]  /*44bf0*/  PRMT R202, RZ, 0x7610, R202 ;  /* 0x00007610ffca7816 */ /* 0x000fe400000000ca */
[----:B------:R-:W-:Y:S01]  /*44c00*/  PRMT R201, RZ, 0x7610, R201 ;  /* 0x00007610ffc97816 */ /* 0x000fe200000000c9 */
[----:B------:R-:W4:Y:S04]  /*44c10*/  LDL.LU R43, [R1+0xbd8] ;  /* 0x000bd800012b7983 */ /* 0x000f280000300800 */
[----:B------:R-:W4:Y:S04]  /*44c20*/  LDL R32, [R1+0xbd4] ;  /* 0x000bd40001207983 */ /* 0x000f280000100800 */
[----:B------:R-:W4:Y:S04]  /*44c30*/  LDL R31, [R1+0xd0c] ;  /* 0x000d0c00011f7983 */ /* 0x000f280000100800 */
[----:B------:R-:W4:Y:S04]  /*44c40*/  LDL R30, [R1+0xd10] ;  /* 0x000d1000011e7983 */ /* 0x000f280000100800 */
[----:B------:R0:W4:Y:S02]  /*44c50*/  @!P2 LDG.E.U16 R202, desc[UR4][R22.64] ;  /* 0x0000000416caa981 */ /* 0x000124000c1e1500 */
[----:B0-----:R-:W-:-:S02]  /*44c60*/  @!P2 IMAD.MOV.U32 R22, RZ, RZ, R28 ;  /* 0x000000ffff16a224 */ /* 0x001fc400078e001c */
[----:B------:R-:W-:Y:S01]  /*44c70*/  @!P2 IMAD.MOV.U32 R23, RZ, RZ, R29 ;  /* 0x000000ffff17a224 */ /* 0x000fe200078e001d */
[----:B------:R-:W-:Y:S01]  /*44c80*/  PRMT R200, RZ, 0x7610, R200 ;  /* 0x00007610ffc87816 */ /* 0x000fe200000000c8 */
[----:B------:R-:W4:Y:S04]  /*44c90*/  LDL R28, [R1+0xd08] ;  /* 0x000d0800011c7983 */ /* 0x000f280000100800 */
[----:B------:R0:W4:Y:S04]  /*44ca0*/  @!P2 LDG.E.U16 R201, desc[UR4][R22.64] ;  /* 0x0000000416c9a981 */ /* 0x000128000c1e1500 */
[----:B------:R-:W4:Y:S01]  /*44cb0*/  LDL R29, [R1+0xd04] ;  /* 0x000d0400011d7983 */ /* 0x000f220000100800 */
[----:B0-----:R-:W-:-:S03]  /*44cc0*/  @!P2 IMAD.MOV.U32 R22, RZ, RZ, R27 ;  /* 0x000000ffff16a224 */ /* 0x001fc600078e001b */
[----:B------:R-:W4:Y:S01]  /*44cd0*/  LDL R27, [R1+0xb98] ;  /* 0x000b9800011b7983 */ /* 0x000f220000100800 */
[----:B------:R-:W-:-:S05]  /*44ce0*/  @!P2 IMAD.MOV.U32 R23, RZ, RZ, R154 ;  /* 0x000000ffff17a224 */ /* 0x000fca00078e009a */
[----:B------:R2:W4:Y:S01]  /*44cf0*/  @!P2 LDG.E.U16 R200, desc[UR4][R22.64] ;  /* 0x0000000416c8a981 */ /* 0x000522000c1e1500 */
[----:B------:R-:W-:Y:S02]  /*44d00*/  PRMT R199, RZ, 0x7610, R199 ;  /* 0x00007610ffc77816 */ /* 0x000fe400000000c7 */
[----:B------:R-:W-:Y:S01]  /*44d10*/  PRMT R198, RZ, 0x7610, R198 ;  /* 0x00007610ffc67816 */ /* 0x000fe200000000c6 */
[----:B--2---:R-:W-:Y:S02]  /*44d20*/  @!P2 IMAD.MOV.U32 R22, RZ, RZ, R25 ;  /* 0x000000ffff16a224 */ /* 0x004fe400078e0019 */
[----:B------:R-:W2:Y:S01]  /*44d30*/  LDL R25, [R1+0xd00] ;  /* 0x000d000001197983 */ /* 0x000ea20000100800 */
[----:B---3--:R-:W-:-:S03]  /*44d40*/  @!P2 IMAD.MOV.U32 R23, RZ, RZ, R26 ;  /* 0x000000ffff17a224 */ /* 0x008fc600078e001a */
[----:B------:R-:W3:Y:S04]  /*44d50*/  LDL R26, [R1+0xcfc] ;  /* 0x000cfc00011a7983 */ /* 0x000ee80000100800 */
[----:B------:R0:W3:Y:S02]  /*44d60*/  @!P2 LDG.E.U16 R199, desc[UR4][R22.64] ;  /* 0x0000000416c7a981 */ /* 0x0000e4000c1e1500 */
[----:B0-----:R-:W-:Y:S02]  /*44d70*/  @!P2 IMAD.MOV.U32 R22, RZ, RZ, R35 ;  /* 0x000000ffff16a224 */ /* 0x001fe400078e0023 */
[----:B------:R-:W-:-:S05]  /*44d80*/  @!P2 IMAD.MOV.U32 R23, RZ, RZ, R152 ;  /* 0x000000ffff17a224 */ /* 0x000fca00078e0098 */
[----:B------:R0:W3:Y:S02]  /*44d90*/  @!P2 LDG.E.U16 R198, desc[UR4][R22.64] ;  /* 0x0000000416c6a981 */ /* 0x0000e4000c1e1500 */
[----:B0-----:R-:W-:Y:S02]  /*44da0*/  @!P2 IMAD.MOV.U32 R23, RZ, RZ, R12 ;  /* 0x000000ffff17a224 */ /* 0x001fe400078e000c */
[----:B------:R-:W3:Y:S01]  /*44db0*/  LDL R12, [R1+0xcf4] ;  /* 0x000cf400010c7983 */ /* 0x000ee20000100800 */
[----:B----4-:R-:W-:-:S03]  /*44dc0*/  @!P2 IMAD.MOV.U32 R22, RZ, RZ, R0 ;  /* 0x000000ffff16a224 */ /* 0x010fc600078e0000 */
[----:B------:R-:W4:Y:S01]  /*44dd0*/  LDL R0, [R1+0xcf8] ;  /* 0x000cf80001007983 */ /* 0x000f220000100800 */
[----:B------:R-:W-:Y:S02]  /*44de0*/  PRMT R197, RZ, 0x7610, R197 ;  /* 0x00007610ffc57816 */ /* 0x000fe400000000c5 */
[----:B------:R-:W-:-:S04]  /*44df0*/  PRMT R196, RZ, 0x7610, R196 ;  /* 0x00007610ffc47816 */ /* 0x000fc800000000c4 */
[----:B------:R0:W4:Y:S01]  /*44e00*/  @!P2 LDG.E.U16 R197, desc[UR4][R22.64] ;  /* 0x0000000416c5a981 */ /* 0x000122000c1e1500 */
[----:B------:R-:W-:Y:S01]  /*44e10*/  PRMT R195, RZ, 0x7610, R195 ;  /* 0x00007610ffc37816 */ /* 0x000fe200000000c3 */
[----:B0-----:R-:W-:Y:S02]  /*44e20*/  @!P2 IMAD.MOV.U32 R22, RZ, RZ, R43 ;  /* 0x000000ffff16a224 */ /* 0x001fe400078e002b */
[----:B------:R-:W-:-:S05]  /*44e30*/  @!P2 IMAD.MOV.U32 R23, RZ, RZ, R32 ;  /* 0x000000ffff17a224 */ /* 0x000fca00078e0020 */
[----:B------:R0:W4:Y:S01]  /*44e40*/  @!P2 LDG.E.U16 R196, desc[UR4][R22.64] ;  /* 0x0000000416c4a981 */ /* 0x000122000c1e1500 */
[----:B------:R-:W-:Y:S01]  /*44e50*/  PRMT R194, RZ, 0x7610, R194 ;  /* 0x00007610ffc27816 */ /* 0x000fe200000000c2 */
[----:B0-----:R-:W-:Y:S02]  /*44e60*/  @!P2 IMAD.MOV.U32 R22, RZ, RZ, R27 ;  /* 0x000000ffff16a224 */ /* 0x001fe400078e001b */
[----:B------:R-:W-:Y:S01]  /*44e70*/  @!P2 IMAD.MOV.U32 R23, RZ, RZ, R17 ;  /* 0x000000ffff17a224 */ /* 0x000fe200078e0011 */
[----:B------:R-:W4:Y:S04]  /*44e80*/  LDL.LU R27, [R1+0xcec] ;  /* 0x000cec00011b7983 */ /* 0x000f280000300800 */
[----:B------:R0:W-:Y:S04]  /*44e90*/  STL [R1+0x1fb4], R17 ;  /* 0x001fb41101007387 */ /* 0x0001e80000100800 */
[----:B------:R-:W4:Y:S04]  /*44ea0*/  LDL R32, [R1+0xcf0] ;  /* 0x000cf00001207983 */ /* 0x000f280000100800 */
[----:B------:R1:W4:Y:S01]  /*44eb0*/  @!P2 LDG.E.U16 R195, desc[UR4][R22.64] ;  /* 0x0000000416c3a981 */ /* 0x000322000c1e1500 */
[----:B------:R-:W-:-:S03]  /*44ec0*/  PRMT R193, RZ, 0x7610, R193 ;  /* 0x00007610ffc17816 */ /* 0x000fc600000000c1 */
[----:B0-----:R-:W4:Y:S01]  /*44ed0*/  LDL R17, [R1+0xc90] ;  /* 0x000c900001117983 */ /* 0x001f220000100800 */
[----:B-1----:R-:W-:Y:S02]  /*44ee0*/  @!P2 IMAD.MOV.U32 R22, RZ, RZ, R30 ;  /* 0x000000ffff16a224 */ /* 0x002fe400078e001e */
[----:B------:R-:W-:Y:S01]  /*44ef0*/  @!P2 IMAD.MOV.U32 R23, RZ, RZ, R31 ;  /* 0x000000ffff17a224 */ /* 0x000fe200078e001f */
[----:B------:R-:W4:Y:S04]  /*44f00*/  LDL R30, [R1+0xcd0] ;  /* 0x000cd000011e7983 */ /* 0x000f280000100800 */
[----:B------:R-:W4:Y:S04]  /*44f10*/  LDL R31, [R1+0xccc] ;  /* 0x000ccc00011f7983 */ /* 0x000f280000100800 */
[----:B------:R0:W4:Y:S02]  /*44f20*/  @!P2 LDG.E.U16 R194, desc[UR4][R22.64] ;  /* 0x0000000416c2a981 */ /* 0x000124000c1e1500 */
[----:B0-----:R-:W-:-:S02]  /*44f30*/  @!P2 IMAD.MOV.U32 R22, RZ, RZ, R28 ;  /* 0x000000ffff16a224 */ /* 0x001fc400078e001c */
[----:B------:R-:W-:-:S05]  /*44f40*/  @!P2 IMAD.MOV.U32 R23, RZ, RZ, R29 ;  /* 0x000000ffff17a224 */ /* 0x000fca00078e001d */
[----:B------:R2:W4:Y:S01]  /*44f50*/  @!P2 LDG.E.U16 R193, desc[UR4][R22.64] ;  /* 0x0000000416c1a981 */ /* 0x000522000c1e1500 */
[----:B------:R-:W-:Y:S01]  /*44f60*/  PRMT R192, RZ, 0x7610, R192 ;  /* 0x00007610ffc07816 */ /* 0x000fe200000000c0 */
[----:B--2---:R-:W-:Y:S02]  /*44f70*/  @!P2 IMAD.MOV.U32 R22, RZ, RZ, R25 ;  /* 0x000000ffff16a224 */ /* 0x004fe400078e0019 */
[----:B---3--:R-:W-:Y:S02]  /*44f80*/  @!P2 IMAD.MOV.U32 R23, RZ, RZ, R26 ;  /* 0x000000ffff17a224 */ /* 0x008fe400078e001a */
[----:B------:R-:W2:Y:S04]  /*44f90*/  LDL R26, [R1+0xc8c] ;  /* 0x000c8c00011a7983 */ /* 0x000ea80000100800 */
[----:B------:R-:W3:Y:S04]  /*44fa0*/  LDL.LU R39, [R1+0xc4c] ;  /* 0x000c4c0001277983 */ /* 0x000ee80000300800 */
[----:B------:R-:W3:Y:S04]  /*44fb0*/  LDL.LU R25, [R1+0xc0c] ;  /* 0x000c0c0001197983 */ /* 0x000ee80000300800 */
[----:B------:R-:W3:Y:S04]  /*44fc0*/  LDL R29, [R1+0xc50] ;  /* 0x000c5000011d7983 */ /* 0x000ee80000100800 */
[----:B------:R-:W3:Y:S04]  /*44fd0*/  LDL R28, [R1+0xc10] ;  /* 0x000c1000011c7983 */ /* 0x000ee80000100800 */
[----:B------:R0:W3:Y:S02]  /*44fe0*/  @!P2 LDG.E.U16 R192, desc[UR4][R22.64] ;  /* 0x0000000416c0a981 */ /* 0x0000e4000c1e1500 */
[----:B0-----:R-:W-:-:S02]  /*44ff0*/  @!P2 IMAD.MOV.U32 R23, RZ, RZ, R12 ;  /* 0x000000ffff17a224 */ /* 0x001fc400078e000c */
[----:B------:R-:W3:Y:S01]  /*45000*/  LDL R12, [R1+0xbcc] ;  /* 0x000bcc00010c7983 */ /* 0x000ee20000100800 */
[----:B----4-:R-:W-:-:S03]  /*45010*/  @!P2 IMAD.MOV.U32 R22, RZ, RZ, R0 ;  /* 0x000000ffff16a224 */ /* 0x010fc600078e0000 */
[----:B------:R-:W4:Y:S01]  /*45020*/  LDL R0, [R1+0xbd0] ;  /* 0x000bd00001007983 */ /* 0x000f220000100800 */
[----:B------:R-:W-:Y:S02]  /*45030*/  PRMT R191, RZ, 0x7610, R191 ;  /* 0x00007610ffbf7816 */ /* 0x000fe400000000bf */
[----:B------:R-:W-:-:S04]  /*45040*/  PRMT R190, RZ, 0x7610, R190 ;  /* 0x00007610ffbe7816 */ /* 0x000fc800000000be */
[----:B------:R0:W4:Y:S01]  /*45050*/  @!P2 LDG.E.U16 R191, desc[UR4][R22.64] ;  /* 0x0000000416bfa981 */ /* 0x000122000c1e1500 */
[----:B------:R-:W-:Y:S02]  /*45060*/  PRMT R189, RZ, 0x7610, R189 ;  /* 0x00007610ffbd7816 */ /* 0x000fe400000000bd */
[----:B------:R-:W-:Y:S02]  /*45070*/  PRMT R188, RZ, 0x7610, R188 ;  /* 0x00007610ffbc7816 */ /* 0x000fe400000000bc */
[----:B------:R-:W-:Y:S01]  /*45080*/  PRMT R187, RZ, 0x7610, R187 ;  /* 0x00007610ffbb7816 */ /* 0x000fe200000000bb */
[----:B0-----:R-:W-:Y:S02]  /*45090*/  @!P2 IMAD.MOV.U32 R23, RZ, RZ, R27 ;  /* 0x000000ffff17a224 */ /* 0x001fe400078e001b */
[----:B------:R-:W-:-:S05]  /*450a0*/  @!P2 IMAD.MOV.U32 R22, RZ, RZ, R32 ;  /* 0x000000ffff16a224 */ /* 0x000fca00078e0020 */
[----:B------:R0:W4:Y:S02]  /*450b0*/  @!P2 LDG.E.U16 R190, desc[UR4][R22.64] ;  /* 0x0000000416bea981 */ /* 0x000124000c1e1500 */
[----:B0-----:R-:W-:Y:S02]  /*450c0*/  @!P2 IMAD.MOV.U32 R22, RZ, RZ, R30 ;  /* 0x000000ffff16a224 */ /* 0x001fe400078e001e */
[----:B------:R-:W-:Y:S01]  /*450d0*/  @!P2 IMAD.MOV.U32 R23, RZ, RZ, R31 ;  /* 0x000000ffff17a224 */ /* 0x000fe200078e001f */
[----:B------:R-:W-:Y:S01]  /*450e0*/  PRMT R186, RZ, 0x7610, R186 ;  /* 0x00007610ffba7816 */ /* 0x000fe200000000ba */
[----:B------:R-:W4:Y:S04]  /*450f0*/  LDL R30, [R1+0xcc4] ;  /* 0x000cc400011e7983 */ /* 0x000f280000100800 */
[----:B------:R0:W4:Y:S02]  /*45100*/  @!P2 LDG.E.U16 R189, desc[UR4][R22.64] ;  /* 0x0000000416bda981 */ /* 0x000124000c1e1500 */
[----:B0-----:R-:W-:-:S02]  /*45110*/  @!P2 IMAD.MOV.U32 R22, RZ, RZ, R17 ;  /* 0x000000ffff16a224 */ /* 0x001fc400078e0011 */
[----:B------:R-:W4:Y:S01]  /*45120*/  LDL R17, [R1+0xce8] ;  /* 0x000ce80001117983 */ /* 0x000f220000100800 */
[----:B--2---:R-:W-:-:S03]  /*45130*/  @!P2 IMAD.MOV.U32 R23, RZ, RZ, R26 ;  /* 0x000000ffff17a224 */ /* 0x004fc600078e001a */
[----:B------:R-:W2:Y:S04]  /*45140*/  LDL R26, [R1+0xce4] ;  /* 0x000ce400011a7983 */ /* 0x000ea80000100800 */
[----:B------:R3:W2:Y:S02]  /*45150*/  @!P2 LDG.E.U16 R188, desc[UR4][R22.64] ;  /* 0x0000000416bca981 */ /* 0x0006a4000c1e1500 */
[----:B---3--:R-:W-:Y:S02]  /*45160*/  @!P2 IMAD.MOV.U32 R22, RZ, RZ, R29 ;  /* 0x000000ffff16a224 */ /* 0x008fe400078e001d */
[----:B------:R-:W-:Y:S01]  /*45170*/  @!P2 IMAD.MOV.U32 R23, RZ, RZ, R39 ;  /* 0x000000ffff17a224 */ /* 0x000fe200078e0027 */
[----:B------:R-:W-:Y:S02]  /*45180*/  PRMT R185, RZ, 0x7610, R185 ;  /* 0x00007610ffb97816 */ /* 0x000fe400000000b9 */
[----:B------:R-:W-:Y:S01]  /*45190*/  PRMT R184, RZ, 0x7610, R184 ;  /* 0x00007610ffb87816 */ /* 0x000fe200000000b8 */
[----:B------:R-:W3:Y:S04]  /*451a0*/  LDL R29, [R1+0xcbc] ;  /* 0x000cbc00011d7983 */ /* 0x000ee80000100800 */
[----:B------:R0:W3:Y:S02]  /*451b0*/  @!P2 LDG.E.U16 R187, desc[UR4][R22.64] ;  /* 0x0000000416bba981 */ /* 0x0000e4000c1e1500 */
[----:B0-----:R-:W-:-:S02]  /*451c0*/  @!P2 IMAD.MOV.U32 R22, RZ, RZ, R28 ;  /* 0x000000ffff16a224 */ /* 0x001fc400078e001c */
[----:B------:R-:W-:-:S05]  /*451d0*/  @!P2 IMAD.MOV.U32 R23, RZ, RZ, R25 ;  /* 0x000000ffff17a224 */ /* 0x000fca00078e0019 */
[----:B------:R0:W3:Y:S02]  /*451e0*/  @!P2 LDG.E.U16 R186, desc[UR4][R22.64] ;  /* 0x0000000416baa981 */ /* 0x0000e4000c1e1500 */
[----:B0-----:R-:W-:Y:S02]  /*451f0*/  @!P2 IMAD.MOV.U32 R23, RZ, RZ, R12 ;  /* 0x000000ffff17a224 */ /* 0x001fe400078e000c */
[----:B------:R-:W3:Y:S01]  /*45200*/  LDL R12, [R1+0xcc8] ;  /* 0x000cc800010c7983 */ /* 0x000ee20000100800 */
[----:B----4-:R-:W-:-:S03]  /*45210*/  @!P2 IMAD.MOV.U32 R22, RZ, RZ, R0 ;  /* 0x000000ffff16a224 */ /* 0x010fc600078e0000 */
[----:B------:R-:W4:Y:S04]  /*45220*/  LDL R0, [R1+0xcc0] ;  /* 0x000cc00001007983 */ /* 0x000f280000100800 */
[----:B------:R-:W4:Y:S04]  /*45230*/  LDL.LU R34, [R1+0xcac] ;  /* 0x000cac0001227983 */ /* 0x000f280000300800 */
[----:B------:R0:W4:Y:S04]  /*45240*/  @!P2 LDG.E.U16 R185, desc[UR4][R22.64] ;  /* 0x0000000416b9a981 */ /* 0x000128000c1e1500 */
[----:B------:R-:W-:Y:S04]  /*45250*/  STL [R1+0x1fbc], R11 ;  /* 0x001fbc0b01007387 */ /* 0x000fe80000100800 */
[----:B------:R1:W-:Y:S01]  /*45260*/  STL [R1+0x1fb8], R18 ;  /* 0x001fb81201007387 */ /* 0x0003e20000100800 */
[----:B0-----:R-:W-:-:S02]  /*45270*/  @!P2 IMAD.MOV.U32 R22, RZ, RZ, R11 ;  /* 0x000000ffff16a224 */ /* 0x001fc400078e000b */
[----:B------:R-:W-:Y:S02]  /*45280*/  @!P2 IMAD.MOV.U32 R23, RZ, RZ, R18 ;  /* 0x000000ffff17a224 */ /* 0x000fe400078e0012 */
[----:B-1----:R-:W4:Y:S04]  /*45290*/  LDL.LU R18, [R1+0xc08] ;  /* 0x000c080001127983 */ /* 0x002f280000300800 */
[----:B------:R0:W4:Y:S04]  /*452a0*/  @!P2 LDG.E.U16 R184, desc[UR4][R22.64] ;  /* 0x0000000416b8a981 */ /* 0x000128000c1e1500 */
[----:B------:R-:W4:Y:S01]  /*452b0*/  LDL R28, [R1+0xcb4] ;  /* 0x000cb400011c7983 */ /* 0x000f220000100800 */
[----:B------:R-:W-:-:S02]  /*452c0*/  PRMT R183, RZ, 0x7610, R183 ;  /* 0x00007610ffb77816 */ /* 0x000fc400000000b7 */
[----:B------:R-:W-:Y:S01]  /*452d0*/  PRMT R182, RZ, 0x7610, R182 ;  /* 0x00007610ffb67816 */ /* 0x000fe200000000b6 */
[----:B0-----:R-:W-:Y:S02]  /*452e0*/  @!P2 IMAD.MOV.U32 R22, RZ, RZ, R17 ;  /* 0x000000ffff16a224 */ /* 0x001fe400078e0011 */
[----:B------:R-:W4:Y:S01]  /*452f0*/  LDL R17, [R1+0xcb0] ;  /* 0x000cb00001117983 */ /* 0x000f220000100800 */
[----:B--2---:R-:W-:-:S03]  /*45300*/  @!P2 IMAD.MOV.U32 R23, RZ, RZ, R26 ;  /* 0x000000ffff17a224 */ /* 0x004fc600078e001a */
[----:B------:R-:W2:Y:S04]  /*45310*/  LDL R26, [R1+0xcb8] ;  /* 0x000cb800011a7983 */ /* 0x000ea80000100800 */
[----:B------:R-:W2:Y:S04]  /*45320*/  LDL.LU R37, [R1+0xc84] ;  /* 0x000c840001257983 */ /* 0x000ea80000300800 */
[----:B------:R-:W2:Y:S04]  /*45330*/  LDL.LU R36, [R1+0xc88] ;  /* 0x000c880001247983 */ /* 0x000ea80000300800 */
[----:B------:R0:W2:Y:S04]  /*45340*/  @!P2 LDG.E.U16 R183, desc[UR4][R22.64] ;  /* 0x0000000416b7a981 */ /* 0x0000a8000c1e1500 */
[----:B------:R-:W2:Y:S04]  /*45350*/  LDL.LU R31, [R1+0xc48] ;  /* 0x000c4800011f7983 */ /* 0x000ea80000300800 */
[----:B------:R-:W2:Y:S01]  /*45360*/  LDL R11, [R1+0xbc4] ;  /* 0x000bc400010b7983 */ /* 0x000ea20000100800 */
[----:B0-----:R-:W-:-:S02]  /*45370*/  @!P2 IMAD.MOV.U32 R23, RZ, RZ, R30 ;  /* 0x000000ffff17a224 */ /* 0x001fc400078e001e */
[----:B---3--:R-:W-:Y:S02]  /*45380*/  @!P2 IMAD.MOV.U32 R22, RZ, RZ, R12 ;  /* 0x000000ffff16a224 */ /* 0x008fe400078e000c */
[----:B------:R-:W3:Y:S04]  /*45390*/  LDL R12, [R1+0xc44] ;  /* 0x000c4400010c7983 */ /* 0x000ee80000100800 */
[----:B------:R4:W3:Y:S02]  /*453a0*/  @!P2 LDG.E.U16 R182, desc[UR4][R22.64] ;  /* 0x0000000416b6a981 */ /* 0x0008e4000c1e1500 */
[----:B----4-:R-:W-:Y:S02]  /*453b0*/  @!P2 IMAD.MOV.U32 R22, RZ, RZ, R0 ;  /* 0x000000ffff16a224 */ /* 0x010fe400078e0000 */
[----:B------:R-:W4:Y:S04]  /*453c0*/  LDL R0, [R1+0xbc8] ;  /* 0x000bc80001007983 */ /* 0x000f280000100800 */
[----:B------:R-:W4:Y:S01]  /*453d0*/  LDL.LU R45, [R1+0xc04] ;  /* 0x000c0400012d7983 */ /* 0x000f220000300800 */
[----:B------:R-:W-:Y:S01]  /*453e0*/  PRMT R181, RZ, 0x7610, R181 ;  /* 0x00007610ffb57816 */ /* 0x000fe200000000b5 */
[----:B------:R-:W-:Y:S01]  /*453f0*/  @!P2 IMAD.MOV.U32 R23, RZ, RZ, R29 ;  /* 0x000000ffff17a224 */ /* 0x000fe200078e001d */
[----:B------:R-:W-:-:S04]  /*45400*/  PRMT R180, RZ, 0x7610, R180 ;  /* 0x00007610ffb47816 */ /* 0x000fc800000000b4 */
[----:B------:R0:W4:Y:S01]  /*45410*/  @!P2 LDG.E.U16 R181, desc[UR4][R22.64] ;  /* 0x0000000416b5a981 */ /* 0x000122000c1e1500 */
[----:B------:R-:W-:Y:S01]  /*45420*/  PRMT R179, RZ, 0x7610, R179 ;  /* 0x00007610ffb37816 */ /* 0x000fe200000000b3 */
[----:B0-----:R-:W-:Y:S01]  /*45430*/  @!P2 IMAD.MOV.U32 R23, RZ, RZ, R28 ;  /* 0x000000ffff17a224 */ /* 0x001fe200078e001c */
[----:B------:R-:W-:Y:S02]  /*45440*/  PRMT R178, RZ, 0x7610, R178 ;  /* 0x00007610ffb27816 */ /* 0x000fe400000000b2 */
[----:B------:R-:W-:Y:S02]  /*45450*/  PRMT R177, RZ, 0x7610, R177 ;  /* 0x00007610ffb17816 */ /* 0x000fe400000000b1 */
[----:B------:R-:W-:Y:S01]  /*45460*/  PRMT R176, RZ, 0x7610, R176 ;  /* 0x00007610ffb07816 */ /* 0x000fe200000000b0 */
[----:B--2---:R-:W-:-:S05]  /*45470*/  @!P2 IMAD.MOV.U32 R22, RZ, RZ, R26 ;  /* 0x000000ffff16a224 */ /* 0x004fca00078e001a */
[----:B------:R0:W2:Y:S02]  /*45480*/  @!P2 LDG.E.U16 R180, desc[UR4][R22.64] ;  /* 0x0000000416b4a981 */ /* 0x0000a4000c1e1500 */
[----:B0-----:R-:W-:Y:S02]  /*45490*/  @!P2 IMAD.MOV.U32 R22, RZ, RZ, R17 ;  /* 0x000000ffff16a224 */ /* 0x001fe400078e0011 */
[----:B------:R-:W-:-:S05]  /*454a0*/  @!P2 IMAD.MOV.U32 R23, RZ, RZ, R34 ;  /* 0x000000ffff17a224 */ /* 0x000fca00078e0022 */
[----:B------:R0:W2:Y:S02]  /*454b0*/  @!P2 LDG.E.U16 R179, desc[UR4][R22.64] ;  /* 0x0000000416b3a981 */ /* 0x0000a4000c1e1500 */
[----:B0-----:R-:W-:Y:S02]  /*454c0*/  @!P2 IMAD.MOV.U32 R22, RZ, RZ, R36 ;  /* 0x000000ffff16a224 */ /* 0x001fe400078e0024 */
[----:B------:R-:W-:-:S05]  /*454d0*/  @!P2 IMAD.MOV.U32 R23, RZ, RZ, R37 ;  /* 0x000000ffff17a224 */ /* 0x000fca00078e0025 */
[----:B------:R0:W2:Y:S02]  /*454e0*/  @!P2 LDG.E.U16 R178, desc[UR4][R22.64] ;  /* 0x0000000416b2a981 */ /* 0x0000a4000c1e1500 */
[----:B0-----:R-:W-:Y:S02]  /*454f0*/  @!P2 IMAD.MOV.U32 R22, RZ, RZ, R31 ;  /* 0x000000ffff16a224 */ /* 0x001fe400078e001f */
[----:B---3--:R-:W-:Y:S02]  /*45500*/  @!P2 IMAD.MOV.U32 R23, RZ, RZ, R12 ;  /* 0x000000ffff17a224 */ /* 0x008fe400078e000c */
[----:B------:R-:W3:Y:S04]  /*45510*/  LDL.LU R12, [R1+0xca8] ;  /* 0x000ca800010c7983 */ /* 0x000ee80000300800 */
[----:B------:R0:W2:Y:S04]  /*45520*/  @!P2 LDG.E.U16 R177, desc[UR4][R22.64] ;  /* 0x0000000416b1a981 */ /* 0x0000a8000c1e1500 */
[----:B------:R-:W2:Y:S04]  /*45530*/  LDL.LU R32, [R1+0xca4] ;  /* 0x000ca40001207983 */ /* 0x000ea80000300800 */
[----:B------:R1:W-:Y:S04]  /*45540*/  STL [R1+0x1fe8], R18 ;  /* 0x001fe81201007387 */ /* 0x0003e80000100800 */
[----:B------:R-:W2:Y:S04]  /*45550*/  LDL R44, [R1+0xc7c] ;  /* 0x000c7c00012c7983 */ /* 0x000ea80000100800 */
[----:B------:R-:W2:Y:S01]  /*45560*/  LDL R30, [R1+0xc70] ;  /* 0x000c7000011e7983 */ /* 0x000ea20000100800 */
[----:B0-----:R-:W-:-:S02]  /*45570*/  @!P2 IMAD.MOV.U32 R22, RZ, RZ, R18 ;  /* 0x000000ffff16a224 */ /* 0x001fc400078e0012 */
[----:B----4-:R-:W-:Y:S01]  /*45580*/  @!P2 IMAD.MOV.U32 R23, RZ, RZ, R45 ;  /* 0x000000ffff17a224 */ /* 0x010fe200078e002d */
[----:B-1----:R-:W4:Y:S04]  /*45590*/  LDL R18, [R1+0xc74] ;  /* 0x000c740001127983 */ /* 0x002f280000100800 */
[----:B------:R0:W4:Y:S02]  /*455a0*/  @!P2 LDG.E.U16 R176, desc[UR4][R22.64] ;  /* 0x0000000416b0a981 */ /* 0x000124000c1e1500 */
[----:B0-----:R-:W-:Y:S02]  /*455b0*/  @!P2 IMAD.MOV.U32 R23, RZ, RZ, R11 ;  /* 0x000000ffff17a224 */ /* 0x001fe400078e000b */
[----:B------:R-:W4:Y:S04]  /*455c0*/  LDL R11, [R1+0xc68] ;  /* 0x000c6800010b7983 */ /* 0x000f280000100800 */
[----:B------:R-:W4:Y:S04]  /*455d0*/  LDL.LU R33, [R1+0xc80] ;  /* 0x000c800001217983 */ /* 0x000f280000300800 */
[----:B------:R-:W4:Y:S04]  /*455e0*/  LDL.LU R29, [R1+0xc40] ;  /* 0x000c4000011d7983 */ /* 0x000f280000300800 */
[----:B------:R-:W4:Y:S01]  /*455f0*/  LDL.LU R28, [R1+0xc78] ;  /* 0x000c7800011c7983 */ /* 0x000f220000300800 */
[----:B------:R-:W-:Y:S01]  /*45600*/  PRMT R175, RZ, 0x7610, R175 ;  /* 0x00007610ffaf7816 */ /* 0x000fe200000000af */
[----:B------:R-:W-:-:S02]  /*45610*/  @!P2 IMAD.MOV.U32 R22, RZ, RZ, R0 ;  /* 0x000000ffff16a224 */ /* 0x000fc400078e0000 */
[----:B------:R-:W4:Y:S04]  /*45620*/  LDL.LU R26, [R1+0xc64] ;  /* 0x000c6400011a7983 */ /* 0x000f280000300800 */
[----:B------:R-:W4:Y:S04]  /*45630*/  LDL.LU R0, [R1+0xc38] ;  /* 0x000c380001007983 */ /* 0x000f280000300800 */
[----:B------:R-:W4:Y:S04]  /*45640*/  LDL.LU R17, [R1+0xc2c] ;  /* 0x000c2c0001117983 */ /* 0x000f280000300800 */
[----:B------:R0:W-:Y:S04]  /*45650*/  STL [R1+0x1fc4], R14 ;  /* 0x001fc40e01007387 */ /* 0x0001e80000100800 */
[----:B------:R1:W4:Y:S02]  /*45660*/  @!P2 LDG.E.U16 R175, desc[UR4][R22.64] ;  /* 0x0000000416afa981 */ /* 0x000324000c1e1500 */
[----:B-1----:R-:W-:-:S02]  /*45670*/  @!P2 IMAD.MOV.U32 R22, RZ, RZ, R14 ;  /* 0x000000ffff16a224 */ /* 0x002fc400078e000e */
[----:B0-----:R-:W4:Y:S01]  /*45680*/  LDL R14, [R1+0xc6c] ;  /* 0x000c6c00010e7983 */ /* 0x001f220000100800 */
[----:B------:R-:W-:Y:S01]  /*45690*/  PRMT R174, RZ, 0x7610, R174 ;  /* 0x00007610ffae7816 */ /* 0x000fe200000000ae */
[----:B------:R-:W-:Y:S01]  /*456a0*/  @!P2 IMAD.MOV.U32 R23, RZ, RZ, R19 ;  /* 0x000000ffff17a224 */ /* 0x000fe200078e0013 */
[----:B------:R-:W-:-:S04]  /*456b0*/  PRMT R173, RZ, 0x7610, R173 ;  /* 0x00007610ffad7816 */ /* 0x000fc800000000ad */
[----:B------:R3:W4:Y:S01]  /*456c0*/  @!P2 LDG.E.U16 R174, desc[UR4][R22.64] ;  /* 0x0000000416aea981 */ /* 0x000722000c1e1500 */
[----:B------:R-:W-:-:S03]  /*456d0*/  PRMT R172, RZ, 0x7610, R172 ;  /* 0x00007610ffac7816 */ /* 0x000fc600000000ac */
[----:B------:R0:W-:Y:S04]  /*456e0*/  STL [R1+0x1fc0], R19 ;  /* 0x001fc01301007387 */ /* 0x0001e80000100800 */
[----:B------:R-:W4:Y:S01]  /*456f0*/  LDL R47, [R1+0xc3c] ;  /* 0x000c3c00012f7983 */ /* 0x000f220000100800 */
[----:B------:R-:W-:Y:S01]  /*45700*/  PRMT R171, RZ, 0x7610, R171 ;  /* 0x00007610ffab7816 */ /* 0x000fe200000000ab */
[----:B---3--:R-:W-:Y:S02]  /*45710*/  @!P2 IMAD.MOV.U32 R22, RZ, RZ, R12 ;  /* 0x000000ffff16a224 */ /* 0x008fe400078e000c */
[----:B--2---:R-:W-:-:S05]  /*45720*/  @!P2 IMAD.MOV.U32 R23, RZ, RZ, R32 ;  /* 0x000000ffff17a224 */ /* 0x004fca00078e0020 */
[----:B------:R1:W2:Y:S02]  /*45730*/  @!P2 LDG.E.U16 R173, desc[UR4][R22.64] ;  /* 0x0000000416ada981 */ /* 0x0002a4000c1e1500 */
[----:B-1----:R-:W-:Y:S02]  /*45740*/  @!P2 IMAD.MOV.U32 R23, RZ, RZ, R44 ;  /* 0x000000ffff17a224 */ /* 0x002fe400078e002c */
[----:B----4-:R-:W-:-:S05]  /*45750*/  @!P2 IMAD.MOV.U32 R22, RZ, RZ, R33 ;  /* 0x000000ffff16a224 */ /* 0x010fca00078e0021 */
[----:B------:R1:W3:Y:S02]  /*45760*/  @!P2 LDG.E.U16 R172, desc[UR4][R22.64] ;  /* 0x0000000416aca981 */ /* 0x0002e4000c1e1500 */
[----:B-1----:R-:W-:Y:S02]  /*45770*/  @!P2 IMAD.MOV.U32 R23, RZ, RZ, R18 ;  /* 0x000000ffff17a224 */ /* 0x002fe400078e0012 */
[----:B------:R-:W4:Y:S01]  /*45780*/  LDL R18, [R1+0xc34] ;  /* 0x000c340001127983 */ /* 0x000f220000100800 */
[----:B------:R-:W-:-:S03]  /*45790*/  @!P2 IMAD.MOV.U32 R22, RZ, RZ, R28 ;  /* 0x000000ffff16a224 */ /* 0x000fc600078e001c */
[----:B------:R-:W2:Y:S01]  /*457a0*/  LDL.LU R44, [R1+0xc30] ;  /* 0x000c3000012c7983 */ /* 0x000ea20000300800 */
[----:B------:R-:W-:-:S03]  /*457b0*/  PRMT R170, RZ, 0x7610, R170 ;  /* 0x00007610ffaa7816 */ /* 0x000fc600000000aa */
[----:B------:R1:W3:Y:S02]  /*457c0*/  @!P2 LDG.E.U16 R171, desc[UR4][R22.64] ;  /* 0x0000000416aba981 */ /* 0x0002e4000c1e1500 */
[----:B-1----:R-:W-:Y:S02]  /*457d0*/  @!P2 IMAD.MOV.U32 R22, RZ, RZ, R30 ;  /* 0x000000ffff16a224 */ /* 0x002fe400078e001e */
[----:B------:R-:W3:Y:S04]  /*457e0*/  LDL.LU R30, [R1+0xc00] ;  /* 0x000c0000011e7983 */ /* 0x000ee80000300800 */
[----:B0-----:R-:W3:Y:S01]  /*457f0*/  LDL R19, [R1+0xbfc] ;  /* 0x000bfc0001137983 */ /* 0x001ee20000100800 */
[----:B------:R-:W-:-:S03]  /*45800*/  @!P2 IMAD.MOV.U32 R23, RZ, RZ, R14 ;  /* 0x000000ffff17a224 */ /* 0x000fc600078e000e */
[----:B------:R-:W3:Y:S04]  /*45810*/  LDL R14, [R1+0xbbc] ;  /* 0x000bbc00010e7983 */ /* 0x000ee80000100800 */
[----:B------:R0:W3:Y:S02]  /*45820*/  @!P2 LDG.E.U16 R170, desc[UR4][R22.64] ;  /* 0x0000000416aaa981 */ /* 0x0000e4000c1e1500 */
[----:B0-----:R-:W-:Y:S02]  /*45830*/  @!P2 IMAD.MOV.U32 R22, RZ, RZ, R11 ;  /* 0x000000ffff16a224 */ /* 0x001fe400078e000b */
[----:B------:R-:W3:Y:S01]  /*45840*/  LDL R11, [R1+0xbc0] ;  /* 0x000bc000010b7983 */ /* 0x000ee20000100800 */
[----:B------:R-:W-:Y:S01]  /*45850*/  PRMT R169, RZ, 0x7610, R169 ;  /* 0x00007610ffa97816 */ /* 0x000fe200000000a9 */
[----:B------:R-:W-:Y:S01]  /*45860*/  @!P2 IMAD.MOV.U32 R23, RZ, RZ, R26 ;  /* 0x000000ffff17a224 */ /* 0x000fe200078e001a */
[----:B------:R-:W-:-:S04]  /*45870*/  PRMT R168, RZ, 0x7610, R168 ;  /* 0x00007610ffa87816 */ /* 0x000fc800000000a8 */
[----:B------:R0:W3:Y:S02]  /*45880*/  @!P2 LDG.E.U16 R169, desc[UR4][R22.64] ;  /* 0x0000000416a9a981 */ /* 0x0000e4000c1e1500 */
[----:B0-----:R-:W-:Y:S02]  /*45890*/  @!P2 IMAD.MOV.U32 R22, RZ, RZ, R29 ;  /* 0x000000ffff16a224 */ /* 0x001fe400078e001d */
[----:B------:R-:W-:-:S05]  /*458a0*/  @!P2 IMAD.MOV.U32 R23, RZ, RZ, R47 ;  /* 0x000000ffff17a224 */ /* 0x000fca00078e002f */
[----:B------:R0:W3:Y:S01]  /*458b0*/  @!P2 LDG.E.U16 R168, desc[UR4][R22.64] ;  /* 0x0000000416a8a981 */ /* 0x0000e2000c1e1500 */
[----:B------:R-:W-:Y:S02]  /*458c0*/  PRMT R167, RZ, 0x7610, R167 ;  /* 0x00007610ffa77816 */ /* 0x000fe400000000a7 */
[----:B------:R-:W-:Y:S01]  /*458d0*/  PRMT R166, RZ, 0x7610, R166 ;  /* 0x00007610ffa67816 */ /* 0x000fe200000000a6 */
[----:B0-----:R-:W-:Y:S02]  /*458e0*/  @!P2 IMAD.MOV.U32 R22, RZ, RZ, R0 ;  /* 0x000000ffff16a224 */ /* 0x001fe400078e0000 */
[----:B----4-:R-:W-:Y:S02]  /*458f0*/  @!P2 IMAD.MOV.U32 R23, RZ, RZ, R18 ;  /* 0x000000ffff17a224 */ /* 0x010fe400078e0012 */
[----:B------:R-:W4:Y:S04]  /*45900*/  LDL R18, [R1+0xc24] ;  /* 0x000c240001127983 */ /* 0x000f280000100800 */
[----:B------:R-:W4:Y:S04]  /*45910*/  LDL.LU R47, [R1+0xc28] ;  /* 0x000c2800012f7983 */ /* 0x000f280000300800 */
[----:B------:R2:W4:Y:S01]  /*45920*/  @!P2 LDG.E.U16 R167, desc[UR4][R22.64] ;  /* 0x0000000416a7a981 */ /* 0x000522000c1e1500 */
[----:B------:R-:W-:Y:S01]  /*45930*/  PRMT R165, RZ, 0x7610, R165 ;  /* 0x00007610ffa57816 */ /* 0x000fe200000000a5 */
[----:B--2---:R-:W-:-:S02]  /*45940*/  @!P2 IMAD.MOV.U32 R22, RZ, RZ, R44 ;  /* 0x000000ffff16a224 */ /* 0x004fc400078e002c */
[----:B------:R-:W-:-:S05]  /*45950*/  @!P2 IMAD.MOV.U32 R23, RZ, RZ, R17 ;  /* 0x000000ffff17a224 */ /* 0x000fca00078e0011 */
[----:B------:R3:W2:Y:S04]  /*45960*/  @!P2 LDG.E.U16 R166, desc[UR4][R22.64] ;  /* 0x0000000416a6a981 */ /* 0x0006a8000c1e1500 */
[----:B------:R0:W-:Y:S01]  /*45970*/  STL [R1+0x1fec], R17 ;  /* 0x001fec1101007387 */ /* 0x0001e20000100800 */
[----:B---3--:R-:W-:Y:S02]  /*45980*/  @!P2 IMAD.MOV.U32 R22, RZ, RZ, R30 ;  /* 0x000000ffff16a224 */ /* 0x008fe400078e001e */
[----:B------:R-:W-:-:S05]  /*45990*/  @!P2 IMAD.MOV.U32 R23, RZ, RZ, R19 ;  /* 0x000000ffff17a224 */ /* 0x000fca00078e0013 */
[----:B------:R1:W3:Y:S02]  /*459a0*/  @!P2 LDG.E.U16 R165, desc[UR4][R22.64] ;  /* 0x0000000416a5a981 */ /* 0x0002e4000c1e1500 */
[----:B-1----:R-:W-:Y:S02]  /*459b0*/  @!P2 IMAD.MOV.U32 R23, RZ, RZ, R14 ;  /* 0x000000ffff17a224 */ /* 0x002fe400078e000e */
[----:B------:R-:W-:Y:S01]  /*459c0*/  @!P2 IMAD.MOV.U32 R22, RZ, RZ, R11 ;  /* 0x000000ffff16a224 */ /* 0x000fe200078e000b */
[----:B------:R-:W2:Y:S04]  /*459d0*/  LDL.LU R14, [R1+0xbb8] ;  /* 0x000bb800010e7983 */ /* 0x000ea80000300800 */
[----:B------:R-:W3:Y:S04]  /*459e0*/  LDL.LU R19, [R1+0xbb0] ;  /* 0x000bb00001137983 */ /* 0x000ee80000300800 */
[----:B------:R-:W3:Y:S01]  /*459f0*/  LDL.LU R11, [R1+0xba8] ;  /* 0x000ba800010b7983 */ /* 0x000ee20000300800 */
[----:B------:R-:W-:-:S02]  /*45a00*/  PRMT R164, RZ, 0x7610, R164 ;  /* 0x00007610ffa47816 */ /* 0x000fc400000000a4 */
[----:B------:R-:W-:-:S04]  /*45a10*/  PRMT R163, RZ, 0x7610, R163 ;  /* 0x00007610ffa37816 */ /* 0x000fc800000000a3 */
[----:B------:R1:W3:Y:S04]  /*45a20*/  @!P2 LDG.E.U16 R164, desc[UR4][R22.64] ;  /* 0x0000000416a4a981 */ /* 0x0002e8000c1e1500 */
[----:B------:R1:W-:Y:S04]  /*45a30*/  STL [R1+0x1fcc], R15 ;  /* 0x001fcc0f01007387 */ /* 0x0003e80000100800 */
[----:B------:R1:W-:Y:S04]  /*45a40*/  STL [R1+0x1fc8], R20 ;  /* 0x001fc81401007387 */ /* 0x0003e80000100800 */
[----:B0-----:R-:W3:Y:S01]  /*45a50*/  LDL R17, [R1+0xba4] ;  /* 0x000ba40001117983 */ /* 0x001ee20000100800 */
[----:B-1----:R-:W-:-:S02]  /*45a60*/  @!P2 IMAD.MOV.U32 R22, RZ, RZ, R15 ;  /* 0x000000ffff16a224 */ /* 0x002fc400078e000f */
[----:B------:R-:W-:Y:S01]  /*45a70*/  @!P2 IMAD.MOV.U32 R23, RZ, RZ, R20 ;  /* 0x000000ffff17a224 */ /* 0x000fe200078e0014 */
[----:B------:R-:W3:Y:S04]  /*45a80*/  LDL R15, [R1+0xb78] ;  /* 0x000b7800010f7983 */ /* 0x000ee80000100800 */
[----:B------:R-:W3:Y:S04]  /*45a90*/  LDL R20, [R1+0xbb4] ;  /* 0x000bb40001147983 */ /* 0x000ee80000100800 */
[----:B------:R4:W3:Y:S02]  /*45aa0*/  @!P2 LDG.E.U16 R163, desc[UR4][R22.64] ;  /* 0x0000000416a3a981 */ /* 0x0008e4000c1e1500 */
[----:B----4-:R-:W-:-:S02]  /*45ab0*/  @!P2 IMAD.MOV.U32 R23, RZ, RZ, R18 ;  /* 0x000000ffff17a224 */ /* 0x010fc400078e0012 */
[----:B------:R-:W4:Y:S04]  /*45ac0*/  LDL R18, [R1+0xbac] ;  /* 0x000bac0001127983 */ /* 0x000f280000100800 */
[----:B------:R0:W-:Y:S01]  /*45ad0*/  STL [R1+0x24ac], R151 ;  /* 0x0024ac9701007387 */ /* 0x0001e20000100800 */
[----:B------:R-:W-:-:S03]  /*45ae0*/  @!P2 IMAD.MOV.U32 R22, RZ, RZ, R47 ;  /* 0x000000ffff16a224 */ /* 0x000fc600078e002f */
[----:B0-----:R-:W4:Y:S04]  /*45af0*/  LDL R151, [R1+0xbe8] ;  /* 0x000be80001977983 */ /* 0x001f280000100800 */
[----:B------:R0:W-:Y:S04]  /*45b00*/  STL [R1+0x24a8], R48 ;  /* 0x0024a83001007387 */ /* 0x0001e80000100800 */
[----:B0-----:R-:W4:Y:S04]  /*45b10*/  LDL R48, [R1+0xbe4] ;  /* 0x000be40001307983 */ /* 0x001f280000100800 */
[----:B------:R0:W-:Y:S04]  /*45b20*/  STL.64 [R1+0x24a0], R46 ;  /* 0x0024a02e01007387 */ /* 0x0001e80000100a00 */
[----:B0-----:R-:W4:Y:S04]  /*45b30*/  LDL R46, [R1+0xbec] ;  /* 0x000bec00012e7983 */ /* 0x001f280000100800 */
[----:B------:R-:W4:Y:S04]  /*45b40*/  LDL R47, [R1+0xbf0] ;  /* 0x000bf000012f7983 */ /* 0x000f280000100800 */
[----:B------:R0:W-:Y:S04]  /*45b50*/  STL.64 [R1+0x2498], R44 ;  /* 0x0024982c01007387 */ /* 0x0001e80000100a00 */
[----:B0-----:R-:W4:Y:S04]  /*45b60*/  LDL R44, [R1+0xbf4] ;  /* 0x000bf400012c7983 */ /* 0x001f280000100800 */
[----:B------:R-:W4:Y:S04]  /*45b70*/  LDL R45, [R1+0xbf8] ;  /* 0x000bf800012d7983 */ /* 0x000f280000100800 */
        /* <DEDUP_REMOVED lines=8> */
[----:B------:R0:W-:Y:S04]  /*45c00*/  STL.64 [R1+0x2450], R26 ;  /* 0x0024501a01007387 */ /* 0x0001e80000100a00 */
[----:B------:R-:W-:Y:S04]  /*45c10*/  STL.64 [R1+0x2448], R24 ;  /* 0x0024481801007387 */ /* 0x000fe80000100a00 */
[----:B--2---:R-:W-:Y:S04]  /*45c20*/  STL [R1+0x1fd0], R14 ;  /* 0x001fd00e01007387 */ /* 0x004fe80000100800 */
[----:B---3--:R-:W-:Y:S04]  /*45c30*/  STL [R1+0x1fd4], R19 ;  /* 0x001fd41301007387 */ /* 0x008fe80000100800 */
[----:B------:R-:W-:Y:S04]  /*45c40*/  STL [R1+0x1fd8], R11 ;  /* 0x001fd80b01007387 */ /* 0x000fe80000100800 */
[----:B0-----:R-:W2:Y:S04]  /*45c50*/  LDL.LU R26, [R1+0xab0] ;  /* 0x000ab000011a7983 */ /* 0x001ea80000300800 */
[----:B------:R-:W3:Y:S04]  /*45c60*/  LDL.LU R27, [R1+0xa94] ;  /* 0x000a9400011b7983 */ /* 0x000ee80000300800 */
[----:B------:R-:W3:Y:S04]  /*45c70*/  LDL.LU R28, [R1+0xa78] ;  /* 0x000a7800011c7983 */ /* 0x000ee80000300800 */
[----:B------:R-:W3:Y:S04]  /*45c80*/  LDL.LU R29, [R1+0xa5c] ;  /* 0x000a5c00011d7983 */ /* 0x000ee80000300800 */
[----:B------:R-:W3:Y:S04]  /*45c90*/  LDL.LU R30, [R1+0xa40] ;  /* 0x000a4000011e7983 */ /* 0x000ee80000300800 */
[----:B------:R-:W3:Y:S01]  /*45ca0*/  LDL.LU R31, [R1+0xa24] ;  /* 0x000a2400011f7983 */ /* 0x000ee20000300800 */
[----:B------:R-:W-:-:S03]  /*45cb0*/  PRMT R162, RZ, 0x7610, R162 ;  /* 0x00007610ffa27816 */ /* 0x000fc600000000a2 */
[----:B------:R-:W3:Y:S04]  /*45cc0*/  LDL.LU R32, [R1+0xa08] ;  /* 0x000a080001207983 */ /* 0x000ee80000300800 */
[----:B------:R-:W3:Y:S04]  /*45cd0*/  LDL.LU R33, [R1+0x9ec] ;  /* 0x0009ec0001217983 */ /* 0x000ee80000300800 */
[----:B------:R-:W3:Y:S04]  /*45ce0*/  LDL.LU R34, [R1+0x9d0] ;  /* 0x0009d00001227983 */ /* 0x000ee80000300800 */
[----:B------:R-:W3:Y:S04]  /*45cf0*/  LDL.LU R35, [R1+0x9b4] ;  /* 0x0009b40001237983 */ /* 0x000ee80000300800 */
[----:B------:R-:W3:Y:S04]  /*45d00*/  LDL.LU R36, [R1+0x998] ;  /* 0x0009980001247983 */ /* 0x000ee80000300800 */
[----:B------:R-:W3:Y:S04]  /*45d10*/  LDL.LU R37, [R1+0x97c] ;  /* 0x00097c0001257983 */ /* 0x000ee80000300800 */
[----:B------:R4:W3:Y:S01]  /*45d20*/  @!P2 LDG.E.U16 R162, desc[UR4][R22.64] ;  /* 0x0000000416a2a981 */ /* 0x0008e2000c1e1500 */
[----:B------:R-:W-:-:S03]  /*45d30*/  PRMT R161, RZ, 0x7610, R161 ;  /* 0x00007610ffa17816 */ /* 0x000fc600000000a1 */
[----:B------:R-:W3:Y:S04]  /*45d40*/  LDL.LU R38, [R1+0x960] ;  /* 0x0009600001267983 */ /* 0x000ee80000300800 */
[----:B------:R-:W3:Y:S04]  /*45d50*/  LDL.LU R39, [R1+0x944] ;  /* 0x0009440001277983 */ /* 0x000ee80000300800 */
[----:B------:R-:W3:Y:S04]  /*45d60*/  LDL.LU R40, [R1+0x928] ;  /* 0x0009280001287983 */ /* 0x000ee80000300800 */
[----:B------:R-:W3:Y:S04]  /*45d70*/  LDL.LU R41, [R1+0x90c] ;  /* 0x00090c0001297983 */ /* 0x000ee80000300800 */
[----:B------:R-:W3:Y:S04]  /*45d80*/  LDL.LU R42, [R1+0x8f0] ;  /* 0x0008f000012a7983 */ /* 0x000ee80000300800 */
[----:B------:R-:W3:Y:S01]  /*45d90*/  LDL.LU R43, [R1+0x8d4] ;  /* 0x0008d400012b7983 */ /* 0x000ee20000300800 */
[----:B------:R-:W-:-:S02]  /*45da0*/  PRMT R160, RZ, 0x7610, R160 ;  /* 0x00007610ffa07816 */ /* 0x000fc400000000a0 */
[----:B------:R-:W-:Y:S02]  /*45db0*/  PRMT R159, RZ, 0x7610, R159 ;  /* 0x00007610ff9f7816 */ /* 0x000fe4000000009f */
[----:B------:R-:W-:Y:S02]  /*45dc0*/  PRMT R158, RZ, 0x7610, R158 ;  /* 0x00007610ff9e7816 */ /* 0x000fe4000000009e */
[----:B------:R-:W-:Y:S02]  /*45dd0*/  PRMT R157, RZ, 0x7610, R157 ;  /* 0x00007610ff9d7816 */ /* 0x000fe4000000009d */
[----:B------:R-:W-:Y:S02]  /*45de0*/  PRMT R156, RZ, 0x7610, R156 ;  /* 0x00007610ff9c7816 */ /* 0x000fe4000000009c */
[----:B------:R-:W-:Y:S02]  /*45df0*/  PRMT R155, RZ, 0x7610, R155 ;  /* 0x00007610ff9b7816 */ /* 0x000fe4000000009b */
[----:B------:R-:W-:Y:S01]  /*45e00*/  PRMT R13, RZ, 0x7610, R13 ;  /* 0x00007610ff0d7816 */ /* 0x000fe2000000000d */
[----:B----4-:R-:W-:-:S02]  /*45e10*/  @!P2 IMAD.MOV.U32 R23, RZ, RZ, R44 ;  /* 0x000000ffff17a224 */ /* 0x010fc400078e002c */
[----:B------:R-:W-:Y:S01]  /*45e20*/  @!P2 IMAD.MOV.U32 R22, RZ, RZ, R45 ;  /* 0x000000ffff16a224 */ /* 0x000fe200078e002d */
[----:B------:R-:W4:Y:S04]  /*45e30*/  LDL.LU R44, [R1+0x8b8] ;  /* 0x0008b800012c7983 */ /* 0x000f280000300800 */
[----:B------:R-:W4:Y:S04]  /*45e40*/  LDL.LU R45, [R1+0x89c] ;  /* 0x00089c00012d7983 */ /* 0x000f280000300800 */
[----:B------:R0:W4:Y:S02]  /*45e50*/  @!P2 LDG.E.U16 R161, desc[UR4][R22.64] ;  /* 0x0000000416a1a981 */ /* 0x000124000c1e1500 */
[----:B0-----:R-:W-:-:S02]  /*45e60*/  @!P2 IMAD.MOV.U32 R23, RZ, RZ, R46 ;  /* 0x000000ffff17a224 */ /* 0x001fc400078e002e */
[----:B------:R-:W-:Y:S01]  /*45e70*/  @!P2 IMAD.MOV.U32 R22, RZ, RZ, R47 ;  /* 0x000000ffff16a224 */ /* 0x000fe200078e002f */
[----:B------:R-:W4:Y:S04]  /*45e80*/  LDL.LU R46, [R1+0x880] ;  /* 0x00088000012e7983 */ /* 0x000f280000300800 */
[----:B------:R-:W4:Y:S04]  /*45e90*/  LDL.LU R47, [R1+0x864] ;  /* 0x00086400012f7983 */ /* 0x000f280000300800 */
[----:B------:R0:W4:Y:S02]  /*45ea0*/  @!P2 LDG.E.U16 R160, desc[UR4][R22.64] ;  /* 0x0000000416a0a981 */ /* 0x000124000c1e1500 */
[----:B0-----:R-:W-:-:S02]  /*45eb0*/  @!P2 IMAD.MOV.U32 R22, RZ, RZ, R151 ;  /* 0x000000ffff16a224 */ /* 0x001fc400078e0097 */
[----:B------:R-:W-:Y:S02]  /*45ec0*/  @!P2 IMAD.MOV.U32 R23, RZ, RZ, R48 ;  /* 0x000000ffff17a224 */ /* 0x000fe400078e0030 */
[----:B------:R-:W4:Y:S04]  /*45ed0*/  LDL.LU R48, [R1+0x848] ;  /* 0x0008480001307983 */ /* 0x000f280000300800 */
[----:B------:R0:W4:Y:S04]  /*45ee0*/  @!P2 LDG.E.U16 R159, desc[UR4][R22.64] ;  /* 0x00000004169fa981 */ /* 0x000128000c1e1500 */
[----:B------:R-:W4:Y:S01]  /*45ef0*/  LDL.LU R151, [R1+0x82c] ;  /* 0x00082c0001977983 */ /* 0x000f220000300800 */
[----:B0-----:R-:W-:-:S02]  /*45f00*/  @!P2 IMAD.MOV.U32 R22, RZ, RZ, R14 ;  /* 0x000000ffff16a224 */ /* 0x001fc400078e000e */
[----:B------:R-:W-:Y:S02]  /*45f10*/  @!P2 IMAD.MOV.U32 R23, RZ, RZ, R20 ;  /* 0x000000ffff17a224 */ /* 0x000fe400078e0014 */
[----:B------:R-:W4:Y:S04]  /*45f20*/  LDL.LU R20, [R1+0x810] ;  /* 0x0008100001147983 */ /* 0x000f280000300800 */
[----:B------:R0:W4:Y:S02]  /*45f30*/  @!P2 LDG.E.U16 R158, desc[UR4][R22.64] ;  /* 0x00000004169ea981 */ /* 0x000124000c1e1500 */
[----:B0-----:R-:W-:Y:S02]  /*45f40*/  @!P2 IMAD.MOV.U32 R22, RZ, RZ, R19 ;  /* 0x000000ffff16a224 */ /* 0x001fe400078e0013 */
[----:B------:R-:W-:-:S05]  /*45f50*/  @!P2 IMAD.MOV.U32 R23, RZ, RZ, R18 ;  /* 0x000000ffff17a224 */ /* 0x000fca00078e0012 */
[----:B------:R0:W4:Y:S02]  /*45f60*/  @!P2 LDG.E.U16 R157, desc[UR4][R22.64] ;  /* 0x00000004169da981 */ /* 0x000124000c1e1500 */
[----:B0-----:R-:W-:Y:S02]  /*45f70*/  @!P2 IMAD.MOV.U32 R22, RZ, RZ, R11 ;  /* 0x000000ffff16a224 */ /* 0x001fe400078e000b */
[----:B------:R-:W-:-:S05]  /*45f80*/  @!P2 IMAD.MOV.U32 R23, RZ, RZ, R17 ;  /* 0x000000ffff17a224 */ /* 0x000fca00078e0011 */
[----:B------:R0:W4:Y:S02]  /*45f90*/  @!P2 LDG.E.U16 R156, desc[UR4][R22.64] ;  /* 0x00000004169ca981 */ /* 0x000124000c1e1500 */
[----:B0-----:R-:W-:Y:S02]  /*45fa0*/  @!P2 IMAD.MOV.U32 R22, RZ, RZ, R15 ;  /* 0x000000ffff16a224 */ /* 0x001fe400078e000f */
[----:B------:R-:W4:Y:S01]  /*45fb0*/  LDL.LU R15, [R1+0x7f4] ;  /* 0x0007f400010f7983 */ /* 0x000f220000300800 */
[----:B------:R-:W-:-:S05]  /*45fc0*/  @!P2 IMAD.MOV.U32 R23, RZ, RZ, R21 ;  /* 0x000000ffff17a224 */ /* 0x000fca00078e0015 */
[----:B------:R0:W4:Y:S04]  /*45fd0*/  @!P2 LDG.E.U16 R155, desc[UR4][R22.64] ;  /* 0x00000004169ba981 */ /* 0x000128000c1e1500 */
[----:B------:R-:W-:Y:S04]  /*45fe0*/  STL [R1+0x1fdc], R21 ;  /* 0x001fdc1501007387 */ /* 0x000fe80000100800 */
[----:B------:R-:W-:Y:S04]  /*45ff0*/  STL [R1+0x1fe4], R16 ;  /* 0x001fe41001007387 */ /* 0x000fe80000100800 */
[----:B------:R-:W-:Y:S01]  /*46000*/  STL [R1+0x1fe0], R3 ;  /* 0x001fe00301007387 */ /* 0x000fe20000100800 */
[----:B0-----:R-:W-:-:S02]  /*46010*/  @!P2 IMAD.MOV.U32 R22, RZ, RZ, R16 ;  /* 0x000000ffff16a224 */ /* 0x001fc400078e0010 */
[----:B------:R-:W-:-:S05]  /*46020*/  @!P2 IMAD.MOV.U32 R23, RZ, RZ, R3 ;  /* 0x000000ffff17a224 */ /* 0x000fca00078e0003 */
[----:B------:R-:W4:Y:S04]  /*46030*/  @!P2 LDG.E.U16 R13, desc[UR4][R22.64] ;  /* 0x00000004160da981 */ /* 0x000f28000c1e1500 */
[----:B--2---:R-:W-:Y:S04]  /*46040*/  STS.U16 [R10+0x1c80], R26 ;  /* 0x001c801a0a007388 */ /* 0x004fe80000000400 */
[----:B------:R0:W-:Y:S04]  /*46050*/  STS.U16 [R10+0x10480], R135 ;  /* 0x010480870a007388 */ /* 0x0001e80000000400 */
[----:B------:R1:W-:Y:S04]  /*46060*/  STS.U16 [R10+0x10880], R119 ;  /* 0x010880770a007388 */ /* 0x0003e80000000400 */
[----:B------:R2:W-:Y:S04]  /*46070*/  STS.U16 [R10+0x10c80], R111 ;  /* 0x010c806f0a007388 */ /* 0x0005e80000000400 */
[----:B------:R3:W-:Y:S04]  /*46080*/  STS.U16 [R10+0x11080], R85 ;  /* 0x011080550a007388 */ /* 0x0007e80000000400 */
[----:B------:R3:W-:Y:S04]  /*46090*/  STS.U16 [R10+0x11480], R55 ;  /* 0x011480370a007388 */ /* 0x0007e80000000400 */
[----:B------:R3:W-:Y:S04]  /*460a0*/  STS.U16 [R10+0x11880], R104 ;  /* 0x011880680a007388 */ /* 0x0007e80000000400 */
[----:B0-----:R-:W4:Y:S04]  /*460b0*/  LDL.LU R135, [R1+0x2678] ;  /* 0x0026780001877983 */ /* 0x001f280000300800 */
[----:B-1----:R-:W4:Y:S04]  /*460c0*/  LDL.LU R119, [R1+0x2674] ;  /* 0x0026740001777983 */ /* 0x002f280000300800 */
[----:B--2---:R-:W2:Y:S04]  /*460d0*/  LDL.LU R111, [R1+0x2670] ;  /* 0x00267000016f7983 */ /* 0x004ea80000300800 */
[----:B---3--:R-:W3:Y:S04]  /*460e0*/  LDL.LU R85, [R1+0x266c] ;  /* 0x00266c0001557983 */ /* 0x008ee80000300800 */
[----:B------:R-:W2:Y:S04]  /*460f0*/  LDL.LU R55, [R1+0x2668] ;  /* 0x0026680001377983 */ /* 0x000ea80000300800 */
[----:B------:R-:W2:Y:S04]  /*46100*/  LDL.LU R104, [R1+0x2664] ;  /* 0x0026640001687983 */ /* 0x000ea80000300800 */
[----:B------:R0:W-:Y:S04]  /*46110*/  STS.U16 [R10+0x11c80], R86 ;  /* 0x011c80560a007388 */ /* 0x0001e80000000400 */
[----:B------:R1:W-:Y:S04]  /*46120*/  STS.U16 [R10+0x12080], R70 ;  /* 0x012080460a007388 */ /* 0x0003e80000000400 */
[----:B------:R1:W-:Y:S04]  /*46130*/  STS.U16 [R10+0x12480], R62 ;  /* 0x0124803e0a007388 */ /* 0x0003e80000000400 */
[----:B------:R1:W-:Y:S04]  /*46140*/  STS.U16 [R10+0x12880], R106 ;  /* 0x0128806a0a007388 */ /* 0x0003e80000000400 */
[----:B------:R1:W-:Y:S04]  /*46150*/  STS.U16 [R10+0x12c80], R56 ;  /* 0x012c80380a007388 */ /* 0x0003e80000000400 */
[----:B------:R1:W-:Y:S04]  /*46160*/  STS.U16 [R10+0x13080], R105 ;  /* 0x013080690a007388 */ /* 0x0003e80000000400 */
[----:B0-----:R-:W2:Y:S04]  /*46170*/  LDL.LU R86, [R1+0x2660] ;  /* 0x0026600001567983 */ /* 0x001ea80000300800 */
[----:B-1----:R-:W2:Y:S04]  /*46180*/  LDL.LU R70, [R1+0x265c] ;  /* 0x00265c0001467983 */ /* 0x002ea80000300800 */
[----:B------:R-:W2:Y:S04]  /*46190*/  LDL.LU R62, [R1+0x2658] ;  /* 0x00265800013e7983 */ /* 0x000ea80000300800 */
[----:B------:R-:W3:Y:S04]  /*461a0*/  LDL.LU R106, [R1+0x2654] ;  /* 0x00265400016a7983 */ /* 0x000ee80000300800 */
[----:B------:R-:W2:Y:S04]  /*461b0*/  LDL.LU R56, [R1+0x2650] ;  /* 0x0026500001387983 */ /* 0x000ea80000300800 */
[----:B------:R-:W2:Y:S04]  /*461c0*/  LDL.LU R105, [R1+0x264c] ;  /* 0x00264c0001697983 */ /* 0x000ea80000300800 */
        /* <DEDUP_REMOVED lines=9> */
[----:B------:R-:W3:Y:S04]  /*46260*/  LDL.LU R9, [R1+0x2638] ;  /* 0x0026380001097983 */ /* 0x000ee80000300800 */
[----:B------:R-:W2:Y:S04]  /*46270*/  LDL.LU R19, [R1+0xb5c] ;  /* 0x000b5c0001137983 */ /* 0x000ea80000300800 */
[----:B------:R-:W2:Y:S04]  /*46280*/  LDL.LU R14, [R1+0xb44] ;  /* 0x000b4400010e7983 */ /* 0x000ea80000300800 */
[----:B------:R-:W2:Y:S04]  /*46290*/  LDL.LU R24, [R1+0xb2c] ;  /* 0x000b2c0001187983 */ /* 0x000ea80000300800 */
[----:B------:R-:W2:Y:S04]  /*462a0*/  LDL.LU R25, [R1+0xb14] ;  /* 0x000b140001197983 */ /* 0x000ea80000300800 */
[----:B------:R0:W-:Y:S04]  /*462b0*/  STS.U16 [R10+0x2080], R27 ;  /* 0x0020801b0a007388 */ /* 0x0001e80000000400 */
        /* <DEDUP_REMOVED lines=34> */
[----:B----4-:R0:W-:Y:S04]  /*464e0*/  STS.U16 [R10+0x6480], R44 ;  /* 0x0064802c0a007388 */ /* 0x0101e80000000400 */
[----:B------:R1:W-:Y:S04]  /*464f0*/  STS.U16 [R10+0x6880], R45 ;  /* 0x0068802d0a007388 */ /* 0x0003e80000000400 */
[----:B0-----:R-:W4:Y:S04]  /*46500*/  LDL.LU R44, [R1+0x908] ;  /* 0x00090800012c7983 */ /* 0x001f280000300800 */
[----:B-1----:R-:W4:Y:S04]  /*46510*/  LDL.LU R45, [R1+0x8ec] ;  /* 0x0008ec00012d7983 */ /* 0x002f280000300800 */
[----:B------:R0:W-:Y:S04]  /*46520*/  STS.U16 [R10+0x6c80], R46 ;  /* 0x006c802e0a007388 */ /* 0x0001e80000000400 */
        /* <DEDUP_REMOVED lines=8> */
[----:B0-----:R-:W4:Y:S04]  /*465b0*/  LDL.LU R20, [R1+0x860] ;  /* 0x0008600001147983 */ /* 0x001f280000300800 */
[----:B------:R0:W-:Y:S04]  /*465c0*/  STS.U16 [R10+0x10080], R15 ;  /* 0x0100800f0a007388 */ /* 0x0001e80000000400 */
[----:B0-----:R-:W4:Y:S04]  /*465d0*/  LDL.LU R15, [R1+0x844] ;  /* 0x00084400010f7983 */ /* 0x001f280000300800 */
        /* <DEDUP_REMOVED lines=14> */
[----:B------:R-:W-:Y:S04]  /*466c0*/  STL [R1+0x1ff0], R10 ;  /* 0x001ff00a01007387 */ /* 0x000fe80000100800 */
[----:B---3--:R0:W-:Y:S04]  /*466d0*/  STS.U16 [R9+0x7900], R57 ;  /* 0x0079003909007388 */ /* 0x0081e80000000400 */
[----:B------:R1:W-:Y:S04]  /*466e0*/  STS.U16 [R9+0x7d00], R106 ;  /* 0x007d006a09007388 */ /* 0x0003e80000000400 */
[----:B------:R3:W-:Y:S04]  /*466f0*/  STS.U16 [R9+0x10100], R85 ;  /* 0x0101005509007388 */ /* 0x0007e80000000400 */
[----:B------:R3:W-:Y:S04]  /*46700*/  STS.U16 [R9+0x10500], R118 ;  /* 0x0105007609007388 */ /* 0x0007e80000000400 */
[----:B------:R3:W-:Y:S04]  /*46710*/  STS.U16 [R9+0x10900], R83 ;  /* 0x0109005309007388 */ /* 0x0007e80000000400 */
[----:B------:R3:W-:Y:S04]  /*46720*/  STS.U16 [R9+0x10d00], R58 ;  /* 0x010d003a09007388 */ /* 0x0007e80000000400 */
[----:B0-----:R-:W4:Y:S04]  /*46730*/  LDL.LU R57, [R1+0x2634] ;  /* 0x0026340001397983 */ /* 0x001f280000300800 */
[----:B-1----:R-:W4:Y:S04]  /*46740*/  LDL.LU R106, [R1+0x2630] ;  /* 0x00263000016a7983 */ /* 0x002f280000300800 */
[----:B---3--:R-:W3:Y:S04]  /*46750*/  LDL.LU R85, [R1+0x262c] ;  /* 0x00262c0001557983 */ /* 0x008ee80000300800 */
[----:B------:R-:W3:Y:S04]  /*46760*/  LDL.LU R118, [R1+0x2628] ;  /* 0x0026280001767983 */ /* 0x000ee80000300800 */
[----:B------:R-:W3:Y:S04]  /*46770*/  LDL.LU R83, [R1+0x2624] ;  /* 0x0026240001537983 */ /* 0x000ee80000300800 */
[----:B------:R-:W3:Y:S04]  /*46780*/  LDL.LU R58, [R1+0x2620] ;  /* 0x00262000013a7983 */ /* 0x000ee80000300800 */
[----:B------:R0:W-:Y:S04]  /*46790*/  STS.U16 [R9+0x11100], R107 ;  /* 0x0111006b09007388 */ /* 0x0001e80000000400 */
[----:B------:R1:W-:Y:S04]  /*467a0*/  STS.U16 [R9+0x11500], R133 ;  /* 0x0115008509007388 */ /* 0x0003e80000000400 */
[----:B------:R1:W-:Y:S04]  /*467b0*/  STS.U16 [R9+0x11900], R69 ;  /* 0x0119004509007388 */ /* 0x0003e80000000400 */
[----:B------:R1:W-:Y:S04]  /*467c0*/  STS.U16 [R9+0x11d00], R110 ;  /* 0x011d006e09007388 */ /* 0x0003e80000000400 */
[----:B------:R1:W-:Y:S04]  /*467d0*/  STS.U16 [R9+0x12100], R59 ;  /* 0x0121003b09007388 */ /* 0x0003e80000000400 */
[----:B------:R1:W-:Y:S04]  /*467e0*/  STS.U16 [R9+0x12500], R108 ;  /* 0x0125006c09007388 */ /* 0x0003e80000000400 */
[----:B0-----:R-:W3:Y:S04]  /*467f0*/  LDL.LU R107, [R1+0x261c] ;  /* 0x00261c00016b7983 */ /* 0x001ee80000300800 */
[----:B-1----:R-:W3:Y:S04]  /*46800*/  LDL.LU R133, [R1+0x2618] ;  /* 0x0026180001857983 */ /* 0x002ee80000300800 */
[----:B------:R-:W3:Y:S04]  /*46810*/  LDL.LU R69, [R1+0x2614] ;  /* 0x0026140001457983 */ /* 0x000ee80000300800 */
        /* <DEDUP_REMOVED lines=17> */
[----:B0-----:R-:W3:Y:S04]  /*46930*/  LDL.LU R117, [R1+0x25ec] ;  /* 0x0025ec0001757983 */ /* 0x001ee80000300800 */
[----:B-1----:R-:W3:Y:S04]  /*46940*/  LDL.LU R8, [R1+0x25e8] ;  /* 0x0025e80001087983 */ /* 0x002ee80000300800 */
[----:B--2---:R0:W-:Y:S04]  /*46950*/  STS.U16 [R9+0xd00], R25 ;  /* 0x000d001909007388 */ /* 0x0041e80000000400 */
[----:B------:R1:W-:Y:S04]  /*46960*/  STS.U16 [R9+0x1100], R26 ;  /* 0x0011001a09007388 */ /* 0x0003e80000000400 */
[----:B------:R2:W-:Y:S04]  /*46970*/  STS.U16 [R9+0x1500], R27 ;  /* 0x0015001b09007388 */ /* 0x0005e80000000400 */
[----:B------:R2:W-:Y:S04]  /*46980*/  STS.U16 [R9+0x1900], R28 ;  /* 0x0019001c09007388 */ /* 0x0005e80000000400 */
[----:B------:R2:W-:Y:S04]  /*46990*/  STS.U16 [R9+0x1d00], R29 ;  /* 0x001d001d09007388 */ /* 0x0005e80000000400 */
[----:B------:R2:W-:Y:S04]  /*469a0*/  STS.U16 [R9+0x2100], R30 ;  /* 0x0021001e09007388 */ /* 0x0005e80000000400 */
[----:B0-----:R-:W3:Y:S04]  /*469b0*/  LDL.LU R25, [R1+0xb58] ;  /* 0x000b580001197983 */ /* 0x001ee80000300800 */
[----:B-1----:R-:W3:Y:S04]  /*469c0*/  LDL.LU R26, [R1+0xb40] ;  /* 0x000b4000011a7983 */ /* 0x002ee80000300800 */
[----:B--2---:R-:W2:Y:S04]  /*469d0*/  LDL.LU R27, [R1+0xb28] ;  /* 0x000b2800011b7983 */ /* 0x004ea80000300800 */
        /* <DEDUP_REMOVED lines=28> */
[----:B0-----:R-:W2:Y:S04]  /*46ba0*/  LDL.LU R43, [R1+0x974] ;  /* 0x00097400012b7983 */ /* 0x001ea80000300800 */
        /* <DEDUP_REMOVED lines=75> */
[----:B--2---:R2:W-:Y:S04]  /*47060*/  STS.U16 [R8+0x1980], R31 ;  /* 0x0019801f08007388 */ /* 0x0045e80000000400 */
[----:B0-----:R-:W3:Y:S04]  /*47070*/  LDL.LU R81, [R1+0x259c] ;  /* 0x00259c0001517983 */ /* 0x001ee80000300800 */
[----:B-1----:R-:W3:Y:S04]  /*47080*/  LDL.LU R129, [R1+0x2598] ;  /* 0x0025980001817983 */ /* 0x002ee80000300800 */
[----:B------:R-:W3:Y:S04]  /*47090*/  LDL.LU R66, [R1+0x2594] ;  /* 0x0025940001427983 */ /* 0x000ee80000300800 */
[----:B------:R-:W3:Y:S04]  /*470a0*/  LDL.LU R115, [R1+0x2590] ;  /* 0x0025900001737983 */ /* 0x000ee80000300800 */
[----:B------:R-:W3:Y:S04]  /*470b0*/  LDL.LU R7, [R1+0x258c] ;  /* 0x00258c0001077983 */ /* 0x000ee80000300800 */
[----:B------:R0:W-:Y:S04]  /*470c0*/  STS.U16 [R8+0x1d80], R32 ;  /* 0x001d802008007388 */ /* 0x0001e80000000400 */
[----:B--2---:R-:W3:Y:S04]  /*470d0*/  LDL.LU R31, [R1+0xb54] ;  /* 0x000b5400011f7983 */ /* 0x004ee80000300800 */
        /* <DEDUP_REMOVED lines=60> */
[----:B---3--:R-:W-:Y:S04]  /*474a0*/  STS.U16 [R7+0x200], R31 ;  /* 0x0002001f07007388 */ /* 0x008fe80000000400 */
[----:B------:R-:W-:Y:S04]  /*474b0*/  STS.U16 [R7+0x600], R32 ;  /* 0x0006002007007388 */ /* 0x000fe80000000400 */
[----:B------:R-:W-:Y:S04]  /*474c0*/  STS.U16 [R7+0xa00], R33 ;  /* 0x000a002107007388 */ /* 0x000fe80000000400 */
[----:B--2---:R-:W-:Y:S04]  /*474d0*/  STS.U16 [R7+0xe00], R34 ;  /* 0x000e002207007388 */ /* 0x004fe80000000400 */
        /* <DEDUP_REMOVED lines=9> */
[----:B----4-:R-:W-:Y:S04]  /*47570*/  STS.U16 [R7+0x3600], R44 ;  /* 0x0036002c07007388 */ /* 0x010fe80000000400 */
[----:B------:R-:W-:Y:S04]  /*47580*/  STS.U16 [R7+0x3a00], R45 ;  /* 0x003a002d07007388 */ /* 0x000fe80000000400 */
[----:B------:R-:W-:Y:S04]  /*47590*/  STS.U16 [R7+0x3e00], R46 ;  /* 0x003e002e07007388 */ /* 0x000fe80000000400 */
[----:B------:R-:W-:Y:S04]  /*475a0*/  STS.U16 [R7+0x4200], R47 ;  /* 0x0042002f07007388 */ /* 0x000fe80000000400 */
        /* <DEDUP_REMOVED lines=10> */
[----:B----4-:R-:W4:Y:S04]  /*47650*/  LDL.LU R68, [R1+0x2578] ;  /* 0x0025780001447983 */ /* 0x010f280000300800 */
[----:B------:R-:W2:Y:S04]  /*47660*/  LDL.LU R117, [R1+0x2574] ;  /* 0x0025740001757983 */ /* 0x000ea80000300800 */
[----:B------:R0:W-:Y:S04]  /*47670*/  STS.U16 [R7+0x6e00], R128 ;  /* 0x006e008007007388 */ /* 0x0001e80000000400 */
[----:B------:R1:W-:Y:S04]  /*47680*/  STS.U16 [R7+0x7200], R69 ;  /* 0x0072004507007388 */ /* 0x0003e80000000400 */
[----:B------:R1:W-:Y:S04]  /*47690*/  STS.U16 [R7+0x7600], R118 ;  /* 0x0076007607007388 */ /* 0x0003e80000000400 */
[----:B------:R1:W-:Y:S04]  /*476a0*/  STS.U16 [R7+0x7a00], R79 ;  /* 0x007a004f07007388 */ /* 0x0003e80000000400 */
[----:B------:R1:W-:Y:S04]  /*476b0*/  STS.U16 [R7+0x7e00], R70 ;  /* 0x007e004607007388 */ /* 0x0003e80000000400 */
[----:B------:R1:W-:Y:S04]  /*476c0*/  STS.U16 [R7+0x10200], R119 ;  /* 0x0102007707007388 */ /* 0x0003e80000000400 */
[----:B0-----:R-:W3:Y:S04]  /*476d0*/  LDL.LU R128, [R1+0x2570] ;  /* 0x0025700001807983 */ /* 0x001ee80000300800 */
[----:B-1----:R-:W4:Y:S04]  /*476e0*/  LDL.LU R69, [R1+0x256c] ;  /* 0x00256c0001457983 */ /* 0x002f280000300800 */
[----:B------:R-:W2:Y:S04]  /*476f0*/  LDL.LU R118, [R1+0x2568] ;  /* 0x0025680001767983 */ /* 0x000ea80000300800 */
[----:B------:R-:W3:Y:S04]  /*47700*/  LDL.LU R79, [R1+0x2564] ;  /* 0x00256400014f7983 */ /* 0x000ee80000300800 */
[----:B------:R-:W4:Y:S04]  /*47710*/  LDL.LU R70, [R1+0x2560] ;  /* 0x0025600001467983 */ /* 0x000f280000300800 */
        /* <DEDUP_REMOVED lines=25> */
[----:B------:R-:W4:Y:S04]  /*478b0*/  LDL.LU R41, [R1+0xb50] ;  /* 0x000b500001297983 */ /* 0x000f280000300800 */
[----:B------:R-:W2:Y:S04]  /*478c0*/  LDL.LU R42, [R1+0xb38] ;  /* 0x000b3800012a7983 */ /* 0x000ea80000300800 */
        /* <DEDUP_REMOVED lines=13> */
[----:B------:R-:W4:Y:S04]  /*479a0*/  LDL.LU R20, [R1+0xa68] ;  /* 0x000a680001147983 */ /* 0x000f280000300800 */
[----:B------:R-:W2:Y:S04]  /*479b0*/  LDL.LU R15, [R1+0xa4c] ;  /* 0x000a4c00010f7983 */ /* 0x000ea80000300800 */
[----:B------:R-:W3:Y:S04]  /*479c0*/  LDL.LU R125, [R1+0x2528] ;  /* 0x00252800017d7983 */ /* 0x000ee80000300800 */
[----:B------:R-:W2:Y:S04]  /*479d0*/  LDL.LU R75, [R1+0x2524] ;  /* 0x00252400014b7983 */ /* 0x000ea80000300800 */
[----:B------:R0:W-:Y:S04]  /*479e0*/  STS.U16 [R7+0x13e00], R124 ;  /* 0x013e007c07007388 */ /* 0x0001e80000000400 */
[----:B------:R1:W-:Y:S04]  /*479f0*/  STS.U16 [R7+0x14200], R76 ;  /* 0x0142004c07007388 */ /* 0x0003e80000000400 */
[----:B------:R1:W-:Y:S04]  /*47a00*/  STS.U16 [R7+0x14600], R6 ;  /* 0x0146000607007388 */ /* 0x0003e80000000400 */
[----:B0-----:R-:W2:Y:S04]  /*47a10*/  LDL.LU R124, [R1+0x2520] ;  /* 0x00252000017c7983 */ /* 0x001ea80000300800 */
[----:B-1----:R-:W4:Y:S04]  /*47a20*/  LDL.LU R76, [R1+0x251c] ;  /* 0x00251c00014c7983 */ /* 0x002f280000300800 */
[----:B------:R-:W4:Y:S04]  /*47a30*/  LDL.LU R6, [R1+0x2518] ;  /* 0x0025180001067983 */ /* 0x000f280000300800 */
        /* <DEDUP_REMOVED lines=15> */
[----:B----4-:R0:W-:Y:S04]  /*47b30*/  STS.U16 [R6+0x2e80], R76 ;  /* 0x002e804c06007388 */ /* 0x0101e80000000400 */
[----:B---3--:R1:W-:Y:S04]  /*47b40*/  STS.U16 [R6+0x3280], R125 ;  /* 0x0032807d06007388 */ /* 0x0083e80000000400 */
[----:B------:R3:W-:Y:S04]  /*47b50*/  STS.U16 [R6+0x3680], R77 ;  /* 0x0036804d06007388 */ /* 0x0007e80000000400 */
[----:B------:R4:W-:Y:S04]  /*47b60*/  STS.U16 [R6+0x3a80], R126 ;  /* 0x003a807e06007388 */ /* 0x0009e80000000400 */
[----:B------:R2:W-:Y:S04]  /*47b70*/  STS.U16 [R6+0x3e80], R78 ;  /* 0x003e804e06007388 */ /* 0x0005e80000000400 */
[----:B------:R2:W-:Y:S04]  /*47b80*/  STS.U16 [R6+0x4280], R127 ;  /* 0x0042807f06007388 */ /* 0x0005e80000000400 */
[----:B0-----:R-:W2:Y:S04]  /*47b90*/  LDL.LU R76, [R1+0x2514] ;  /* 0x00251400014c7983 */ /* 0x001ea80000300800 */
[----:B-1----:R-:W2:Y:S04]  /*47ba0*/  LDL.LU R125, [R1+0x2510] ;  /* 0x00251000017d7983 */ /* 0x002ea80000300800 */
[----:B---3--:R-:W3:Y:S04]  /*47bb0*/  LDL.LU R77, [R1+0x250c] ;  /* 0x00250c00014d7983 */ /* 0x008ee80000300800 */
[----:B----4-:R-:W4:Y:S04]  /*47bc0*/  LDL.LU R126, [R1+0x2508] ;  /* 0x00250800017e7983 */ /* 0x010f280000300800 */
[----:B--2---:R-:W2:Y:S04]  /*47bd0*/  LDL.LU R78, [R1+0x2504] ;  /* 0x00250400014e7983 */ /* 0x004ea80000300800 */
[----:B------:R-:W3:Y:S04]  /*47be0*/  LDL.LU R127, [R1+0x2500] ;  /* 0x00250000017f7983 */ /* 0x000ee80000300800 */
[----:B------:R0:W-:Y:S04]  /*47bf0*/  STS.U16 [R6+0x4680], R79 ;  /* 0x0046804f06007388 */ /* 0x0001e80000000400 */
[----:B------:R1:W-:Y:S04]  /*47c00*/  STS.U16 [R6+0x4a80], R128 ;  /* 0x004a808006007388 */ /* 0x0003e80000000400 */
[----:B------:R1:W-:Y:S04]  /*47c10*/  STS.U16 [R6+0x4e80], R80 ;  /* 0x004e805006007388 */ /* 0x0003e80000000400 */
[----:B------:R1:W-:Y:S04]  /*47c20*/  STS.U16 [R6+0x5280], R129 ;  /* 0x0052808106007388 */ /* 0x0003e80000000400 */
[----:B------:R1:W-:Y:S04]  /*47c30*/  STS.U16 [R6+0x5680], R81 ;  /* 0x0056805106007388 */ /* 0x0003e80000000400 */
[----:B------:R1:W-:Y:S04]  /*47c40*/  STS.U16 [R6+0x5a80], R130 ;  /* 0x005a808206007388 */ /* 0x0003e80000000400 */
[----:B0-----:R-:W2:Y:S04]  /*47c50*/  LDL.LU R79, [R1+0x24fc] ;  /* 0x0024fc00014f7983 */ /* 0x001ea80000300800 */
[----:B-1----:R-:W4:Y:S04]  /*47c60*/  LDL.LU R128, [R1+0x24f8] ;  /* 0x0024f80001807983 */ /* 0x002f280000300800 */
[----:B------:R-:W2:Y:S04]  /*47c70*/  LDL.LU R80, [R1+0x24f4] ;  /* 0x0024f40001507983 */ /* 0x000ea80000300800 */
[----:B------:R-:W3:Y:S04]  /*47c80*/  LDL.LU R129, [R1+0x24f0] ;  /* 0x0024f00001817983 */ /* 0x000ee80000300800 */
[----:B------:R-:W2:Y:S04]  /*47c90*/  LDL.LU R81, [R1+0x24ec] ;  /* 0x0024ec0001517983 */ /* 0x000ea80000300800 */
[----:B------:R-:W4:Y:S04]  /*47ca0*/  LDL.LU R130, [R1+0x24e8] ;  /* 0x0024e80001827983 */ /* 0x000f280000300800 */
[----:B------:R0:W-:Y:S04]  /*47cb0*/  STS.U16 [R6+0x5e80], R82 ;  /* 0x005e805206007388 */ /* 0x0001e80000000400 */
[----:B------:R1:W-:Y:S04]  /*47cc0*/  STS.U16 [R6+0x6280], R131 ;  /* 0x0062808306007388 */ /* 0x0003e80000000400 */
[----:B------:R1:W-:Y:S04]  /*47cd0*/  STS.U16 [R6+0x6680], R83 ;  /* 0x0066805306007388 */ /* 0x0003e80000000400 */
[----:B------:R1:W-:Y:S04]  /*47ce0*/  STS.U16 [R6+0x6a80], R132 ;  /* 0x006a808406007388 */ /* 0x0003e80000000400 */
[----:B------:R1:W-:Y:S04]  /*47cf0*/  STS.U16 [R6+0x6e80], R84 ;  /* 0x006e805406007388 */ /* 0x0003e80000000400 */
[----:B------:R1:W-:Y:S04]  /*47d00*/  STS.U16 [R6+0x7280], R133 ;  /* 0x0072808506007388 */ /* 0x0003e80000000400 */
[----:B0-----:R-:W2:Y:S04]  /*47d10*/  LDL.LU R82, [R1+0x24e4] ;  /* 0x0024e40001527983 */ /* 0x001ea80000300800 */
[----:B-1----:R-:W3:Y:S04]  /*47d20*/  LDL.LU R131, [R1+0x24e0] ;  /* 0x0024e00001837983 */ /* 0x002ee80000300800 */
[----:B------:R-:W2:Y:S04]  /*47d30*/  LDL.LU R83, [R1+0x24dc] ;  /* 0x0024dc0001537983 */ /* 0x000ea80000300800 */
[----:B------:R-:W4:Y:S04]  /*47d40*/  LDL.LU R132, [R1+0x24d8] ;  /* 0x0024d80001847983 */ /* 0x000f280000300800 */
[----:B------:R-:W2:Y:S04]  /*47d50*/  LDL.LU R84, [R1+0x24d4] ;  /* 0x0024d40001547983 */ /* 0x000ea80000300800 */
[----:B------:R-:W3:Y:S04]  /*47d60*/  LDL.LU R133, [R1+0x24d0] ;  /* 0x0024d00001857983 */ /* 0x000ee80000300800 */
        /* <DEDUP_REMOVED lines=9> */
[----:B------:R-:W4:Y:S04]  /*47e00*/  LDL.LU R5, [R1+0x24bc] ;  /* 0x0024bc0001057983 */ /* 0x000f280000300800 */
[----:B------:R0:W-:Y:S04]  /*47e10*/  STS.U16 [R6+0x10a80], R4 ;  /* 0x010a800406007388 */ /* 0x0001e80000000400 */
[----:B0-----:R-:W2:Y:S04]  /*47e20*/  LDL.LU R4, [R1+0x24b8] ;  /* 0x0024b80001047983 */ /* 0x001ea80000300800 */
[----:B------:R-:W-:Y:S04]  /*47e30*/  STL [R1+0x2000], R6 ;  /* 0x0020000601007387 */ /* 0x000fe80000100800 */
[----:B------:R0:W-:Y:S04]  /*47e40*/  STS.U16 [R6+0x2680], R20 ;  /* 0x0026801406007388 */ /* 0x0001e80000000400 */
[----:B------:R1:W-:Y:S04]  /*47e50*/  STS.U16 [R6+0x2a80], R15 ;  /* 0x002a800f06007388 */ /* 0x0003e80000000400 */
[----:B------:R3:W-:Y:S04]  /*47e60*/  STS.U16 [R6+0x280], R41 ;  /* 0x0002802906007388 */ /* 0x0007e80000000400 */
[----:B------:R-:W-:Y:S04]  /*47e70*/  STS.U16 [R6+0x680], R42 ;  /* 0x0006802a06007388 */ /* 0x000fe80000000400 */
[----:B------:R2:W-:Y:S04]  /*47e80*/  STS.U16 [R6+0xa80], R43 ;  /* 0x000a802b06007388 */ /* 0x0005e80000000400 */
[----:B------:R-:W-:Y:S04]  /*47e90*/  STS.U16 [R6+0xe80], R44 ;  /* 0x000e802c06007388 */ /* 0x000fe80000000400 */
[----:B------:R2:W-:Y:S04]  /*47ea0*/  STS.U16 [R6+0x1280], R45 ;  /* 0x0012802d06007388 */ /* 0x0005e80000000400 */
[----:B------:R-:W-:Y:S04]  /*47eb0*/  STS.U16 [R6+0x1680], R46 ;  /* 0x0016802e06007388 */ /* 0x000fe80000000400 */
[----:B------:R2:W-:Y:S04]  /*47ec0*/  STS.U16 [R6+0x1a80], R47 ;  /* 0x001a802f06007388 */ /* 0x0005e80000000400 */
        /* <DEDUP_REMOVED lines=31> */
[----:B----4-:R-:W-:Y:S04]  /*480c0*/  STL [R1+0x2004], R5 ;  /* 0x0020040501007387 */ /* 0x010fe80000100800 */
        /* <DEDUP_REMOVED lines=8> */
[----:B-1----:R-:W4:Y:S04]  /*48150*/  LDL.LU R15, [R1+0x64c] ;  /* 0x00064c00010f7983 */ /* 0x002f280000300800 */
[----:B------:R-:W4:Y:S04]  /*48160*/  LDL.LU.64 R24, [R1+0x400] ;  /* 0x0004000001187983 */ /* 0x000f280000300a00 */
[----:B------:R-:W4:Y:S04]  /*48170*/  LDL.LU.64 R26, [R1+0x408] ;  /* 0x00040800011a7983 */ /* 0x000f280000300a00 */
[----:B------:R-:W4:Y:S04]  /*48180*/  LDL.LU.64 R28, [R1+0x410] ;  /* 0x00041000011c7983 */ /* 0x000f280000300a00 */
[----:B------:R-:W4:Y:S04]  /*48190*/  LDL.LU.64 R30, [R1+0x418] ;  /* 0x00041800011e7983 */ /* 0x000f280000300a00 */
[----:B------:R-:W4:Y:S04]  /*481a0*/  LDL.LU.64 R32, [R1+0x420] ;  /* 0x0004200001207983 */ /* 0x000f280000300a00 */
[----:B------:R-:W4:Y:S04]  /*481b0*/  LDL.LU.64 R34, [R1+0x428] ;  /* 0x0004280001227983 */ /* 0x000f280000300a00 */
[----:B------:R-:W4:Y:S04]  /*481c0*/  LDL.LU.64 R36, [R1+0x430] ;  /* 0x0004300001247983 */ /* 0x000f280000300a00 */
[----:B------:R-:W4:Y:S04]  /*481d0*/  LDL.LU.64 R38, [R1+0x438] ;  /* 0x0004380001267983 */ /* 0x000f280000300a00 */
[----:B---3--:R-:W-:Y:S04]  /*481e0*/  STS.U16 [R5+0x300], R135 ;  /* 0x0003008705007388 */ /* 0x008fe80000000400 */
        /* <DEDUP_REMOVED lines=63> */
[----:B------:R-:W3:Y:S04]  /*485e0*/  LDL.LU.64 R40, [R1+0x440] ;  /* 0x0004400001287983 */ /* 0x000ee80000300a00 */
        /* <DEDUP_REMOVED lines=26> */
[----:B------:R-:W-:Y:S04]  /*48790*/  STS.U16 [R4+0x6780], R61 ;  /* 0x0067803d04007388 */ /* 0x000fe80000000400 */
[----:B------:R-:W3:Y:S04]  /*487a0*/  LDL.LU.64 R44, [R1+0x450] ;  /* 0x00045000012c7983 */ /* 0x000ee80000300a00 */
[----:B------:R0:W-:Y:S04]  /*487b0*/  STS.U16 [R4+0x11780], R49 ;  /* 0x0117803104007388 */ /* 0x0001e80000000400 */
[----:B------:R-:W3:Y:S04]  /*487c0*/  LDL.LU.64 R46, [R1+0x458] ;  /* 0x00045800012e7983 */ /* 0x000ee80000300a00 */
[----:B------:R-:W-:Y:S04]  /*487d0*/  STS.U16 [R4+0x10f80], R51 ;  /* 0x010f803304007388 */ /* 0x000fe80000000400 */
[----:B------:R1:W-:Y:S04]  /*487e0*/  STS.U16 [R4+0x11380], R50 ;  /* 0x0113803204007388 */ /* 0x0003e80000000400 */
[----:B------:R-:W-:Y:S04]  /*487f0*/  STS.U16 [R4+0x10780], R53 ;  /* 0x0107803504007388 */ /* 0x000fe80000000400 */
[----:B------:R2:W-:Y:S04]  /*48800*/  STS.U16 [R4+0x10b80], R52 ;  /* 0x010b803404007388 */ /* 0x0005e80000000400 */
[----:B------:R-:W-:Y:S04]  /*48810*/  STS.U16 [R4+0x7f80], R55 ;  /* 0x007f803704007388 */ /* 0x000fe80000000400 */
[----:B------:R4:W-:Y:S04]  /*48820*/  STS.U16 [R4+0x10380], R54 ;  /* 0x0103803604007388 */ /* 0x0009e80000000400 */
[----:B0-----:R-:W3:Y:S04]  /*48830*/  LDL.LU.64 R48, [R1+0x460] ;  /* 0x0004600001307983 */ /* 0x001ee80000300a00 */
[----:B------:R-:W-:Y:S04]  /*48840*/  STS.U16 [R4+0x7780], R57 ;  /* 0x0077803904007388 */ /* 0x000fe80000000400 */
[----:B------:R0:W-:Y:S04]  /*48850*/  STS.U16 [R4+0x7b80], R56 ;  /* 0x007b803804007388 */ /* 0x0001e80000000400 */
[----:B-1----:R-:W3:Y:S04]  /*48860*/  LDL.LU.64 R50, [R1+0x468] ;  /* 0x0004680001327983 */ /* 0x002ee80000300a00 */
[----:B------:R-:W-:Y:S04]  /*48870*/  STS.U16 [R4+0x6f80], R59 ;  /* 0x006f803b04007388 */ /* 0x000fe80000000400 */
[----:B--2---:R-:W3:Y:S04]  /*48880*/  LDL.LU.64 R52, [R1+0x470] ;  /* 0x0004700001347983 */ /* 0x004ee80000300a00 */
[----:B------:R1:W-:Y:S04]  /*48890*/  STS.U16 [R4+0x7380], R58 ;  /* 0x0073803a04007388 */ /* 0x0003e80000000400 */
[----:B----4-:R-:W3:Y:S04]  /*488a0*/  LDL.LU.64 R54, [R1+0x478] ;  /* 0x0004780001367983 */ /* 0x010ee80000300a00 */
[----:B------:R2:W-:Y:S04]  /*488b0*/  STS.U16 [R4+0x6b80], R60 ;  /* 0x006b803c04007388 */ /* 0x0005e80000000400 */
[----:B0-----:R-:W3:Y:S04]  /*488c0*/  LDL.LU.64 R56, [R1+0x480] ;  /* 0x0004800001387983 */ /* 0x001ee80000300a00 */
[----:B-1----:R-:W3:Y:S04]  /*488d0*/  LDL.LU.64 R58, [R1+0x488] ;  /* 0x00048800013a7983 */ /* 0x002ee80000300a00 */
[----:B--2---:R-:W3:Y:S04]  /*488e0*/  LDL.LU.64 R60, [R1+0x490] ;  /* 0x00049000013c7983 */ /* 0x004ee80000300a00 */
[----:B------:R-:W3:Y:S04]  /*488f0*/  LDL.LU.64 R62, [R1+0x498] ;  /* 0x00049800013e7983 */ /* 0x000ee80000300a00 */
        /* <DEDUP_REMOVED lines=44> */
[----:B------:R0:W-:Y:S04]  /*48bc0*/  STS.U16 [R4+0x13f80], R153 ;  /* 0x013f809904007388 */ /* 0x0001e80000000400 */
[----:B0-----:R-:W2:Y:S04]  /*48bd0*/  LDL.LU R153, [R1+0x24b4] ;  /* 0x0024b40001997983 */ /* 0x001ea80000300800 */
        /* <DEDUP_REMOVED lines=14> */
[----:B------:R-:W-:Y:S01]  /*48cc0*/  STS.U16 [R4+0x17b80], R156 ;  /* 0x017b809c04007388 */ /* 0x000fe20000000400 */
[----:B------:R-:W-:-:S03]  /*48cd0*/  MOV R17, UR5 ;  /* 0x0000000500117c02 */ /* 0x000fc60008000f00 */
[----:B------:R-:W-:Y:S04]  /*48ce0*/  STS.U16 [R4+0x11b80], R23 ;  /* 0x011b801704007388 */ /* 0x000fe80000000400 */
[----:B------:R-:W-:Y:S04]  /*48cf0*/  STS.U16 [R4+0x11f80], R3 ;  /* 0x011f800304007388 */ /* 0x000fe80000000400 */
[----:B------:R-:W-:Y:S04]  /*48d00*/  STS.U16 [R4+0x12380], R16 ;  /* 0x0123801004007388 */ /* 0x000fe80000000400 */
[----:B------:R-:W-:Y:S04]  /*48d10*/  STS.U16 [R4+0x12780], R21 ;  /* 0x0127801504007388 */ /* 0x000fe80000000400 */
[----:B------:R-:W-:Y:S04]  /*48d20*/  STS.U16 [R4+0x12b80], R11 ;  /* 0x012b800b04007388 */ /* 0x000fe80000000400 */
[----:B------:R-:W-:Y:S04]  /*48d30*/  STS.U16 [R4+0x12f80], R19 ;  /* 0x012f801304007388 */ /* 0x000fe80000000400 */
[----:B------:R1:W-:Y:S04]  /*48d40*/  STS.U16 [R4+0x13380], R14 ;  /* 0x0133800e04007388 */ /* 0x0003e80000000400 */
[----:B------:R4:W-:Y:S04]  /*48d50*/  STS.U16 [R4+0x13780], R20 ;  /* 0x0137801404007388 */ /* 0x0009e80000000400 */
[----:B------:R4:W-:Y:S04]  /*48d60*/  STS.U16 [R4+0x13b80], R15 ;  /* 0x013b800f04007388 */ /* 0x0009e80000000400 */
[----:B--2---:R2:W-:Y:S01]  /*48d70*/  STS.U16 [R4+0x17f80], R153 ;  /* 0x017f809904007388 */ /* 0x0045e20000000400 */
[----:B------:R0:W-:Y:S06]  /*48d80*/  MEMBAR.ALL.CTA ;  /* 0x0000000000007992 */ /* 0x0001ec0000008000 */
[----:B0-----:R-:W0:Y:S01]  /*48d90*/  FENCE.VIEW.ASYNC.S ;  /* 0x00000000000073c6 */ /* 0x001e220000000000 */
[----:B------:R-:W-:Y:S01]  /*48da0*/  MOV R18, UR4 ;  /* 0x0000000400127c02 */ /* 0x000fe20008000f00 */
[----:B------:R-:W-:Y:S01]  /*48db0*/  UMOV UR8, UR32 ;  /* 0x0000002000087c82 */ /* 0x000fe20008000000 */
[----:B------:R-:W-:Y:S01]  /*48dc0*/  UMOV UR9, UR33 ;  /* 0x0000002100097c82 */ /* 0x000fe20008000000 */
[----:B------:R-:W-:-:S02]  /*48dd0*/  UIADD3.64 UR48, UR36, 0x100, URZ ;  /* 0x0000010024307897 */ /* 0x000fc4000fffe03f */
[----:B------:R-:W-:Y:S01]  /*48de0*/  UIADD3.64 UR50, UR38, 0x4, URZ ;  /* 0x0000000426327897 */ /* 0x000fe2000fffe03f */
[----:B------:R-:W-:Y:S02]  /*48df0*/  MOV R22, UR41 ;  /* 0x0000002900167c02 */ /* 0x000fe40008000f00 */
[----:B------:R-:W-:Y:S01]  /*48e00*/  MOV R13, UR40 ;  /* 0x00000028000d7c02 */ /* 0x000fe20008000f00 */
[----:B------:R-:W3:Y:S01]  /*48e10*/  LDL.LU R2, [R1+0x24b0] ;  /* 0x0024b00001027983 */ /* 0x000ee20000300800 */
[----:B0-----:R-:W-:Y:S06]  /*48e20*/  BAR.SYNC.DEFER_BLOCKING 0x0 ;  /* 0x0000000000007b1d */ /* 0x001fec0000010000 */
[----:B------:R-:W-:Y:S01]  /*48e30*/  UMOV UR4, UR34 ;  /* 0x0000002200047c82 */ /* 0x000fe20008000000 */
[----:B------:R-:W-:Y:S01]  /*48e40*/  UMOV UR5, UR35 ;  /* 0x0000002300057c82 */ /* 0x000fe20008000000 */
[----:B------:R-:W-:Y:S01]  /*48e50*/  UMOV UR16, UR48 ;  /* 0x0000003000107c82 */ /* 0x000fe20008000000 */
[----:B------:R-:W-:Y:S01]  /*48e60*/  UMOV UR17, UR49 ;  /* 0x0000003100117c82 */ /* 0x000fe20008000000 */
[----:B------:R-:W-:Y:S01]  /*48e70*/  UMOV UR6, UR50 ;  /* 0x0000003200067c82 */ /* 0x000fe20008000000 */
[----:B------:R-:W-:Y:S01]  /*48e80*/  UMOV UR7, UR51 ;  /* 0x0000003300077c82 */ /* 0x000fe20008000000 */
[----:B------:R-:W-:Y:S01]  /*48e90*/  UIADD3.64 UR40, UR36, 0x200, URZ ;  /* 0x0000020024287897 */ /* 0x000fe2000fffe03f */
[----:B-1----:R-:W3:Y:S04]  /*48ea0*/  LDL.LU R14, [R1+0x1f60] ;  /* 0x001f6000010e7983 */ /* 0x002ee80000300800 */
[----:B----4-:R-:W4:Y:S04]  /*48eb0*/  LDL.LU R20, [R1+0x1f5c] ;  /* 0x001f5c0001147983 */ /* 0x010f280000300800 */
[----:B------:R-:W4:Y:S04]  /*48ec0*/  LDL.LU R15, [R1+0x1f68] ;  /* 0x001f6800010f7983 */ /* 0x000f280000300800 */
[----:B--2---:R-:W2:Y:S01]  /*48ed0*/  LDL.LU R153, [R1+0x1f64] ;  /* 0x001f640001997983 */ /* 0x004ea20000300800 */
[----:B---3--:R-:W-:-:S06]  /*48ee0*/  WARPGROUP.ARRIVE ;  /* 0x00000000000079c5 */ /* 0x008fcc0000000000 */
[----:B------:R-:W-:Y:S01]  /*48ef0*/  HGMMA.64x256x16.F32.BF16 R24, gdesc[UR32].tnspA, R24, gsb0 ;  /* 0x23e00000201879f0 */ /* 0x000fe20008001818 */
[----:B------:R-:W-:Y:S02]  /*48f00*/  UIADD3.64 UR32, UR36, 0x80, URZ ;  /* 0x0000008024207897 */ /* 0x000fe4000fffe03f */
[----:B------:R-:W-:Y:S01]  /*48f10*/  UIADD3.64 UR34, UR38, 0x2, URZ ;  /* 0x0000000226227897 */ /* 0x000fe2000fffe03f */
[----:B------:R-:W-:Y:S02]  /*48f20*/  WARPGROUP.DEPBAR.LE gsb0, 0x0 ;  /* 0x00008000000079c5 */ /* 0x000fe40000010000 */
[----:B------:R-:W-:-:S15]  /*48f30*/  WARPGROUP.ARRIVE ;  /* 0x00000000000079c5 */ /* 0x000fde0000000000 */
[----:B------:R-:W-:-:S07]  /*48f40*/  NOP ;  /* 0x0000000000007918 */ /* 0x000fce0000000000 */
[----:B------:R-:W-:Y:S03]  /*48f50*/  HGMMA.64x256x16.F32.BF16 R24, gdesc[UR36].tnspA, R24, gsb0 ;  /* 0x23e00000241879f0 */ /* 0x000fe60008001818 */
[----:B------:R-:W-:Y:S02]  /*48f60*/  WARPGROUP.DEPBAR.LE gsb0, 0x0 ;  /* 0x00008000000079c5 */ /* 0x000fe40000010000 */
[----:B------:R-:W-:-:S15]  /*48f70*/  WARPGROUP.ARRIVE ;  /* 0x00000000000079c5 */ /* 0x000fde0000000000 */
[----:B------:R-:W-:-:S08]  /*48f80*/  NOP ;  /* 0x0000000000007918 */ /* 0x000fd00000000000 */
[----:B------:R-:W-:Y:S03]  /*48f90*/  HGMMA.64x256x16.F32.BF16 R24, gdesc[UR32].tnspA, R24, gsb0 ;  /* 0x23e00000201879f0 */ /* 0x000fe60008001818 */
[----:B------:R-:W-:Y:S02]  /*48fa0*/  WARPGROUP.DEPBAR.LE gsb0, 0x0 ;  /* 0x00008000000079c5 */ /* 0x000fe40000010000 */
[----:B------:R-:W-:-:S15]  /*48fb0*/  WARPGROUP.ARRIVE ;  /* 0x00000000000079c5 */ /* 0x000fde0000000000 */
[----:B------:R-:W-:-:S08]  /*48fc0*/  NOP ;  /* 0x0000000000007918 */ /* 0x000fd00000000000 */
[----:B------:R-:W-:Y:S01]  /*48fd0*/  HGMMA.64x256x16.F32.BF16 R24, gdesc[UR48].tnspA, R24, gsb0 ;  /* 0x23e00000301879f0 */ /* 0x000fe20008001818 */
[----:B------:R-:W-:Y:S02]  /*48fe0*/  UIADD3.64 UR48, UR36, 0x180, URZ ;  /* 0x0000018024307897 */ /* 0x000fe4000fffe03f */
[----:B------:R-:W-:-:S07]  /*48ff0*/  UIADD3.64 UR50, UR38, 0x7fe, URZ ;  /* 0x000007fe26327897 */ /* 0x000fce000fffe03f */
[----:B------:R-:W-:Y:S01]  /*49000*/  UMOV UR42, UR50 ;  /* 0x00000032002a7c82 */ /* 0x000fe20008000000 */
[----:B------:R-:W-:Y:S01]  /*49010*/  UMOV UR43, UR51 ;  /* 0x00000033002b7c82 */ /* 0x000fe20008000000 */
[----:B------:R-:W-:Y:S02]  /*49020*/  MOV R23, UR42 ;  /* 0x0000002a00177c02 */ /* 0x000fe40008000f00 */
[----:B------:R-:W-:Y:S01]  /*49030*/  MOV R155, UR43 ;  /* 0x0000002b009b7c02 */ /* 0x000fe20008000f00 */
[----:B------:R-:W-:Y:S01]  /*49040*/  UIADD3.64 UR42, UR38, 0x800, URZ ;  /* 0x00000800262a7897 */ /* 0x000fe2000fffe03f */
[----:B------:R-:W-:Y:S02]  /*49050*/  WARPGROUP.DEPBAR.LE gsb0, 0x0 ;  /* 0x00008000000079c5 */ /* 0x000fe40000010000 */
[----:B------:R-:W-:-:S10]  /*49060*/  WARPGROUP.ARRIVE ;  /* 0x00000000000079c5 */ /* 0x000fd40000000000 */
[----:B------:R-:W-:Y:S01]  /*49070*/  HGMMA.64x256x16.F32.BF16 R24, gdesc[UR48].tnspA, R24, gsb0 ;  /* 0x23e00000301879f0 */ /* 0x000fe20008001818 */
[----:B------:R-:W-:Y:S01]  /*49080*/  UMOV UR20, UR48 ;  /* 0x0000003000147c82 */ /* 0x000fe20008000000 */
[----:B------:R-:W-:Y:S01]  /*49090*/  UMOV UR21, UR49 ;  /* 0x0000003100157c82 */ /* 0x000fe20008000000 */
[----:B------:R-:W-:Y:S02]  /*490a0*/  UIADD3.64 UR48, UR36, 0x280, URZ ;  /* 0x0000028024307897 */ /* 0x000fe4000fffe03f */
[----:B------:R-:W-:Y:S01]  /*490b0*/  UIADD3.64 UR50, UR38, 0x802, URZ ;  /* 0x0000080226327897 */ /* 0x000fe2000fffe03f */
[----:B------:R-:W-:Y:S02]  /*490c0*/  WARPGROUP.DEPBAR.LE gsb0, 0x0 ;  /* 0x00008000000079c5 */ /* 0x000fe40000010000 */
[----:B------:R-:W-:-:S15]  /*490d0*/  WARPGROUP.ARRIVE ;  /* 0x00000000000079c5 */ /* 0x000fde0000000000 */
[----:B------:R-:W-:-:S05]  /*490e0*/  NOP ;  /* 0x0000000000007918 */ /* 0x000fca0000000000 */
[----:B------:R-:W-:Y:S01]  /*490f0*/  HGMMA.64x256x16.F32.BF16 R24, gdesc[UR40].tnspA, R24, gsb0 ;  /* 0x23e00000281879f0 */ /* 0x000fe20008001818 */
[----:B------:R-:W-:Y:S01]  /*49100*/  UMOV UR24, UR40 ;  /* 0x0000002800187c82 */ /* 0x000fe20008000000 */
[----:B------:R-:W-:Y:S01]  /*49110*/  UMOV UR25, UR41 ;  /* 0x0000002900197c82 */ /* 0x000fe20008000000 */
[----:B------:R-:W-:Y:S01]  /*49120*/  UMOV UR46, UR42 ;  /* 0x0000002a002e7c82 */ /* 0x000fe20008000000 */
[----:B------:R-:W-:Y:S01]  /*49130*/  UMOV UR47, UR43 ;  /* 0x0000002b002f7c82 */ /* 0x000fe20008000000 */
[----:B------:R-:W-:Y:S02]  /*49140*/  UIADD3.64 UR40, UR36, 0x300, URZ ;  /* 0x0000030024287897 */ /* 0x000fe4000fffe03f */
[----:B------:R-:W-:Y:S01]  /*49150*/  UIADD3.64 UR42, UR38, 0x804, URZ ;  /* 0x00000804262a7897 */ /* 0x000fe2000fffe03f */
[----:B------:R-:W-:Y:S02]  /*49160*/  WARPGROUP.DEPBAR.LE gsb0, 0x0 ;  /* 0x00008000000079c5 */ /* 0x000fe40000010000 */
[----:B------:R-:W-:-:S15]  /*49170*/  WARPGROUP.ARRIVE ;  /* 0x00000000000079c5 */ /* 0x000fde0000000000 */
[----:B------:R-:W-:-:S03]  /*49180*/  NOP ;  /* 0x0000000000007918 */ /* 0x000fc60000000000 */
[----:B------:R-:W-:Y:S01]  /*49190*/  HGMMA.64x256x16.F32.BF16 R24, gdesc[UR48].tnspA, R24, gsb0 ;  /* 0x23e00000301879f0 */ /* 0x000fe20008001818 */
[----:B------:R-:W-:Y:S02]  /*491a0*/  STL [R1+0x2008], R4 ;  /* 0x0020080401007387 */ /* 0x000fe40000100800 */
[----:B------:R-:W-:Y:S02]  /*491b0*/  WARPGROUP.DEPBAR.LE gsb0, 0x0 ;  /* 0x00008000000079c5 */ /* 0x000fe40000010000 */
[----:B------:R-:W-:-:S15]  /*491c0*/  WARPGROUP.ARRIVE ;  /* 0x00000000000079c5 */ /* 0x000fde0000000000 */
[----:B------:R-:W-:-:S08]  /*491d0*/  NOP ;  /* 0x0000000000007918 */ /* 0x000fd00000000000 */
[----:B------:R-:W-:Y:S03]  /*491e0*/  HGMMA.64x256x16.F32.BF16 R24, gdesc[UR40].tnspA, R24, gsb0 ;  /* 0x23e00000281879f0 */ /* 0x000fe60008001818 */
[----:B------:R-:W-:Y:S02]  /*491f0*/  WARPGROUP.DEPBAR.LE gsb0, 0x0 ;  /* 0x00008000000079c5 */ /* 0x000fe40000010000 */
        /* <DEDUP_REMOVED lines=63> */
[----:B------:R0:W-:Y:S01]  /*495f0*/  STL.64 [R1+0x5f8], R150 ;  /* 0x0005f89601007387 */ /* 0x0001e20000100a00 */
[----:B------:R-:W-:-:S02]  /*49600*/  IMAD.MOV.U32 R192, RZ, RZ, R48 ;  /* 0x000000ffffc07224 */ /* 0x000fc400078e0030 */
[----:B------:R-:W-:Y:S02]  /*49610*/  IMAD.MOV.U32 R201, RZ, RZ, R46 ;  /* 0x000000ffffc97224 */ /* 0x000fe400078e002e */
[----:B------:R-:W-:Y:S02]  /*49620*/  IMAD.MOV.U32 R200, RZ, RZ, R44 ;  /* 0x000000ffffc87224 */ /* 0x000fe400078e002c */
[----:B------:R-:W-:Y:S02]  /*49630*/  IMAD.MOV.U32 R209, RZ, RZ, R42 ;  /* 0x000000ffffd17224 */ /* 0x000fe400078e002a */
[----:B------:R-:W-:Y:S02]  /*49640*/  IMAD.MOV.U32 R208, RZ, RZ, R40 ;  /* 0x000000ffffd07224 */ /* 0x000fe400078e0028 */
[----:B------:R-:W-:Y:S01]  /*49650*/  IMAD.MOV.U32 R217, RZ, RZ, R38 ;  /* 0x000000ffffd97224 */ /* 0x000fe200078e0026 */
[----:B0-----:R-:W3:Y:S04]  /*49660*/  LDL.LU R151, [R1+0x24ac] ;  /* 0x0024ac0001977983 */ /* 0x001ee80000300800 */
[----:B------:R-:W3:Y:S04]  /*49670*/  LDL.LU R48, [R1+0x24a8] ;  /* 0x0024a80001307983 */ /* 0x000ee80000300800 */
[----:B------:R-:W3:Y:S04]  /*49680*/  LDL.LU.64 R46, [R1+0x24a0] ;  /* 0x0024a000012e7983 */ /* 0x000ee80000300a00 */
[----:B------:R-:W3:Y:S04]  /*49690*/  LDL.LU.64 R44, [R1+0x2498] ;  /* 0x00249800012c7983 */ /* 0x000ee80000300a00 */
[----:B------:R-:W3:Y:S04]  /*496a0*/  LDL.LU.64 R42, [R1+0x2490] ;  /* 0x00249000012a7983 */ /* 0x000ee80000300a00 */
[----:B------:R-:W3:Y:S01]  /*496b0*/  LDL.LU.64 R40, [R1+0x2488] ;  /* 0x0024880001287983 */ /* 0x000ee20000300a00 */
[----:B------:R-:W-:-:S03]  /*496c0*/  IMAD.MOV.U32 R216, RZ, RZ, R36 ;  /* 0x000000ffffd87224 */ /* 0x000fc600078e0024 */
[----:B------:R-:W3:Y:S01]  /*496d0*/  LDL.LU.64 R38, [R1+0x2480] ;  /* 0x0024800001267983 */ /* 0x000ee20000300a00 */
[----:B------:R-:W-:-:S03]  /*496e0*/  IMAD.MOV.U32 R225, RZ, RZ, R34 ;  /* 0x000000ffffe17224 */ /* 0x000fc600078e0022 */
[----:B------:R-:W3:Y:S01]  /*496f0*/  LDL.LU.64 R36, [R1+0x2478] ;  /* 0x0024780001247983 */ /* 0x000ee20000300a00 */
[----:B------:R-:W-:-:S03]  /*49700*/  IMAD.MOV.U32 R224, RZ, RZ, R32 ;  /* 0x000000ffffe07224 */ /* 0x000fc600078e0020 */
[----:B------:R-:W3:Y:S01]  /*49710*/  LDL.LU.64 R34, [R1+0x2470] ;  /* 0x0024700001227983 */ /* 0x000ee20000300a00 */
[----:B------:R-:W-:-:S03]  /*49720*/  IMAD.MOV.U32 R233, RZ, RZ, R30 ;  /* 0x000000ffffe97224 */ /* 0x000fc600078e001e */
[----:B------:R-:W3:Y:S01]  /*49730*/  LDL.LU.64 R32, [R1+0x2468] ;  /* 0x0024680001207983 */ /* 0x000ee20000300a00 */
[----:B------:R-:W-:Y:S02]  /*49740*/  IMAD.MOV.U32 R252, RZ, RZ, R29 ;  /* 0x000000fffffc7224 */ /* 0x000fe400078e001d */
[----:B------:R-:W-:Y:S01]  /*49750*/  IMAD.MOV.U32 R232, RZ, RZ, R28 ;  /* 0x000000ffffe87224 */ /* 0x000fe200078e001c */
[----:B------:R-:W3:Y:S01]  /*49760*/  LDL.LU.64 R30, [R1+0x2460] ;  /* 0x00246000011e7983 */ /* 0x000ee20000300a00 */
[----:B------:R-:W-:Y:S02]  /*49770*/  IMAD.MOV.U32 R249, RZ, RZ, R27 ;  /* 0x000000fffff97224 */ /* 0x000fe400078e001b */
[----:B------:R-:W-:Y:S01]  /*49780*/  IMAD.MOV.U32 R241, RZ, RZ, R26 ;  /* 0x000000fffff17224 */ /* 0x000fe200078e001a */
[----:B------:R-:W3:Y:S01]  /*49790*/  LDL.LU.64 R28, [R1+0x2458] ;  /* 0x00245800011c7983 */ /* 0x000ee20000300a00 */
[----:B------:R-:W-:Y:S02]  /*497a0*/  IMAD.MOV.U32 R248, RZ, RZ, R25 ;  /* 0x000000fffff87224 */ /* 0x000fe400078e0019 */
[----:B------:R-:W-:Y:S01]  /*497b0*/  IMAD.MOV.U32 R240, RZ, RZ, R24 ;  /* 0x000000fffff07224 */ /* 0x000fe200078e0018 */
[----:B------:R-:W3:Y:S04]  /*497c0*/  LDL.LU.64 R26, [R1+0x2450] ;  /* 0x00245000011a7983 */ /* 0x000ee80000300a00 */
[----:B------:R-:W3:Y:S01]  /*497d0*/  LDL.LU.64 R24, [R1+0x2448] ;  /* 0x0024480001187983 */ /* 0x000ee20000300a00 */
[----:B------:R-:W-:Y:S01]  /*497e0*/  IMAD.MOV.U32 R250, RZ, RZ, R0 ;  /* 0x000000fffffa7224 */ /* 0x000fe200078e0000 */
[----:B------:R-:W-:Y:S01]  /*497f0*/  UMOV UR60, UR34 ;  /* 0x00000022003c7c82 */ /* 0x000fe20008000000 */
[----:B------:R-:W-:Y:S01]  /*49800*/  IMAD.MOV.U32 R219, RZ, RZ, R18 ;  /* 0x000000ffffdb7224 */ /* 0x000fe200078e0012 */
[----:B----4-:R-:W-:Y:S01]  /*49810*/  R2UR UR34, R20 ;  /* 0x00000000142272ca */ /* 0x010fe200000e0000 */
[----:B------:R-:W-:Y:S01]  /*49820*/  UMOV UR28, UR48 ;  /* 0x00000030001c7c82 */ /* 0x000fe20008000000 */
[----:B------:R-:W-:Y:S01]  /*49830*/  IMAD.MOV.U32 R163, RZ, RZ, R17 ;  /* 0x000000ffffa37224 */ /* 0x000fe200078e0011 */
[----:B------:R-:W-:Y:S01]  /*49840*/  UMOV UR61, UR35 ;  /* 0x00000023003d7c82 */ /* 0x000fe20008000000 */
[----:B--2---:R-:W-:-:S02]  /*49850*/  R2UR UR48, R153 ;  /* 0x00000000993072ca */ /* 0x004fc400000e0000 */
[----:B------:R-:W-:Y:S01]  /*49860*/  R2UR UR35, R14 ;  /* 0x000000000e2372ca */ /* 0x000fe200000e0000 */
[----:B------:R-:W-:Y:S01]  /*49870*/  IMAD.MOV.U32 R8, RZ, RZ, R12 ;  /* 0x000000ffff087224 */ /* 0x000fe200078e000c */
[----:B------:R-:W-:Y:S01]  /*49880*/  UMOV UR29, UR49 ;  /* 0x00000031001d7c82 */ /* 0x000fe20008000000 */
[----:B------:R-:W-:Y:S01]  /*49890*/  R2UR UR49, R15 ;  /* 0x000000000f3172ca */ /* 0x000fe200000e0000 */
[----:B------:R-:W-:Y:S02]  /*498a0*/  IMAD.MOV.U32 R193, RZ, RZ, R50 ;  /* 0x000000ffffc17224 */ /* 0x000fe400078e0032 */
[----:B------:R-:W-:Y:S02]  /*498b0*/  IMAD.MOV.U32 R184, RZ, RZ, R52 ;  /* 0x000000ffffb87224 */ /* 0x000fe400078e0034 */
[----:B------:R-:W-:Y:S02]  /*498c0*/  IMAD.MOV.U32 R185, RZ, RZ, R54 ;  /* 0x000000ffffb97224 */ /* 0x000fe400078e0036 */
[----:B------:R-:W-:-:S02]  /*498d0*/  IMAD.MOV.U32 R176, RZ, RZ, R56 ;  /* 0x000000ffffb07224 */ /* 0x000fc400078e0038 */
[----:B------:R-:W-:Y:S02]  /*498e0*/  IMAD.MOV.U32 R177, RZ, RZ, R58 ;  /* 0x000000ffffb17224 */ /* 0x000fe400078e003a */
[----:B------:R-:W-:Y:S02]  /*498f0*/  IMAD.MOV.U32 R168, RZ, RZ, R60 ;  /* 0x000000ffffa87224 */ /* 0x000fe400078e003c */
[----:B------:R-:W-:Y:S02]  /*49900*/  IMAD.MOV.U32 R169, RZ, RZ, R62 ;  /* 0x000000ffffa97224 */ /* 0x000fe400078e003e */
[----:B------:R-:W-:Y:S02]  /*49910*/  IMAD.MOV.U32 R160, RZ, RZ, R64 ;  /* 0x000000ffffa07224 */ /* 0x000fe400078e0040 */
[----:B------:R-:W-:Y:S02]  /*49920*/  IMAD.MOV.U32 R161, RZ, RZ, R66 ;  /* 0x000000ffffa17224 */ /* 0x000fe400078e0042 */
[----:B---3--:R-:W-:-:S02]  /*49930*/  IMAD.MOV.U32 R15, RZ, RZ, R48 ;  /* 0x000000ffff0f7224 */ /* 0x008fc400078e0030 */
[----:B------:R-:W-:Y:S02]  /*49940*/  IMAD.MOV.U32 R226, RZ, RZ, R47 ;  /* 0x000000ffffe27224 */ /* 0x000fe400078e002f */
[----:B------:R-:W-:Y:S02]  /*49950*/  IMAD.MOV.U32 R9, RZ, RZ, R45 ;  /* 0x000000ffff097224 */ /* 0x000fe400078e002d */
        /* <DEDUP_REMOVED lines=18> */
[----:B------:R-:W-:Y:S01]  /*49a80*/  IMAD.MOV.U32 R195, RZ, RZ, R26 ;  /* 0x000000ffffc37224 */ /* 0x000fe200078e001a */
[----:B------:R-:W2:Y:S04]  /*49a90*/  LDL.LU.64 R24, [R1] ;  /* 0x0000000001187983 */ /* 0x000ea80000300a00 */
[----:B------:R-:W3:Y:S04]  /*49aa0*/  LDL.LU.64 R26, [R1+0x8] ;  /* 0x00000800011a7983 */ /* 0x000ee80000300a00 */
[----:B------:R-:W4:Y:S04]  /*49ab0*/  LDL.LU.64 R28, [R1+0x10] ;  /* 0x00001000011c7983 */ /* 0x000f280000300a00 */
[----:B------:R-:W2:Y:S04]  /*49ac0*/  LDL.LU.64 R30, [R1+0x18] ;  /* 0x00001800011e7983 */ /* 0x000ea80000300a00 */
[----:B------:R-:W3:Y:S04]  /*49ad0*/  LDL.LU.64 R32, [R1+0x20] ;  /* 0x0000200001207983 */ /* 0x000ee80000300a00 */
[----:B------:R-:W4:Y:S04]  /*49ae0*/  LDL.LU.64 R34, [R1+0x28] ;  /* 0x0000280001227983 */ /* 0x000f280000300a00 */
[----:B------:R-:W2:Y:S04]  /*49af0*/  LDL.LU.64 R36, [R1+0x30] ;  /* 0x0000300001247983 */ /* 0x000ea80000300a00 */
[----:B------:R-:W3:Y:S01]  /*49b00*/  LDL.LU.64 R38, [R1+0x38] ;  /* 0x0000380001267983 */ /* 0x000ee20000300a00 */
[----:B------:R-:W-:-:S03]  /*49b10*/  IMAD.MOV.U32 R12, RZ, RZ, R42 ;  /* 0x000000ffff0c7224 */ /* 0x000fc600078e002a */
[----:B------:R-:W4:Y:S01]  /*49b20*/  LDL.LU.64 R40, [R1+0x40] ;  /* 0x0000400001287983 */ /* 0x000f220000300a00 */
[----:B------:R-:W-:-:S03]  /*49b30*/  IMAD.MOV.U32 R19, RZ, RZ, R44 ;  /* 0x000000ffff137224 */ /* 0x000fc600078e002c */
[----:B------:R-:W2:Y:S01]  /*49b40*/  LDL.LU.64 R42, [R1+0x48] ;  /* 0x00004800012a7983 */ /* 0x000ea20000300a00 */
[----:B------:R-:W-:-:S03]  /*49b50*/  IMAD.MOV.U32 R11, RZ, RZ, R46 ;  /* 0x000000ffff0b7224 */ /* 0x000fc600078e002e */
[----:B------:R-:W3:Y:S04]  /*49b60*/  LDL.LU.64 R44, [R1+0x50] ;  /* 0x00005000012c7983 */ /* 0x000ee80000300a00 */
[----:B------:R-:W4:Y:S04]  /*49b70*/  LDL.LU.64 R46, [R1+0x58] ;  /* 0x00005800012e7983 */ /* 0x000f280000300a00 */
[----:B------:R-:W2:Y:S04]  /*49b80*/  LDL.LU.64 R48, [R1+0x60] ;  /* 0x0000600001307983 */ /* 0x000ea80000300a00 */
        /* <DEDUP_REMOVED lines=40> */
[----:B------:R-:W4:Y:S01]  /*49e10*/  LDL.LU.64 R130, [R1+0x1a8] ;  /* 0x0001a80001827983 */ /* 0x000f220000300a00 */
[----:B------:R-:W-:-:S03]  /*49e20*/  IMAD.MOV.U32 R10, RZ, RZ, R151 ;  /* 0x000000ffff0a7224 */ /* 0x000fc600078e0097 */
[----:B----4-:R-:W-:Y:S04]  /*49e30*/  STL.64 [R1+0x2440], R130 ;  /* 0x0024408201007387 */ /* 0x010fe80000100a00 */
[----:B---3--:R-:W-:Y:S04]  /*49e40*/  STL.64 [R1+0x2438], R128 ;  /* 0x0024388001007387 */ /* 0x008fe80000100a00 */
[----:B--2---:R-:W-:Y:S04]  /*49e50*/  STL.64 [R1+0x2430], R126 ;  /* 0x0024307e01007387 */ /* 0x004fe80000100a00 */
        /* <DEDUP_REMOVED lines=59> */
[----:B------:R-:W2:Y:S04]  /*4a210*/  LDL.LU.64 R4, [R1+0x200] ;  /* 0x0002000001047983 */ /* 0x000ea80000300a00 */
[----:B------:R-:W2:Y:S04]  /*4a220*/  LDL.LU.64 R6, [R1+0x208] ;  /* 0x0002080001067983 */ /* 0x000ea80000300a00 */
[----:B0-----:R-:W2:Y:S04]  /*4a230*/  LDL.LU.64 R8, [R1+0x210] ;  /* 0x0002100001087983 */ /* 0x001ea80000300a00 */
[----:B------:R-:W2:Y:S04]  /*4a240*/  LDL.LU.64 R10, [R1+0x218] ;  /* 0x00021800010a7983 */ /* 0x000ea80000300a00 */
        /* <DEDUP_REMOVED lines=59> */
[----:B------:R-:W2:Y:S01]  /*4a600*/  LDL.LU.64 R130, [R1+0x3f8] ;  /* 0x0003f80001827983 */ /* 0x000ea20000300a00 */
[----:B------:R-:W-:Y:S01]  /*4a610*/  UMOV UR56, UR8 ;  /* 0x0000000800387c82 */ /* 0x000fe20008000000 */
[----:B------:R-:W-:Y:S01]  /*4a620*/  UMOV UR57, UR9 ;  /* 0x0000000900397c82 */ /* 0x000fe20008000000 */
[----:B------:R-:W-:Y:S01]  /*4a630*/  UMOV UR8, UR36 ;  /* 0x0000002400087c82 */ /* 0x000fe20008000000 */
[----:B------:R-:W-:Y:S01]  /*4a640*/  UMOV UR9, UR37 ;  /* 0x0000002500097c82 */ /* 0x000fe20008000000 */
[----:B------:R-:W-:Y:S01]  /*4a650*/  UMOV UR12, UR32 ;  /* 0x00000020000c7c82 */ /* 0x000fe20008000000 */
[----:B------:R-:W-:Y:S01]  /*4a660*/  UMOV UR13, UR33 ;  /* 0x00000021000d7c82 */ /* 0x000fe20008000000 */
[----:B------:R-:W-:Y:S01]  /*4a670*/  MOV R157, UR7 ;  /* 0x00000007009d7c02 */ /* 0x000fe20008000f00 */
[----:B--2---:R-:W-:Y:S01]  /*4a680*/  WARPGROUP.ARRIVE ;  /* 0x00000000000079c5 */ /* 0x004fe20000000000 */
[----:B------:R-:W-:Y:S01]  /*4a690*/  MOV R156, UR6 ;  /* 0x00000006009c7c02 */ /* 0x000fe20008000f00 */
[----:B------:R-:W2:Y:S04]  /*4a6a0*/  LDL.LU.64 R132, [R1+0x1b0] ;  /* 0x0001b00001847983 */ /* 0x000ea80000300a00 */
[----:B------:R-:W-:Y:S01]  /*4a6b0*/  HGMMA.64x256x16.F32.BF16 R4, gdesc[UR56].tnspA, R4, gsb0 ;  /* 0x23e00000380479f0 */ /* 0x000fe20008001804 */
[----:B------:R-:W-:Y:S01]  /*4a6c0*/  UMOV UR6, UR4 ;  /* 0x0000000400067c82 */ /* 0x000fe20008000000 */
[----:B------:R-:W-:Y:S01]  /*4a6d0*/  UMOV UR7, UR5 ;  /* 0x0000000500077c82 */ /* 0x000fe20008000000 */
[----:B------:R-:W2:Y:S01]  /*4a6e0*/  LDL.LU.64 R134, [R1+0x1b8] ;  /* 0x0001b80001867983 */ /* 0x000ea20000300a00 */
[----:B------:R-:W-:-:S02]  /*4a6f0*/  WARPGROUP.DEPBAR.LE gsb0, 0x0 ;  /* 0x00008000000079c5 */ /* 0x000fc40000010000 */
[----:B------:R-:W-:Y:S01]  /*4a700*/  WARPGROUP.ARRIVE ;  /* 0x00000000000079c5 */ /* 0x000fe20000000000 */
[----:B------:R-:W-:Y:S01]  /*4a710*/  UMOV UR4, UR40 ;  /* 0x0000002800047c82 */ /* 0x000fe20008000000 */
[----:B------:R-:W-:Y:S01]  /*4a720*/  UMOV UR5, UR41 ;  /* 0x0000002900057c82 */ /* 0x000fe20008000000 */
[----:B------:R-:W2:-:S15]  /*4a730*/  LDL.LU.64 R136, [R1+0x1c0] ;  /* 0x0001c00001887983 */ /* 0x000e9e0000300a00 */
[----:B------:R-:W-:-:S04]  /*4a740*/  NOP ;  /* 0x0000000000007918 */ /* 0x000fc80000000000 */
[----:B------:R-:W-:Y:S01]  /*4a750*/  HGMMA.64x256x16.F32.BF16 R4, gdesc[UR8].tnspA, R4, gsb0 ;  /* 0x23e00000080479f0 */ /* 0x000fe20008001804 */
[----:B------:R-:W-:Y:S01]  /*4a760*/  UMOV UR32, UR4 ;  /* 0x0000000400207c82 */ /* 0x000fe20008000000 */
[----:B------:R-:W-:Y:S01]  /*4a770*/  UMOV UR33, UR5 ;  /* 0x0000000500217c82 */ /* 0x000fe20008000000 */
[----:B------:R-:W2:Y:S04]  /*4a780*/  LDL.LU.64 R138, [R1+0x1c8] ;  /* 0x0001c800018a7983 */ /* 0x000ea80000300a00 */
[----:B------:R-:W2:Y:S04]  /*4a790*/  LDL.LU.64 R140, [R1+0x1d0] ;  /* 0x0001d000018c7983 */ /* 0x000ea80000300a00 */
[----:B------:R-:W2:Y:S04]  /*4a7a0*/  LDL.LU.64 R142, [R1+0x1d8] ;  /* 0x0001d800018e7983 */ /* 0x000ea80000300a00 */
[----:B------:R-:W2:Y:S04]  /*4a7b0*/  LDL.LU.64 R144, [R1+0x1e0] ;  /* 0x0001e00001907983 */ /* 0x000ea80000300a00 */
[----:B------:R-:W2:Y:S04]  /*4a7c0*/  LDL.LU.64 R146, [R1+0x1e8] ;  /* 0x0001e80001927983 */ /* 0x000ea80000300a00 */
[----:B------:R-:W2:Y:S04]  /*4a7d0*/  LDL.LU.64 R148, [R1+0x1f0] ;  /* 0x0001f00001947983 */ /* 0x000ea80000300a00 */
[----:B------:R-:W2:Y:S01]  /*4a7e0*/  LDL.LU.64 R150, [R1+0x1f8] ;  /* 0x0001f80001967983 */ /* 0x000ea20000300a00 */
[----:B------:R-:W-:-:S02]  /*4a7f0*/  WARPGROUP.DEPBAR.LE gsb0, 0x0 ;  /* 0x00008000000079c5 */ /* 0x000fc40000010000 */
[----:B------:R-:W-:-:S06]  /*4a800*/  WARPGROUP.ARRIVE ;  /* 0x00000000000079c5 */ /* 0x000fcc0000000000 */
        /* <DEDUP_REMOVED lines=17> */
[----:B------:R-:W-:Y:S04]  /*4a920*/  STL [R1+0x203c], R184 ;  /* 0x00203cb801007387 */ /* 0x000fe80000100800 */
[----:B------:R-:W-:Y:S04]  /*4a930*/  STL [R1+0x2024], R185 ;  /* 0x002024b901007387 */ /* 0x000fe80000100800 */
[----:B------:R-:W-:Y:S04]  /*4a940*/  STL [R1+0x2020], R176 ;  /* 0x002020b001007387 */ /* 0x000fe80000100800 */
[----:B------:R-:W-:Y:S04]  /*4a950*/  STL [R1+0x201c], R177 ;  /* 0x00201cb101007387 */ /* 0x000fe80000100800 */
[----:B------:R-:W-:Y:S04]  /*4a960*/  STL [R1+0x2018], R168 ;  /* 0x002018a801007387 */ /* 0x000fe80000100800 */
[----:B------:R-:W-:Y:S04]  /*4a970*/  STL [R1+0x2014], R169 ;  /* 0x002014a901007387 */ /* 0x000fe80000100800 */
[----:B------:R-:W-:Y:S04]  /*4a980*/  STL [R1+0x2010], R160 ;  /* 0x002010a001007387 */ /* 0x000fe80000100800 */
[----:B------:R-:W-:Y:S01]  /*4a990*/  STL [R1+0x200c], R161 ;  /* 0x00200ca101007387 */ /* 0x000fe20000100800 */
[----:B------:R-:W-:-:S02]  /*4a9a0*/  WARPGROUP.DEPBAR.LE gsb0, 0x0 ;  /* 0x00008000000079c5 */ /* 0x000fc40000010000 */
[----:B------:R-:W-:-:S06]  /*4a9b0*/  WARPGROUP.ARRIVE ;  /* 0x00000000000079c5 */ /* 0x000fcc0000000000 */
        /* <DEDUP_REMOVED lines=72> */
[----:B0-----:R-:W2:Y:S04]  /*4ae40*/  LDL.LU.64 R130, [R1+0x2440] ;  /* 0x0024400001827983 */ /* 0x001ea80000300a00 */
[----:B------:R-:W2:Y:S04]  /*4ae50*/  LDL.LU.64 R128, [R1+0x2438] ;  /* 0x0024380001807983 */ /* 0x000ea80000300a00 */
[----:B------:R-:W2:Y:S04]  /*4ae60*/  LDL.LU.64 R126, [R1+0x2430] ;  /* 0x00243000017e7983 */ /* 0x000ea80000300a00 */
[----:B------:R-:W2:Y:S04]  /*4ae70*/  LDL.LU.64 R124, [R1+0x2428] ;  /* 0x00242800017c7983 */ /* 0x000ea80000300a00 */
[----:B------:R-:W2:Y:S04]  /*4ae80*/  LDL.LU.64 R122, [R1+0x2420] ;  /* 0x00242000017a7983 */ /* 0x000ea80000300a00 */
[----:B------:R-:W2:Y:S04]  /*4ae90*/  LDL.LU.64 R120, [R1+0x2418] ;  /* 0x0024180001787983 */ /* 0x000ea80000300a00 */
[----:B------:R-:W2:Y:S01]  /*4aea0*/  LDL.LU.64 R118, [R1+0x2410] ;  /* 0x0024100001767983 */ /* 0x000ea20000300a00 */
[----:B------:R-:W-:-:S02]  /*4aeb0*/  IMAD.MOV.U32 R237, RZ, RZ, R115 ;  /* 0x000000ffffed7224 */ /* 0x000fc400078e0073 */
[----:B------:R-:W-:Y:S01]  /*4aec0*/  IMAD.MOV.U32 R236, RZ, RZ, R114 ;  /* 0x000000ffffec7224 */ /* 0x000fe200078e0072 */
[----:B------:R-:W2:Y:S01]  /*4aed0*/  LDL.LU.64 R116, [R1+0x2408] ;  /* 0x0024080001747983 */ /* 0x000ea20000300a00 */
[----:B------:R-:W-:Y:S02]  /*4aee0*/  IMAD.MOV.U32 R231, RZ, RZ, R113 ;  /* 0x000000ffffe77224 */ /* 0x000fe400078e0071 */
[----:B------:R-:W-:Y:S01]  /*4aef0*/  IMAD.MOV.U32 R230, RZ, RZ, R112 ;  /* 0x000000ffffe67224 */ /* 0x000fe200078e0070 */
[----:B------:R-:W2:Y:S01]  /*4af00*/  LDL.LU.64 R114, [R1+0x2400] ;  /* 0x0024000001727983 */ /* 0x000ea20000300a00 */
[----:B------:R-:W-:Y:S02]  /*4af10*/  IMAD.MOV.U32 R229, RZ, RZ, R111 ;  /* 0x000000ffffe57224 */ /* 0x000fe400078e006f */
[----:B------:R-:W-:Y:S01]  /*4af20*/  IMAD.MOV.U32 R228, RZ, RZ, R110 ;  /* 0x000000ffffe47224 */ /* 0x000fe200078e006e */
        /* <DEDUP_REMOVED lines=79> */
[----:B------:R-:W-:Y:S01]  /*4b420*/  UIADD3.64 UR40, UR36, 0x380, URZ ;  /* 0x0000038024287897 */ /* 0x000fe2000fffe03f */
[----:B------:R-:W-:Y:S01]  /*4b430*/  UMOV UR54, UR42 ;  /* 0x0000002a00367c82 */ /* 0x000fe20008000000 */
[----:B------:R-:W-:Y:S01]  /*4b440*/  UMOV UR55, UR43 ;  /* 0x0000002b00377c82 */ /* 0x000fe20008000000 */
[----:B------:R-:W-:Y:S01]  /*4b450*/  UMOV UR42, UR6 ;  /* 0x00000006002a7c82 */ /* 0x000fe20008000000 */
[----:B------:R-:W-:Y:S01]  /*4b460*/  UMOV UR43, UR7 ;  /* 0x00000007002b7c82 */ /* 0x000fe20008000000 */
[----:B------:R-:W-:Y:S01]  /*4b470*/  UIADD3.64 UR4, UR36, 0x400, URZ ;  /* 0x0000040024047897 */ /* 0x000fe2000fffe03f */
[----:B------:R-:W-:Y:S01]  /*4b480*/  UMOV UR6, UR38 ;  /* 0x0000002600067c82 */ /* 0x000fe20008000000 */
[----:B------:R-:W-:Y:S01]  /*4b490*/  UMOV UR7, UR39 ;  /* 0x0000002700077c82 */ /* 0x000fe20008000000 */
[----:B--2---:R-:W-:Y:S01]  /*4b4a0*/  WARPGROUP.ARRIVE ;  /* 0x00000000000079c5 */ /* 0x004fe20000000000 */
[----:B------:R-:W2:Y:S01]  /*4b4b0*/  LDL.LU.64 R22, [R1+0x2290] ;  /* 0x0022900001167983 */ /* 0x000ea20000300a00 */
[----:B------:R-:W-:Y:S01]  /*4b4c0*/  UMOV UR16, UR40 ;  /* 0x0000002800107c82 */ /* 0x000fe20008000000 */
[----:B------:R-:W-:-:S02]  /*4b4d0*/  UMOV UR17, UR41 ;  /* 0x0000002900117c82 */ /* 0x000fc40008000000 */
[----:B------:R-:W3:Y:S04]  /*4b4e0*/  LDL.LU.64 R20, [R1+0x2288] ;  /* 0x0022880001147983 */ /* 0x000ee80000300a00 */
[----:B------:R-:W4:Y:S01]  /*4b4f0*/  LDL.LU.64 R18, [R1+0x2280] ;  /* 0x0022800001127983 */ /* 0x000f220000300a00 */
[----:B------:R-:W-:Y:S01]  /*4b500*/  HGMMA.64x256x16.F32.BF16 R24, gdesc[UR40].tnspA, R24, gsb0 ;  /* 0x23e00000281879f0 */ /* 0x000fe20008001818 */
[----:B------:R-:W-:Y:S01]  /*4b510*/  UIADD3.64 UR40, UR36, 0x480, URZ ;  /* 0x0000048024287897 */ /* 0x000fe2000fffe03f */
[----:B------:R-:W-:Y:S01]  /*4b520*/  UMOV UR42, UR60 ;  /* 0x0000003c002a7c82 */ /* 0x000fe20008000000 */
[----:B------:R-:W-:Y:S01]  /*4b530*/  UMOV UR43, UR61 ;  /* 0x0000003d002b7c82 */ /* 0x000fe20008000000 */
[----:B------:R-:W3:Y:S04]  /*4b540*/  LDL.LU.64 R16, [R1+0x2278] ;  /* 0x0022780001107983 */ /* 0x000ee80000300a00 */
[----:B------:R-:W3:Y:S04]  /*4b550*/  LDL.LU.64 R14, [R1+0x2270] ;  /* 0x00227000010e7983 */ /* 0x000ee80000300a00 */
[----:B------:R-:W4:Y:S01]  /*4b560*/  LDL.LU.64 R12, [R1+0x2268] ;  /* 0x00226800010c7983 */ /* 0x000f220000300a00 */
[----:B------:R-:W-:Y:S01]  /*4b570*/  UMOV UR8, UR4 ;  /* 0x0000000400087c82 */ /* 0x000fe20008000000 */
[----:B------:R-:W-:-:S02]  /*4b580*/  WARPGROUP.DEPBAR.LE gsb0, 0x0 ;  /* 0x00008000000079c5 */ /* 0x000fc40000010000 */
[----:B------:R-:W-:Y:S01]  /*4b590*/  WARPGROUP.ARRIVE ;  /* 0x00000000000079c5 */ /* 0x000fe20000000000 */
[----:B------:R-:W-:Y:S01]  /*4b5a0*/  UMOV UR9, UR5 ;  /* 0x0000000500097c82 */ /* 0x000fe20008000000 */
[----:B------:R-:W-:Y:S01]  /*4b5b0*/  UMOV UR12, UR40 ;  /* 0x00000028000c7c82 */ /* 0x000fe20008000000 */
[----:B------:R-:W-:Y:S01]  /*4b5c0*/  UMOV UR13, UR41 ;  /* 0x00000029000d7c82 */ /* 0x000fe20008000000 */
[----:B------:R-:W3:Y:S04]  /*4b5d0*/  LDL.LU.64 R10, [R1+0x2260] ;  /* 0x00226000010a7983 */ /* 0x000ee80000300a00 */
[----:B------:R-:W3:Y:S04]  /*4b5e0*/  LDL.LU.64 R8, [R1+0x2258] ;  /* 0x0022580001087983 */ /* 0x000ee80000300a00 */
[----:B------:R-:W-:Y:S01]  /*4b5f0*/  HGMMA.64x256x16.F32.BF16 R24, gdesc[UR4].tnspA, R24, gsb0 ;  /* 0x23e00000041879f0 */ /* 0x000fe20008001818 */
[----:B------:R-:W-:-:S02]  /*4b600*/  R2UR UR7, R157 ;  /* 0x000000009d0772ca */ /* 0x000fc400000e0000 */
[----:B------:R-:W-:Y:S01]  /*4b610*/  R2UR UR6, R156 ;  /* 0x000000009c0672ca */ /* 0x000fe200000e0000 */
[----:B------:R-:W-:Y:S01]  /*4b620*/  UIADD3.64 UR4, UR36, 0x500, URZ ;  /* 0x0000050024047897 */ /* 0x000fe2000fffe03f */
[----:B------:R-:W-:Y:S02]  /*4b630*/  WARPGROUP.DEPBAR.LE gsb0, 0x0 ;  /* 0x00008000000079c5 */ /* 0x000fe40000010000 */
[----:B------:R-:W-:-:S15]  /*4b640*/  WARPGROUP.ARRIVE ;  /* 0x00000000000079c5 */ /* 0x000fde0000000000 */
[----:B------:R-:W-:-:S06]  /*4b650*/  NOP ;  /* 0x0000000000007918 */ /* 0x000fcc0000000000 */
[----:B------:R-:W-:Y:S01]  /*4b660*/  HGMMA.64x256x16.F32.BF16 R24, gdesc[UR40].tnspA, R24, gsb0 ;  /* 0x23e00000281879f0 */ /* 0x000fe20008001818 */
[----:B------:R-:W-:Y:S02]  /*4b670*/  R2UR UR43, R155 ;  /* 0x000000009b2b72ca */ /* 0x000fe400000e0000 */
[----:B--2---:R-:W-:Y:S02]  /*4b680*/  R2UR UR42, R23 ;  /* 0x00000000172a72ca */ /* 0x004fe400000e0000 */
[----:B------:R-:W-:Y:S02]  /*4b690*/  R2UR UR41, R22 ;  /* 0x00000000162972ca */ /* 0x000fe400000e0000 */
[----:B----4-:R-:W-:Y:S01]  /*4b6a0*/  R2UR UR40, R13 ;  /* 0x000000000d2872ca */ /* 0x010fe200000e0000 */
[----:B------:R-:W-:Y:S02]  /*4b6b0*/  WARPGROUP.DEPBAR.LE gsb0, 0x0 ;  /* 0x00008000000079c5 */ /* 0x000fe40000010000 */
[----:B------:R-:W-:-:S15]  /*4b6c0*/  WARPGROUP.ARRIVE ;  /* 0x00000000000079c5 */ /* 0x000fde0000000000 */
[----:B------:R-:W-:-:S03]  /*4b6d0*/  NOP ;  /* 0x0000000000007918 */ /* 0x000fc60000000000 */
        /* <DEDUP_REMOVED lines=13> */
[----:B------:R-:W-:Y:S02]  /*4b7b0*/  IMAD.MOV.U32 R7, RZ, RZ, R163 ;  /* 0x000000ffff077224 */ /* 0x000fe400078e00a3 */
[----:B------:R-:W-:Y:S02]  /*4b7c0*/  IMAD.MOV.U32 R163, RZ, RZ, R219 ;  /* 0x000000ffffa37224 */ /* 0x000fe400078e00db */
[----:B------:R-:W-:Y:S02]  /*4b7d0*/  IMAD.MOV.U32 R219, RZ, RZ, R226 ;  /* 0x000000ffffdb7224 */ /* 0x000fe400078e00e2 */
[----:B---3--:R-:W-:Y:S02]  /*4b7e0*/  IMAD.MOV.U32 R226, RZ, RZ, R10 ;  /* 0x000000ffffe27224 */ /* 0x008fe400078e000a */
[----:B------:R-:W-:Y:S02]  /*4b7f0*/  IMAD.MOV.U32 R10, RZ, RZ, R154 ;  /* 0x000000ffff0a7224 */ /* 0x000fe400078e009a */
[----:B------:R-:W2:Y:S01]  /*4b800*/  LDL.LU R154, [R1+0x2250] ;  /* 0x00225000019a7983 */ /* 0x000ea20000300800 */
[----:B------:R-:W-:-:S04]  /*4b810*/  IMAD.MOV.U32 R168, RZ, RZ, R226 ;  /* 0x000000ffffa87224 */ /* 0x000fc800078e00e2 */
[----:B------:R-:W-:Y:S02]  /*4b820*/  IMAD.MOV.U32 R156, RZ, RZ, R168 ;  /* 0x000000ffff9c7224 */ /* 0x000fe400078e00a8 */
[----:B------:R-:W-:Y:S02]  /*4b830*/  IMAD.MOV.U32 R168, RZ, RZ, R9 ;  /* 0x000000ffffa87224 */ /* 0x000fe400078e0009 */
[----:B------:R-:W-:Y:S02]  /*4b840*/  IMAD.MOV.U32 R9, RZ, RZ, R19 ;  /* 0x000000ffff097224 */ /* 0x000fe400078e0013 */
[----:B------:R-:W-:Y:S02]  /*4b850*/  IMAD.MOV.U32 R19, RZ, RZ, R14 ;  /* 0x000000ffff137224 */ /* 0x000fe400078e000e */
[----:B------:R-:W-:Y:S02]  /*4b860*/  IMAD.MOV.U32 R14, RZ, RZ, R152 ;  /* 0x000000ffff0e7224 */ /* 0x000fe400078e0098 */
[----:B------:R-:W0:Y:S01]  /*4b870*/  LDC R152, c[0x0][0x230] ;  /* 0x00008c00ff987b82 */ /* 0x000e220000000800 */
[----:B------:R-:W-:-:S02]  /*4b880*/  WARPGROUP.DEPBAR.LE gsb0, 0x0 ;  /* 0x00008000000079c5 */ /* 0x000fc40000010000 */
[----:B------:R-:W-:-:S06]  /*4b890*/  WARPGROUP.ARRIVE ;  /* 0x00000000000079c5 */ /* 0x000fcc0000000000 */
[----:B------:R-:W-:Y:S01]  /*4b8a0*/  HGMMA.64x256x16.F32.BF16 R24, gdesc[UR52].tnspA, R24, gsb0 ;  /* 0x23e00000341879f0 */ /* 0x000fe20008001818 */
[----:B0-----:R-:W-:-:S05]  /*4b8b0*/  VIADD R152, R152, 0x7f ;  /* 0x0000007f98987836 */ /* 0x001fca0000000000 */
[----:B------:R-:W-:-:S04]  /*4b8c0*/  SHF.R.S32.HI R13, RZ, 0x1f, R152 ;  /* 0x0000001fff0d7819 */ /* 0x000fc80000011498 */
[----:B------:R-:W-:Y:S02]  /*4b8d0*/  LEA.HI R13, R13, R152, RZ, 0x7 ;  /* 0x000000980d0d7211 */ /* 0x000fe400078f38ff */
[----:B------:R-:W0:Y:S01]  /*4b8e0*/  LDC R152, c[0x0][0x238] ;  /* 0x00008e00ff987b82 */ /* 0x000e220000000800 */
[----:B------:R-:W-:Y:S01]  /*4b8f0*/  UMOV UR6, UR4 ;  /* 0x0000000400067c82 */ /* 0x000fe20008000000 */
[----:B------:R-:W-:Y:S01]  /*4b900*/  R2UR UR4, R163 ;  /* 0x00000000a30472ca */ /* 0x000fe200000e0000 */
[----:B------:R-:W-:Y:S02]  /*4b910*/  IMAD.MOV.U32 R184, RZ, RZ, R178 ;  /* 0x000000ffffb87224 */ /* 0x000fe400078e00b2 */
[----:B------:R-:W-:Y:S01]  /*4b920*/  IMAD.MOV.U32 R169, RZ, RZ, R187 ;  /* 0x000000ffffa97224 */ /* 0x000fe200078e00bb */
[----:B------:R-:W-:Y:S01]  /*4b930*/  UMOV UR7, UR5 ;  /* 0x0000000500077c82 */ /* 0x000fe20008000000 */
[----:B------:R-:W-:Y:S01]  /*4b940*/  IMAD.MOV.U32 R6, RZ, RZ, R186 ;  /* 0x000000ffff067224 */ /* 0x000fe200078e00ba */
[----:B------:R-:W-:Y:S01]  /*4b950*/  R2UR UR5, R7 ;  /* 0x00000000070572ca */ /* 0x000fe200000e0000 */
[----:B------:R-:W-:-:S02]  /*4b960*/  IMAD.MOV.U32 R161, RZ, RZ, R195 ;  /* 0x000000ffffa17224 */ /* 0x000fc400078e00c3 */
[----:B------:R-:W-:Y:S02]  /*4b970*/  IMAD.MOV.U32 R7, RZ, RZ, R194 ;  /* 0x000000ffff077224 */ /* 0x000fe400078e00c2 */
[----:B------:R-:W-:Y:S02]  /*4b980*/  IMAD.MOV.U32 R4, RZ, RZ, R219 ;  /* 0x000000ffff047224 */ /* 0x000fe400078e00db */
[----:B------:R-:W-:Y:S02]  /*4b990*/  IMAD.MOV.U32 R177, RZ, RZ, R227 ;  /* 0x000000ffffb17224 */ /* 0x000fe400078e00e3 */
[----:B------:R-:W-:Y:S02]  /*4b9a0*/  IMAD.MOV.U32 R160, RZ, RZ, R235 ;  /* 0x000000ffffa07224 */ /* 0x000fe400078e00eb */
[----:B------:R-:W-:Y:S01]  /*4b9b0*/  IMAD.MOV.U32 R5, RZ, RZ, R234 ;  /* 0x000000ffff057224 */ /* 0x000fe200078e00ea */
[----:B------:R-:W-:Y:S01]  /*4b9c0*/  SHF.R.S32.HI R13, RZ, 0x7, R13 ;  /* 0x00000007ff0d7819 */ /* 0x000fe2000001140d */
[----:B------:R-:W-:-:S02]  /*4b9d0*/  VIADD R156, R156, 0x1 ;  /* 0x000000019c9c7836 */ /* 0x000fc40000000000 */
[----:B------:R-:W-:Y:S02]  /*4b9e0*/  IMAD.MOV.U32 R176, RZ, RZ, R8 ;  /* 0x000000ffffb07224 */ /* 0x000fe400078e0008 */
[----:B------:R-:W-:Y:S02]  /*4b9f0*/  IMAD.MOV.U32 R185, RZ, RZ, R243 ;  /* 0x000000ffffb97224 */ /* 0x000fe400078e00f3 */
[----:B0-----:R-:W-:-:S04]  /*4ba00*/  IMAD.SHL.U32 R152, R152, 0x80, RZ ;  /* 0x0000008098987824 */ /* 0x001fc800078e00ff */
[----:B------:R-:W-:Y:S02]  /*4ba10*/  IMAD.SHL.U32 R152, R152, 0x2, RZ ;  /* 0x0000000298987824 */ /* 0x000fe400078e00ff */
[----:B------:R-:W-:Y:S02]  /*4ba20*/  IMAD.MOV.U32 R157, RZ, RZ, R242 ;  /* 0x000000ffff9d7224 */ /* 0x000fe400078e00f2 */
[----:B------:R-:W-:Y:S01]  /*4ba30*/  IMAD.MOV.U32 R8, RZ, RZ, R250 ;  /* 0x000000ffff087224 */ /* 0x000fe200078e00fa */
[----:B------:R-:W-:Y:S02]  /*4ba40*/  ISETP.NE.U32.AND P0, PT, R156, R13, PT ;  /* 0x0000000d9c00720c */ /* 0x000fe40003f05070 */
[----:B------:R-:W-:Y:S01]  /*4ba50*/  IADD3 R153, P3, R153, R152, RZ ;  /* 0x0000009899997210 */ /* 0x000fe20007f7e0ff */
[----:B------:R-:W-:Y:S02]  /*4ba60*/  WARPGROUP.DEPBAR.LE gsb0, 0x0 ;  /* 0x00008000000079c5 */ /* 0x000fe40000010000 */
[----:B------:R-:W-:Y:S04]  /*4ba70*/  STL.64 [R1], R24 ;  /* 0x0000001801007387 */ /* 0x000fe80000100a00 */
        /* <DEDUP_REMOVED lines=64> */
[----:B------:R-:W-:Y:S01]  /*4be80*/  IMAD.MOV.U32 R22, RZ, RZ, R132 ;  /* 0x000000ffff167224 */ /* 0x000fe200078e0084 */
[----:B0-----:R-:W3:Y:S04]  /*4be90*/  LDL.LU.64 R150, [R1+0x2248] ;  /* 0x0022480001967983 */ /* 0x001ee80000300a00 */
        /* <DEDUP_REMOVED lines=37> */
[----:B------:R-:W3:Y:S01]  /*4c0f0*/  LDL.LU.64 R74, [R1+0x2118] ;  /* 0x00211800014a7983 */ /* 0x000ee20000300a00 */
[----:B------:R-:W-:-:S03]  /*4c100*/  IMAD.MOV.U32 R155, RZ, RZ, R70 ;  /* 0x000000ffff9b7224 */ /* 0x000fc600078e0046 */
        /* <DEDUP_REMOVED lines=47> */
[----:B------:R-:W3:Y:S04]  /*4c400*/  LDL.LU.64 R26, [R1+0x2058] ;  /* 0x00205800011a7983 */ /* 0x000ee80000300a00 */
[----:B------:R-:W3:Y:S04]  /*4c410*/  LDL.LU.64 R24, [R1+0x2050] ;  /* 0x0020500001187983 */ /* 0x000ee80000300a00 */
[----:B------:R0:W-:Y:S04]  /*4c420*/  STL [R1+0xae0], R156 ;  /* 0x000ae09c01007387 */ /* 0x0001e80000100800 */
[----:B------:R-:W4:Y:S04]  /*4c430*/  LDL.LU R13, [R1+0x1334] ;  /* 0x00133400010d7983 */ /* 0x000f280000300800 */
[----:B0-----:R-:W2:Y:S04]  /*4c440*/  LDL.LU R156, [R1+0x132c] ;  /* 0x00132c00019c7983 */ /* 0x001ea80000300800 */
[----:B------:R0:W-:Y:S04]  /*4c450*/  STL [R1+0x133c], R153 ;  /* 0x00133c9901007387 */ /* 0x0001e80000100800 */
[----:B0-----:R-:W3:Y:S01]  /*4c460*/  LDL.LU R153, [R1+0x2048] ;  /* 0x0020480001997983 */ /* 0x001ee20000300800 */
[----:B------:R-:W-:-:S02]  /*4c470*/  IADD3 R2, P1, R2, R152, RZ ;  /* 0x0000009802027210 */ /* 0x000fc40007f3e0ff */
[----:B----4-:R-:W-:-:S05]  /*4c480*/  IADD3 R13, P4, R13, R152, RZ ;  /* 0x000000980d0d7210 */ /* 0x010fca0007f9e0ff */
[----:B------:R-:W-:Y:S01]  /*4c490*/  STL [R1+0x1334], R13 ;  /* 0x0013340d01007387 */ /* 0x000fe20000100800 */
[----:B--2---:R-:W-:-:S05]  /*4c4a0*/  IADD3 R156, P5, R156, R152, RZ ;  /* 0x000000989c9c7210 */ /* 0x004fca0007fbe0ff */
[----:B------:R-:W-:Y:S01]  /*4c4b0*/  STL [R1+0x132c], R156 ;  /* 0x00132c9c01007387 */ /* 0x000fe20000100800 */
[----:B---3--:R-:W-:-:S05]  /*4c4c0*/  IADD3 R153, P6, R153, R152, RZ ;  /* 0x0000009899997210 */ /* 0x008fca0007fde0ff */
[----:B------:R0:W-:Y:S04]  /*4c4d0*/  STL [R1+0x1324], R153 ;  /* 0x0013249901007387 */ /* 0x0001e80000100800 */
[----:B0-----:R-:W2:Y:S04]  /*4c4e0*/  LDL.LU R153, [R1+0x2044] ;  /* 0x0020440001997983 */ /* 0x001ea80000300800 */
[----:B------:R0:W-:Y:S04]  /*4c4f0*/  STL [R1+0x131c], R2 ;  /* 0x00131c0201007387 */ /* 0x0001e80000100800 */
[----:B0-----:R-:W2:Y:S04]  /*4c500*/  LDL.LU R2, [R1+0x2040] ;  /* 0x0020400001027983 */ /* 0x001ea80000300800 */
[----:B------:R-:W3:Y:S04]  /*4c510*/  LDL.LU R13, [R1+0x1314] ;  /* 0x00131400010d7983 */ /* 0x000ee80000300800 */
[----:B------:R-:W4:Y:S01]  /*4c520*/  LDL.LU R156, [R1+0x1338] ;  /* 0x00133800019c7983 */ /* 0x000f220000300800 */
[----:B------:R-:W-:-:S05]  /*4c530*/  IADD3 R154, P2, R154, R152, RZ ;  /* 0x000000989a9a7210 */ /* 0x000fca0007f5e0ff */
[--C-:B--2---:R-:W-:Y:S01]  /*4c540*/  IMAD.X R153, R153, 0x1, R2.reuse, P2 ;  /* 0x0000000199997824 */ /* 0x104fe200010e0602 */
[----:B---3--:R-:W-:Y:S01]  /*4c550*/  IADD3 R13, P2, R13, R152, RZ ;  /* 0x000000980d0d7210 */ /* 0x008fe20007f5e0ff */
[----:B----4-:R-:W-:-:S04]  /*4c560*/  IMAD.X R156, R156, 0x1, R2, P3 ;  /* 0x000000019c9c7824 */ /* 0x010fc800018e0602 */
[----:B------:R0:W-:Y:S04]  /*4c570*/  STL [R1+0x1314], R13 ;  /* 0x0013140d01007387 */ /* 0x0001e80000100800 */
[----:B0-----:R-:W2:Y:S04]  /*4c580*/  LDL.LU R13, [R1+0x130c] ;  /* 0x00130c00010d7983 */ /* 0x001ea80000300800 */
[----:B------:R0:W-:Y:S04]  /*4c590*/  STL [R1+0x1338], R156 ;  /* 0x0013389c01007387 */ /* 0x0001e80000100800 */
[----:B0-----:R-:W3:Y:S01]  /*4c5a0*/  LDL.LU R156, [R1+0x1330] ;  /* 0x00133000019c7983 */ /* 0x001ee20000300800 */
[----:B--2---:R-:W-:-:S05]  /*4c5b0*/  IADD3 R13, P3, R13, R152, RZ ;  /* 0x000000980d0d7210 */ /* 0x004fca0007f7e0ff */
[----:B------:R0:W-:Y:S01]  /*4c5c0*/  STL [R1+0x130c], R13 ;  /* 0x00130c0d01007387 */ /* 0x0001e20000100800 */
[----:B---3--:R-:W-:-:S03]  /*4c5d0*/  IMAD.X R156, R156, 0x1, R2, P4 ;  /* 0x000000019c9c7824 */ /* 0x008fc600020e0602 */
        /* <DEDUP_REMOVED lines=687> */
[----:B------:R-:W-:-:S05]  /*4f0d0*/  IADD3 R184, P4, R184, R152, RZ ;  /* 0x00000098b8b87210 */ /* 0x000fca0007f9e0ff */
[----:B------:R0:W-:Y:S04]  /*4f0e0*/  STL [R1+0xf74], R184 ;  /* 0x000f74b801007387 */ /* 0x0001e80000100800 */
[----:B0-----:R0:W5:Y:S01]  /*4f0f0*/  LDL.LU R184, [R1+0x203c] ;  /* 0x00203c0001b87983 */ /* 0x0011620000300800 */
[----:B--2---:R-:W-:-:S05]  /*4f100*/  IMAD.X R13, R13, 0x1, R2, P5 ;  /* 0x000000010d0d7824 */ /* 0x004fca00028e0602 */
[----:B------:R1:W-:Y:S01]  /*4f110*/  STL [R1+0xf98], R13 ;  /* 0x000f980d01007387 */ /* 0x0003e20000100800 */
[----:B---3--:R-:W-:-:S03]  /*4f120*/  IADD3 R156, P5, R156, R152, RZ ;  /* 0x000000989c9c7210 */ /* 0x008fc60007fbe0ff */
[----:B-1----:R-:W2:Y:S04]  /*4f130*/  LDL.LU R13, [R1+0xf88] ;  /* 0x000f8800010d7983 */ /* 0x002ea80000300800 */
[----:B------:R-:W3:Y:S04]  /*4f140*/  LDL.LU R152, [R1+0xf90] ;  /* 0x000f900001987983 */ /* 0x000ee80000300800 */
[----:B------:R1:W-:Y:S04]  /*4f150*/  STL [R1+0xf6c], R156 ;  /* 0x000f6c9c01007387 */ /* 0x0003e80000100800 */
[----:B-1----:R-:W4:Y:S01]  /*4f160*/  LDL.LU R156, [R1+0xf5c] ;  /* 0x000f5c00019c7983 */ /* 0x002f220000300800 */
[----:B---3--:R-:W-:-:S05]  /*4f170*/  IMAD.X R152, R152, 0x1, R2, P6 ;  /* 0x0000000198987824 */ /* 0x008fca00030e0602 */
[----:B------:R1:W-:Y:S02]  /*4f180*/  STL [R1+0xf90], R152 ;  /* 0x000f909801007387 */ /* 0x0003e40000100800 */
[----:B-1----:R-:W1:Y:S01]  /*4f190*/  LDC R152, c[0x0][0x238] ;  /* 0x00008e00ff987b82 */ /* 0x002e620000000800 */
[----:B--2---:R-:W-:Y:S02]  /*4f1a0*/  IMAD.X R13, R13, 0x1, R2, P1 ;  /* 0x000000010d0d7824 */ /* 0x004fe400008e0602 */
[----:B-1----:R-:W-:-:S04]  /*4f1b0*/  IMAD.SHL.U32 R152, R152, 0x80, RZ ;  /* 0x0000008098987824 */ /* 0x002fc800078e00ff */
[----:B------:R-:W-:-:S05]  /*4f1c0*/  IMAD.SHL.U32 R152, R152, 0x2, RZ ;  /* 0x0000000298987824 */ /* 0x000fca00078e00ff */
[-C--:B------:R-:W-:Y:S02]  /*4f1d0*/  IADD3 R12, P6, R12, R152.reuse, RZ ;  /* 0x000000980c0c7210 */ /* 0x080fe40007fde0ff */
[----:B----4-:R-:W-:-:S03]  /*4f1e0*/  IADD3 R156, P1, R156, R152, RZ ;  /* 0x000000989c9c7210 */ /* 0x010fc60007f3e0ff */
[----:B------:R1:W-:Y:S04]  /*4f1f0*/  STL [R1+0xf64], R12 ;  /* 0x000f640c01007387 */ /* 0x0003e80000100800 */
[----:B-1----:R-:W2:Y:S04]  /*4f200*/  LDL.LU R12, [R1+0x2038] ;  /* 0x00203800010c7983 */ /* 0x002ea80000300800 */
[----:B------:R1:W-:Y:S04]  /*4f210*/  STL [R1+0xf88], R13 ;  /* 0x000f880d01007387 */ /* 0x0003e80000100800 */
[----:B-1----:R-:W3:Y:S04]  /*4f220*/  LDL.LU R13, [R1+0xf78] ;  /* 0x000f7800010d7983 */ /* 0x002ee80000300800 */
[----:B------:R-:W4:Y:S04]  /*4f230*/  LDL.LU R152, [R1+0xf80] ;  /* 0x000f800001987983 */ /* 0x000f280000300800 */
[----:B------:R1:W-:Y:S04]  /*4f240*/  STL [R1+0xf5c], R156 ;  /* 0x000f5c9c01007387 */ /* 0x0003e80000100800 */
[----:B-1----:R-:W3:Y:S01]  /*4f250*/  LDL.LU R156, [R1+0xf4c] ;  /* 0x000f4c00019c7983 */ /* 0x002ee20000300800 */
[----:B----4-:R-:W-:-:S05]  /*4f260*/  IMAD.X R152, R152, 0x1, R2, P2 ;  /* 0x0000000198987824 */ /* 0x010fca00010e0602 */
[----:B------:R1:W-:Y:S02]  /*4f270*/  STL [R1+0xf80], R152 ;  /* 0x000f809801007387 */ /* 0x0003e40000100800 */
[----:B-1----:R-:W1:Y:S02]  /*4f280*/  LDC R152, c[0x0][0x238] ;  /* 0x00008e00ff987b82 */ /* 0x002e640000000800 */
[----:B-1----:R-:W-:-:S04]  /*4f290*/  IMAD.SHL.U32 R152, R152, 0x80, RZ ;  /* 0x0000008098987824 */ /* 0x002fc800078e00ff */
[----:B------:R-:W-:-:S05]  /*4f2a0*/  IMAD.SHL.U32 R152, R152, 0x2, RZ ;  /* 0x0000000298987824 */ /* 0x000fca00078e00ff */
[----:B--2---:R-:W-:-:S05]  /*4f2b0*/  IADD3 R12, P2, R12, R152, RZ ;  /* 0x000000980c0c7210 */ /* 0x004fca0007f5e0ff */
[----:B------:R1:W-:Y:S04]  /*4f2c0*/  STL [R1+0xf54], R12 ;  /* 0x000f540c01007387 */ /* 0x0003e80000100800 */
[----:B-1----:R-:W2:Y:S01]  /*4f2d0*/  LDL.LU R12, [R1+0x2034] ;  /* 0x00203400010c7983 */ /* 0x002ea20000300800 */
[----:B---3--:R-:W-:Y:S01]  /*4f2e0*/  IMAD.X R13, R13, 0x1, R2, P3 ;  /* 0x000000010d0d7824 */ /* 0x008fe200018e0602 */
[----:B------:R-:W-:-:S04]  /*4f2f0*/  IADD3 R156, P3, R156, R152, RZ ;  /* 0x000000989c9c7210 */ /* 0x000fc80007f7e0ff */
[----:B------:R1:W-:Y:S04]  /*4f300*/  STL [R1+0xf78], R13 ;  /* 0x000f780d01007387 */ /* 0x0003e80000100800 */
[----:B-1----:R-:W3:Y:S04]  /*4f310*/  LDL.LU R13, [R1+0xf68] ;  /* 0x000f6800010d7983 */ /* 0x002ee80000300800 */
[----:B------:R-:W4:Y:S01]  /*4f320*/  LDL.LU R152, [R1+0x1f58] ;  /* 0x001f580001987983 */ /* 0x000f220000300800 */
[----:B--2---:R-:W-:-:S05]  /*4f330*/  IMAD.X R12, R12, 0x1, R2, P4 ;  /* 0x000000010c0c7824 */ /* 0x004fca00020e0602 */
[----:B------:R1:W-:Y:S04]  /*4f340*/  STL [R1+0xf70], R12 ;  /* 0x000f700c01007387 */ /* 0x0003e80000100800 */
[----:B------:R2:W-:Y:S01]  /*4f350*/  STL [R1+0xf4c], R156 ;  /* 0x000f4c9c01007387 */ /* 0x0005e20000100800 */
[----:B-1----:R-:W1:Y:S03]  /*4f360*/  LDC R12, c[0x0][0x23c] ;  /* 0x00008f00ff0c7b82 */ /* 0x002e660000000800 */
[----:B--2---:R-:W2:Y:S01]  /*4f370*/  LDL.LU R156, [R1+0x1350] ;  /* 0x00135000019c7983 */ /* 0x004ea20000300800 */
[----:B---3--:R-:W-:Y:S02]  /*4f380*/  IMAD.X R13, R13, 0x1, R2, P5 ;  /* 0x000000010d0d7824 */ /* 0x008fe400028e0602 */
[----:B-1----:R-:W-:-:S04]  /*4f390*/  IMAD.SHL.U32 R12, R12, 0x80, RZ ;  /* 0x000000800c0c7824 */ /* 0x002fc800078e00ff */
[----:B------:R-:W-:-:S05]  /*4f3a0*/  IMAD.SHL.U32 R12, R12, 0x2, RZ ;  /* 0x000000020c0c7824 */ /* 0x000fca00078e00ff */
[----:B----4-:R-:W-:-:S05]  /*4f3b0*/  IADD3 R152, P4, R152, R12, RZ ;  /* 0x0000000c98987210 */ /* 0x010fca0007f9e0ff */
[----:B------:R1:W-:Y:S04]  /*4f3c0*/  STL [R1+0x1f58], R152 ;  /* 0x001f589801007387 */ /* 0x0003e80000100800 */
[----:B------:R3:W-:Y:S04]  /*4f3d0*/  STL [R1+0xf68], R13 ;  /* 0x000f680d01007387 */ /* 0x0007e80000100800 */
[----:B-1----:R-:W4:Y:S04]  /*4f3e0*/  LDL.LU R152, [R1+0xf58] ;  /* 0x000f580001987983 */ /* 0x002f280000300800 */
[----:B---3--:R-:W3:Y:S01]  /*4f3f0*/  LDL.LU R13, [R1+0x1f50] ;  /* 0x001f5000010d7983 */ /* 0x008ee20000300800 */
[----:B--2---:R-:W-:-:S03]  /*4f400*/  IADD3 R156, P5, R156, R12, RZ ;  /* 0x0000000c9c9c7210 */ /* 0x004fc60007fbe0ff */
[----:B------:R-:W2:Y:S04]  /*4f410*/  LDL.LU R12, [R1+0xf60] ;  /* 0x000f6000010c7983 */ /* 0x000ea80000300800 */
[----:B------:R1:W-:Y:S04]  /*4f420*/  STL [R1+0x1350], R156 ;  /* 0x0013509c01007387 */ /* 0x0003e80000100800 */
[----:B-1----:R-:W3:Y:S01]  /*4f430*/  LDL.LU R156, [R1+0xf50] ;  /* 0x000f5000019c7983 */ /* 0x002ee20000300800 */
[----:B--2---:R-:W-:-:S05]  /*4f440*/  IMAD.X R12, R12, 0x1, R2, P6 ;  /* 0x000000010c0c7824 */ /* 0x004fca00030e0602 */
[----:B------:R1:W-:Y:S02]  /*4f450*/  STL [R1+0xf60], R12 ;  /* 0x000f600c01007387 */ /* 0x0003e40000100800 */
[----:B-1----:R-:W1:Y:S02]  /*4f460*/  LDC R12, c[0x0][0x23c] ;  /* 0x00008f00ff0c7b82 */ /* 0x002e640000000800 */
[----:B-1----:R-:W-:-:S04]  /*4f470*/  IMAD.SHL.U32 R12, R12, 0x80, RZ ;  /* 0x000000800c0c7824 */ /* 0x002fc800078e00ff */
[----:B------:R-:W-:-:S05]  /*4f480*/  IMAD.SHL.U32 R12, R12, 0x2, RZ ;  /* 0x000000020c0c7824 */ /* 0x000fca00078e00ff */
[----:B------:R-:W-:-:S05]  /*4f490*/  IADD3 R0, P6, R0, R12, RZ ;  /* 0x0000000c00007210 */ /* 0x000fca0007fde0ff */
[----:B------:R1:W-:Y:S04]  /*4f4a0*/  STL [R1+0x1f54], R0 ;  /* 0x001f540001007387 */ /* 0x0003e80000100800 */
[----:B-1----:R-:W2:Y:S01]  /*4f4b0*/  LDL.LU R0, [R1+0x2030] ;  /* 0x0020300001007983 */ /* 0x002ea20000300800 */
[--C-:B----4-:R-:W-:Y:S01]  /*4f4c0*/  IMAD.X R152, R152, 0x1, R2.reuse, P1 ;  /* 0x0000000198987824 */ /* 0x110fe200008e0602 */
[----:B---3--:R-:W-:Y:S01]  /*4f4d0*/  IADD3 R13, P1, R13, R12, RZ ;  /* 0x0000000c0d0d7210 */ /* 0x008fe20007f3e0ff */
[----:B------:R-:W-:-:S03]  /*4f4e0*/  IMAD.X R156, R156, 0x1, R2, P2 ;  /* 0x000000019c9c7824 */ /* 0x000fc600010e0602 */
[----:B------:R1:W-:Y:S04]  /*4f4f0*/  STL [R1+0xf58], R152 ;  /* 0x000f589801007387 */ /* 0x0003e80000100800 */
[----:B------:R-:W-:Y:S04]  /*4f500*/  STL [R1+0x1f50], R13 ;  /* 0x001f500d01007387 */ /* 0x000fe80000100800 */
[----:B-1----:R-:W3:Y:S04]  /*4f510*/  LDL.LU R152, [R1+0x1f48] ;  /* 0x001f480001987983 */ /* 0x002ee80000300800 */
[----:B------:R-:W-:Y:S01]  /*4f520*/  STL [R1+0xf50], R156 ;  /* 0x000f509c01007387 */ /* 0x000fe20000100800 */
[----:B--2---:R-:W-:-:S05]  /*4f530*/  IADD3 R0, P2, R0, R12, RZ ;  /* 0x0000000c00007210 */ /* 0x004fca0007f5e0ff */
[----:B------:R1:W-:Y:S04]  /*4f540*/  STL [R1+0x1f4c], R0 ;  /* 0x001f4c0001007387 */ /* 0x0003e80000100800 */
[----:B-1----:R-:W2:Y:S04]  /*4f550*/  LDL.LU R0, [R1+0x202c] ;  /* 0x00202c0001007983 */ /* 0x002ea80000300800 */
[----:B------:R-:W4:Y:S01]  /*4f560*/  LDL.LU R13, [R1+0x1f44] ;  /* 0x001f4400010d7983 */ /* 0x000f220000300800 */
[----:B--2---:R-:W-:Y:S01]  /*4f570*/  IMAD.X R0, R0, 0x1, R2, P3 ;  /* 0x0000000100007824 */ /* 0x004fe200018e0602 */
[----:B---3--:R-:W-:-:S04]  /*4f580*/  IADD3 R152, P3, R152, R12, RZ ;  /* 0x0000000c98987210 */ /* 0x008fc80007f7e0ff */
[----:B------:R1:W-:Y:S04]  /*4f590*/  STL [R1+0xf48], R0 ;  /* 0x000f480001007387 */ /* 0x0003e80000100800 */
[----:B-1----:R-:W2:Y:S04]  /*4f5a0*/  LDL.LU R0, [R1+0x2028] ;  /* 0x0020280001007983 */ /* 0x002ea80000300800 */
[----:B------:R-:W3:Y:S04]  /*4f5b0*/  LDL.LU R156, [R1+0xf44] ;  /* 0x000f4400019c7983 */ /* 0x000ee80000300800 */
[----:B------:R-:W2:Y:S04]  /*4f5c0*/  LDL.LU R12, [R1+0x1354] ;  /* 0x00135400010c7983 */ /* 0x000ea80000300800 */
[----:B------:R1:W-:Y:S04]  /*4f5d0*/  STL [R1+0x1f48], R152 ;  /* 0x001f489801007387 */ /* 0x0003e80000100800 */
[----:B-1----:R-:W4:Y:S01]  /*4f5e0*/  LDL.LU R152, [R1+0x1f40] ;  /* 0x001f400001987983 */ /* 0x002f220000300800 */
[----:B--2---:R-:W-:-:S05]  /*4f5f0*/  IMAD.X R12, R12, 0x1, R0, P4 ;  /* 0x000000010c0c7824 */ /* 0x004fca00020e0600 */
[----:B------:R1:W-:Y:S02]  /*4f600*/  STL [R1+0x1354], R12 ;  /* 0x0013540c01007387 */ /* 0x0003e40000100800 */
[----:B-1----:R-:W1:Y:S01]  /*4f610*/  LDC R12, c[0x0][0x23c] ;  /* 0x00008f00ff0c7b82 */ /* 0x002e620000000800 */
[----:B---3--:R-:W-:Y:S02]  /*4f620*/  IMAD.X R156, R156, 0x1, R0, P5 ;  /* 0x000000019c9c7824 */ /* 0x008fe400028e0600 */
[----:B-1----:R-:W-:-:S04]  /*4f630*/  IMAD.SHL.U32 R12, R12, 0x80, RZ ;  /* 0x000000800c0c7824 */ /* 0x002fc800078e00ff */
[----:B------:R-:W-:-:S05]  /*4f640*/  IMAD.SHL.U32 R12, R12, 0x2, RZ ;  /* 0x000000020c0c7824 */ /* 0x000fca00078e00ff */
[-C--:B----4-:R-:W-:Y:S02]  /*4f650*/  IADD3 R13, P4, R13, R12.reuse, RZ ;  /* 0x0000000c0d0d7210 */ /* 0x090fe40007f9e0ff */
[----:B------:R-:W-:-:S03]  /*4f660*/  IADD3 R152, P5, R152, R12, RZ ;  /* 0x0000000c98987210 */ /* 0x000fc60007fbe0ff */
[----:B------:R1:W-:Y:S04]  /*4f670*/  STL [R1+0x1f44], R13 ;  /* 0x001f440d01007387 */ /* 0x0003e80000100800 */
[----:B-1----:R-:W2:Y:S04]  /*4f680*/  LDL.LU R13, [R1+0x1f38] ;  /* 0x001f3800010d7983 */ /* 0x002ea80000300800 */
[----:B------:R1:W-:Y:S04]  /*4f690*/  STL [R1+0xf44], R156 ;  /* 0x000f449c01007387 */ /* 0x0003e80000100800 */
[----:B-1----:R-:W3:Y:S04]  /*4f6a0*/  LDL.LU R156, [R1+0x1348] ;  /* 0x00134800019c7983 */ /* 0x002ee80000300800 */
[----:B------:R-:W4:Y:S04]  /*4f6b0*/  LDL.LU R12, [R1+0x134c] ;  /* 0x00134c00010c7983 */ /* 0x000f280000300800 */
[----:B------:R1:W-:Y:S04]  /*4f6c0*/  STL [R1+0x1f40], R152 ;  /* 0x001f409801007387 */ /* 0x0003e80000100800 */
[----:B-1----:R-:W2:Y:S01]  /*4f6d0*/  LDL.LU R152, [R1+0x1f30] ;  /* 0x001f300001987983 */ /* 0x002ea20000300800 */
[----:B----4-:R-:W-:-:S05]  /*4f6e0*/  IMAD.X R12, R12, 0x1, R0, P6 ;  /* 0x000000010c0c7824 */ /* 0x010fca00030e0600 */
[----:B------:R1:W-:Y:S02]  /*4f6f0*/  STL [R1+0x134c], R12 ;  /* 0x00134c0c01007387 */ /* 0x0003e40000100800 */
[----:B-1----:R-:W1:Y:S01]  /*4f700*/  LDC R12, c[0x0][0x23c] ;  /* 0x00008f00ff0c7b82 */ /* 0x002e620000000800 */
[----:B---3--:R-:W-:Y:S02]  /*4f710*/  IMAD.X R156, R156, 0x1, R0, P1 ;  /* 0x000000019c9c7824 */ /* 0x008fe400008e0600 */
[----:B-1----:R-:W-:-:S04]  /*4f720*/  IMAD.SHL.U32 R12, R12, 0x80, RZ ;  /* 0x000000800c0c7824 */ /* 0x002fc800078e00ff */
[----:B------:R-:W-:-:S05]  /*4f730*/  IMAD.SHL.U32 R12, R12, 0x2, RZ ;  /* 0x000000020c0c7824 */ /* 0x000fca00078e00ff */
[-C--:B--2---:R-:W-:Y:S02]  /*4f740*/  IADD3 R13, P6, R13, R12.reuse, RZ ;  /* 0x0000000c0d0d7210 */ /* 0x084fe40007fde0ff */
        /* <DEDUP_REMOVED lines=3393> */
[----:B------:R1:W-:Y:S02]  /*5cb60*/  STL [R1+0xd24], R156 ;  /* 0x000d249c01007387 */ /* 0x0003e40000100800 */
[----:B-1----:R-:W-:-:S02]  /*5cb70*/  IMAD.MOV.U32 R156, RZ, RZ, R157 ;  /* 0x000000ffff9c7224 */ /* 0x002fc400078e009d */
[----:B------:R-:W3:Y:S04]  /*5cb80*/  LDL.LU R157, [R1+0xd14] ;  /* 0x000d1400019d7983 */ /* 0x000ee80000300800 */
        /* <DEDUP_REMOVED lines=24> */
[----:B--2---:R-:W-:-:S05]  /*5cd10*/  IADD3 R13, P6, R13, R12, RZ ;  /* 0x0000000c0d0d7210 */ /* 0x004fca0007fde0ff */
[----:B------:R1:W-:Y:S01]  /*5cd20*/  STL [R1+0xce0], R13 ;  /* 0x000ce00d01007387 */ /* 0x0003e20000100800 */
[----:B------:R-:W-:Y:S01]  /*5cd30*/  IADD3 R152, P1, R152, R12, RZ ;  /* 0x0000000c98987210 */ /* 0x000fe20007f3e0ff */
[----:B-1----:R-:W-:Y:S02]  /*5cd40*/  IMAD.MOV.U32 R13, RZ, RZ, R156 ;  /* 0x000000ffff0d7224 */ /* 0x002fe400078e009c */
[----:B------:R-:W-:Y:S02]  /*5cd50*/  IMAD.MOV.U32 R156, RZ, RZ, R161 ;  /* 0x000000ffff9c7224 */ /* 0x000fe400078e00a1 */
[----:B------:R-:W-:Y:S02]  /*5cd60*/  IMAD.MOV.U32 R161, RZ, RZ, R185 ;  /* 0x000000ffffa17224 */ /* 0x000fe400078e00b9 */
[----:B------:R-:W2:Y:S04]  /*5cd70*/  LDL.LU R185, [R1+0xcd0] ;  /* 0x000cd00001b97983 */ /* 0x000ea80000300800 */
        /* <DEDUP_REMOVED lines=13> */
[--C-:B---3--:R-:W-:Y:S01]  /*5ce50*/  IMAD.X R157, R157, 0x1, R0.reuse, P3 ;  /* 0x000000019d9d7824 */ /* 0x108fe200018e0600 */
[----:B------:R-:W-:Y:S01]  /*5ce60*/  IADD3 R152, P3, R152, R12, RZ ;  /* 0x0000000c98987210 */ /* 0x000fe20007f7e0ff */
[----:B------:R-:W-:-:S03]  /*5ce70*/  IMAD.X R13, R13, 0x1, R0, P4 ;  /* 0x000000010d0d7824 */ /* 0x000fc600020e0600 */
[----:B------:R1:W-:Y:S02]  /*5ce80*/  STL [R1+0xcf4], R157 ;  /* 0x000cf49d01007387 */ /* 0x0003e40000100800 */
[----:B-1----:R-:W-:Y:S02]  /*5ce90*/  IMAD.MOV.U32 R157, RZ, RZ, R168 ;  /* 0x000000ffff9d7224 */ /* 0x002fe400078e00a8 */
[----:B------:R-:W3:Y:S04]  /*5cea0*/  LDL.LU R168, [R1+0xcb8] ;  /* 0x000cb80001a87983 */ /* 0x000ee80000300800 */
[----:B------:R1:W-:Y:S04]  /*5ceb0*/  STL [R1+0xcc8], R152 ;  /* 0x000cc89801007387 */ /* 0x0003e80000100800 */
[----:B-1----:R-:W4:Y:S04]  /*5cec0*/  LDL.LU R152, [R1+0xcdc] ;  /* 0x000cdc0001987983 */ /* 0x002f280000300800 */
[----:B------:R1:W-:Y:S02]  /*5ced0*/  STL [R1+0xcec], R13 ;  /* 0x000cec0d01007387 */ /* 0x0003e40000100800 */
[----:B-1----:R-:W-:-:S02]  /*5cee0*/  IMAD.MOV.U32 R13, RZ, RZ, R156 ;  /* 0x000000ffff0d7224 */ /* 0x002fc400078e009c */
[----:B------:R-:W3:Y:S01]  /*5cef0*/  LDL.LU R156, [R1+0xcb0] ;  /* 0x000cb000019c7983 */ /* 0x000ee20000300800 */
[----:B--2---:R-:W-:-:S05]  /*5cf00*/  IADD3 R185, P4, R185, R12, RZ ;  /* 0x0000000cb9b97210 */ /* 0x004fca0007f9e0ff */
[----:B------:R1:W-:Y:S04]  /*5cf10*/  STL [R1+0xcc0], R185 ;  /* 0x000cc0b901007387 */ /* 0x0003e80000100800 */
[----:B-1----:R0:W5:Y:S04]  /*5cf20*/  LDL.LU R185, [R1+0x2024] ;  /* 0x0020240001b97983 */ /* 0x0021680000300800 */
[----:B------:R-:W2:Y:S01]  /*5cf30*/  LDL.LU R12, [R1+0xce4] ;  /* 0x000ce400010c7983 */ /* 0x000ea20000300800 */
[--C-:B------:R-:W-:Y:S02]  /*5cf40*/  IMAD.X R10, R10, 0x1, R0.reuse, P1 ;  /* 0x000000010a0a7824 */ /* 0x100fe400008e0600 */
[----:B----4-:R-:W-:-:S02]  /*5cf50*/  IMAD.X R152, R152, 0x1, R0, P6 ;  /* 0x0000000198987824 */ /* 0x010fc400030e0600 */
[----:B--2---:R-:W-:-:S05]  /*5cf60*/  IMAD.X R12, R12, 0x1, R0, P5 ;  /* 0x000000010c0c7824 */ /* 0x004fca00028e0600 */
[----:B------:R1:W-:Y:S02]  /*5cf70*/  STL [R1+0xce4], R12 ;  /* 0x000ce40c01007387 */ /* 0x0003e40000100800 */
[----:B-1----:R-:W1:Y:S02]  /*5cf80*/  LDC R12, c[0x0][0x23c] ;  /* 0x00008f00ff0c7b82 */ /* 0x002e640000000800 */
[----:B-1----:R-:W-:-:S04]  /*5cf90*/  IMAD.SHL.U32 R12, R12, 0x80, RZ ;  /* 0x000000800c0c7824 */ /* 0x002fc800078e00ff */
[----:B------:R-:W-:-:S05]  /*5cfa0*/  IMAD.SHL.U32 R12, R12, 0x2, RZ ;  /* 0x000000020c0c7824 */ /* 0x000fca00078e00ff */
[-C--:B---3--:R-:W-:Y:S02]  /*5cfb0*/  IADD3 R168, P5, R168, R12.reuse, RZ ;  /* 0x0000000ca8a87210 */ /* 0x088fe40007fbe0ff */
[----:B------:R-:W-:-:S03]  /*5cfc0*/  IADD3 R156, P6, R156, R12, RZ ;  /* 0x0000000c9c9c7210 */ /* 0x000fc60007fde0ff */
[----:B------:R1:W-:Y:S01]  /*5cfd0*/  STL [R1+0xcb8], R168 ;  /* 0x000cb8a801007387 */ /* 0x0003e20000100800 */
[----:B------:R-:W-:Y:S01]  /*5cfe0*/  IADD3 R176, P1, R176, R12, RZ ;  /* 0x0000000cb0b07210 */ /* 0x000fe20007f3e0ff */
[----:B-1----:R-:W-:Y:S02]  /*5cff0*/  IMAD.MOV.U32 R168, RZ, RZ, R177 ;  /* 0x000000ffffa87224 */ /* 0x002fe400078e00b1 */
[----:B------:R-:W2:Y:S04]  /*5d000*/  LDL.LU R177, [R1+0xca0] ;  /* 0x000ca00001b17983 */ /* 0x000ea80000300800 */
[----:B------:R1:W-:Y:S04]  /*5d010*/  STL [R1+0xcdc], R152 ;  /* 0x000cdc9801007387 */ /* 0x0003e80000100800 */
[----:B-1----:R-:W3:Y:S04]  /*5d020*/  LDL.LU R152, [R1+0xc98] ;  /* 0x000c980001987983 */ /* 0x002ee80000300800 */
[----:B------:R1:W-:Y:S04]  /*5d030*/  STL [R1+0xcb0], R156 ;  /* 0x000cb09c01007387 */ /* 0x0003e80000100800 */
[----:B-1----:R-:W4:Y:S04]  /*5d040*/  LDL.LU R156, [R1+0xcbc] ;  /* 0x000cbc00019c7983 */ /* 0x002f280000300800 */
[----:B------:R1:W-:Y:S04]  /*5d050*/  STL [R1+0xcd4], R10 ;  /* 0x000cd40a01007387 */ /* 0x0003e80000100800 */
[----:B-1----:R-:W3:Y:S04]  /*5d060*/  LDL.LU R10, [R1+0xc90] ;  /* 0x000c9000010a7983 */ /* 0x002ee80000300800 */
[----:B------:R1:W-:Y:S04]  /*5d070*/  STL [R1+0xca8], R176 ;  /* 0x000ca8b001007387 */ /* 0x0003e80000100800 */
[----:B-1----:R0:W5:Y:S04]  /*5d080*/  LDL.LU R176, [R1+0x2020] ;  /* 0x0020200001b07983 */ /* 0x0021680000300800 */
[----:B------:R-:W2:Y:S02]  /*5d090*/  LDL.LU R12, [R1+0xccc] ;  /* 0x000ccc00010c7983 */ /* 0x000ea40000300800 */
[----:B--2---:R-:W-:-:S05]  /*5d0a0*/  IMAD.X R12, R12, 0x1, R0, P2 ;  /* 0x000000010c0c7824 */ /* 0x004fca00010e0600 */
[----:B------:R1:W-:Y:S02]  /*5d0b0*/  STL [R1+0xccc], R12 ;  /* 0x000ccc0c01007387 */ /* 0x0003e40000100800 */
[----:B-1----:R-:W1:Y:S02]  /*5d0c0*/  LDC R12, c[0x0][0x23c] ;  /* 0x00008f00ff0c7b82 */ /* 0x002e640000000800 */
[----:B-1----:R-:W-:-:S04]  /*5d0d0*/  IMAD.SHL.U32 R12, R12, 0x80, RZ ;  /* 0x000000800c0c7824 */ /* 0x002fc800078e00ff */
[----:B------:R-:W-:-:S05]  /*5d0e0*/  IMAD.SHL.U32 R12, R12, 0x2, RZ ;  /* 0x000000020c0c7824 */ /* 0x000fca00078e00ff */
[----:B------:R-:W-:-:S05]  /*5d0f0*/  IADD3 R177, P2, R177, R12, RZ ;  /* 0x0000000cb1b17210 */ /* 0x000fca0007f5e0ff */
[----:B------:R1:W-:Y:S04]  /*5d100*/  STL [R1+0xca0], R177 ;  /* 0x000ca0b101007387 */ /* 0x0003e80000100800 */
[----:B-1----:R0:W5:Y:S04]  /*5d110*/  LDL.LU R177, [R1+0x201c] ;  /* 0x00201c0001b17983 */ /* 0x0021680000300800 */
[----:B------:R-:W2:Y:S01]  /*5d120*/  LDL.LU R12, [R1+0xcc4] ;  /* 0x000cc400010c7983 */ /* 0x000ea20000300800 */
[--C-:B----4-:R-:W-:Y:S02]  /*5d130*/  IMAD.X R156, R156, 0x1, R0.reuse, P4 ;  /* 0x000000019c9c7824 */ /* 0x110fe400020e0600 */
[----:B--2---:R-:W-:-:S05]  /*5d140*/  IMAD.X R12, R12, 0x1, R0, P3 ;  /* 0x000000010c0c7824 */ /* 0x004fca00018e0600 */
[----:B------:R1:W-:Y:S02]  /*5d150*/  STL [R1+0xcc4], R12 ;  /* 0x000cc40c01007387 */ /* 0x0003e40000100800 */
[----:B-1----:R-:W1:Y:S02]  /*5d160*/  LDC R12, c[0x0][0x23c] ;  /* 0x00008f00ff0c7b82 */ /* 0x002e640000000800 */
[----:B-1----:R-:W-:-:S04]  /*5d170*/  IMAD.SHL.U32 R12, R12, 0x80, RZ ;  /* 0x000000800c0c7824 */ /* 0x002fc800078e00ff */
[----:B------:R-:W-:-:S05]  /*5d180*/  IMAD.SHL.U32 R12, R12, 0x2, RZ ;  /* 0x000000020c0c7824 */ /* 0x000fca00078e00ff */
[----:B---3--:R-:W-:-:S05]  /*5d190*/  IADD3 R152, P3, R152, R12, RZ ;  /* 0x0000000c98987210 */ /* 0x008fca0007f7e0ff */
[----:B------:R1:W-:Y:S01]  /*5d1a0*/  STL [R1+0xc98], R152 ;  /* 0x000c989801007387 */ /* 0x0003e20000100800 */
[----:B------:R-:W-:Y:S01]  /*5d1b0*/  IADD3 R10, P4, R10, R12, RZ ;  /* 0x0000000c0a0a7210 */ /* 0x000fe20007f9e0ff */
[----:B-1----:R-:W-:Y:S02]  /*5d1c0*/  IMAD.MOV.U32 R152, RZ, RZ, R13 ;  /* 0x000000ffff987224 */ /* 0x002fe400078e000d */
[----:B------:R-:W-:Y:S02]  /*5d1d0*/  IMAD.MOV.U32 R13, RZ, RZ, R161 ;  /* 0x000000ffff0d7224 */ /* 0x000fe400078e00a1 */
[----:B------:R-:W2:Y:S04]  /*5d1e0*/  LDL.LU R161, [R1+0xc70] ;  /* 0x000c700001a17983 */ /* 0x000ea80000300800 */
[----:B------:R1:W-:Y:S02]  /*5d1f0*/  STL [R1+0xcbc], R156 ;  /* 0x000cbc9c01007387 */ /* 0x0003e40000100800 */
[----:B-1----:R-:W-:-:S02]  /*5d200*/  IMAD.MOV.U32 R156, RZ, RZ, R157 ;  /* 0x000000ffff9c7224 */ /* 0x002fc400078e009d */
[----:B------:R-:W-:Y:S02]  /*5d210*/  IMAD.MOV.U32 R157, RZ, RZ, R4 ;  /* 0x000000ffff9d7224 */ /* 0x000fe400078e0004 */
[----:B------:R-:W3:Y:S04]  /*5d220*/  LDL.LU R4, [R1+0xc68] ;  /* 0x000c680001047983 */ /* 0x000ee80000300800 */
[----:B------:R-:W4:Y:S04]  /*5d230*/  LDL.LU R12, [R1+0xcb4] ;  /* 0x000cb400010c7983 */ /* 0x000f280000300800 */
[----:B------:R1:W-:Y:S02]  /*5d240*/  STL [R1+0xc90], R10 ;  /* 0x000c900a01007387 */ /* 0x0003e40000100800 */
[----:B-1----:R-:W-:-:S02]  /*5d250*/  IMAD.MOV.U32 R10, RZ, RZ, R17 ;  /* 0x000000ffff0a7224 */ /* 0x002fc400078e0011 */
[----:B------:R-:W3:Y:S01]  /*5d260*/  LDL.LU R17, [R1+0xc60] ;  /* 0x000c600001117983 */ /* 0x000ee20000300800 */
[--C-:B------:R-:W-:Y:S02]  /*5d270*/  IMAD.X R6, R6, 0x1, R0.reuse, P6 ;  /* 0x0000000106067824 */ /* 0x100fe400030e0600 */
[----:B----4-:R-:W-:-:S05]  /*5d280*/  IMAD.X R12, R12, 0x1, R0, P5 ;  /* 0x000000010c0c7824 */ /* 0x010fca00028e0600 */
[----:B------:R1:W-:Y:S02]  /*5d290*/  STL [R1+0xcb4], R12 ;  /* 0x000cb40c01007387 */ /* 0x0003e40000100800 */
[----:B-1----:R-:W1:Y:S02]  /*5d2a0*/  LDC R12, c[0x0][0x23c] ;  /* 0x00008f00ff0c7b82 */ /* 0x002e640000000800 */
[----:B-1----:R-:W-:-:S04]  /*5d2b0*/  IMAD.SHL.U32 R12, R12, 0x80, RZ ;  /* 0x000000800c0c7824 */ /* 0x002fc800078e00ff */
[----:B------:R-:W-:-:S05]  /*5d2c0*/  IMAD.SHL.U32 R12, R12, 0x2, RZ ;  /* 0x000000020c0c7824 */ /* 0x000fca00078e00ff */
[-C--:B------:R-:W-:Y:S02]  /*5d2d0*/  IADD3 R168, P5, R168, R12.reuse, RZ ;  /* 0x0000000ca8a87210 */ /* 0x080fe40007fbe0ff */
[----:B------:R-:W-:Y:S01]  /*5d2e0*/  IADD3 R169, P6, R169, R12, RZ ;  /* 0x0000000ca9a97210 */ /* 0x000fe20007fde0ff */
[----:B------:R-:W-:Y:S02]  /*5d2f0*/  IMAD.MOV.U32 R12, RZ, RZ, R7 ;  /* 0x000000ffff0c7224 */ /* 0x000fe400078e0007 */
[----:B------:R1:W-:Y:S02]  /*5d300*/  STL [R1+0xc88], R168 ;  /* 0x000c88a801007387 */ /* 0x0003e40000100800 */
[----:B------:R-:W-:Y:S02]  /*5d310*/  IMAD.X R12, R12, 0x1, R0, P1 ;  /* 0x000000010c0c7824 */ /* 0x000fe400008e0600 */
[----:B------:R-:W-:Y:S01]  /*5d320*/  IMAD.MOV.U32 R7, RZ, RZ, R3 ;  /* 0x000000ffff077224 */ /* 0x000fe200078e0003 */
[----:B-1----:R0:W5:Y:S04]  /*5d330*/  LDL.LU R168, [R1+0x2018] ;  /* 0x0020180001a87983 */ /* 0x0021680000300800 */
[----:B------:R1:W-:Y:S04]  /*5d340*/  STL [R1+0xcac], R6 ;  /* 0x000cac0601007387 */ /* 0x0003e80000100800 */
[----:B-1----:R-:W4:Y:S04]  /*5d350*/  LDL.LU R6, [R1+0xc50] ;  /* 0x000c500001067983 */ /* 0x002f280000300800 */
[----:B------:R1:W-:Y:S04]  /*5d360*/  STL [R1+0xc80], R169 ;  /* 0x000c80a901007387 */ /* 0x0003e80000100800 */
[----:B-1----:R0:W5:Y:S04]  /*5d370*/  LDL.LU R169, [R1+0x2014] ;  /* 0x0020140001a97983 */ /* 0x0021680000300800 */
[----:B------:R-:W4:Y:S04]  /*5d380*/  LDL.LU R3, [R1+0xc6c] ;  /* 0x000c6c0001037983 */ /* 0x000f280000300800 */
[----:B------:R1:W-:Y:S02]  /*5d390*/  STL [R1+0xca4], R12 ;  /* 0x000ca40c01007387 */ /* 0x0003e40000100800 */
[----:B-1----:R-:W1:Y:S02]  /*5d3a0*/  LDC R12, c[0x0][0x23c] ;  /* 0x00008f00ff0c7b82 */ /* 0x002e640000000800 */
[----:B-1----:R-:W-:-:S04]  /*5d3b0*/  IMAD.SHL.U32 R12, R12, 0x80, RZ ;  /* 0x000000800c0c7824 */ /* 0x002fc800078e00ff */
[----:B------:R-:W-:-:S05]  /*5d3c0*/  IMAD.SHL.U32 R12, R12, 0x2, RZ ;  /* 0x000000020c0c7824 */ /* 0x000fca00078e00ff */
[----:B------:R-:W-:-:S05]  /*5d3d0*/  IADD3 R160, P1, R160, R12, RZ ;  /* 0x0000000ca0a07210 */ /* 0x000fca0007f3e0ff */
        /* <DEDUP_REMOVED lines=17> */
[----:B---3--:R-:W-:-:S05]  /*5d4f0*/  IADD3 R4, P3, R4, R12, RZ ;  /* 0x0000000c04047210 */ /* 0x008fca0007f7e0ff */
[----:B------:R1:W-:Y:S04]  /*5d500*/  STL [R1+0xc68], R4 ;  /* 0x000c680401007387 */ /* 0x0003e80000100800 */
[----:B-1----:R0:W5:Y:S04]  /*5d510*/  LDL.LU R4, [R1+0x2008] ;  /* 0x0020080001047983 */ /* 0x0021680000300800 */
[----:B------:R-:W2:Y:S01]  /*5d520*/  LDL.LU R12, [R1+0xc8c] ;  /* 0x000c8c00010c7983 */ /* 0x000ea20000300800 */
[--C-:B------:R-:W-:Y:S02]  /*5d530*/  IMAD.X R18, R18, 0x1, R0.reuse, P5 ;  /* 0x0000000112127824 */ /* 0x100fe400028e0600 */
[----:B--2---:R-:W-:-:S05]  /*5d540*/  IMAD.X R12, R12, 0x1, R0, P4 ;  /* 0x000000010c0c7824 */ /* 0x004fca00020e0600 */
[----:B------:R1:W-:Y:S02]  /*5d550*/  STL [R1+0xc8c], R12 ;  /* 0x000c8c0c01007387 */ /* 0x0003e40000100800 */
[----:B-1----:R-:W1:Y:S02]  /*5d560*/  LDC R12, c[0x0][0x23c] ;  /* 0x00008f00ff0c7b82 */ /* 0x002e640000000800 */
[----:B-1----:R-:W-:-:S04]  /*5d570*/  IMAD.SHL.U32 R12, R12, 0x80, RZ ;  /* 0x000000800c0c7824 */ /* 0x002fc800078e00ff */
[----:B------:R-:W-:-:S05]  /*5d580*/  IMAD.SHL.U32 R12, R12, 0x2, RZ ;  /* 0x000000020c0c7824 */ /* 0x000fca00078e00ff */
[-C--:B------:R-:W-:Y:S02]  /*5d590*/  IADD3 R17, P4, R17, R12.reuse, RZ ;  /* 0x0000000c11117210 */ /* 0x080fe40007f9e0ff */
[----:B------:R-:W-:-:S03]  /*5d5a0*/  IADD3 R5, P5, R5, R12, RZ ;  /* 0x0000000c05057210 */ /* 0x000fc60007fbe0ff */
[----:B------:R1:W-:Y:S04]  /*5d5b0*/  STL [R1+0xc60], R17 ;  /* 0x000c601101007387 */ /* 0x0003e80000100800 */
[----:B-1----:R-:W2:Y:S04]  /*5d5c0*/  LDL.LU R17, [R1+0xc18] ;  /* 0x000c180001117983 */ /* 0x002ea80000300800 */
[----:B------:R1:W-:Y:S04]  /*5d5d0*/  STL [R1+0xc84], R18 ;  /* 0x000c841201007387 */ /* 0x0003e80000100800 */
[----:B-1----:R-:W3:Y:S04]  /*5d5e0*/  LDL.LU R18, [R1+0xc10] ;  /* 0x000c100001127983 */ /* 0x002ee80000300800 */
[----:B------:R1:W-:Y:S04]  /*5d5f0*/  STL [R1+0xc58], R5 ;  /* 0x000c580501007387 */ /* 0x0003e80000100800 */
[----:B-1----:R0:W5:Y:S04]  /*5d600*/  LDL.LU R5, [R1+0x2004] ;  /* 0x0020040001057983 */ /* 0x0021680000300800 */
[----:B------:R-:W4:Y:S02]  /*5d610*/  LDL.LU R12, [R1+0xc7c] ;  /* 0x000c7c00010c7983 */ /* 0x000f240000300800 */
[----:B----4-:R-:W-:-:S05]  /*5d620*/  IMAD.X R12, R12, 0x1, R0, P6 ;  /* 0x000000010c0c7824 */ /* 0x010fca00030e0600 */
[----:B------:R1:W-:Y:S02]  /*5d630*/  STL [R1+0xc7c], R12 ;  /* 0x000c7c0c01007387 */ /* 0x0003e40000100800 */
[----:B-1----:R-:W1:Y:S02]  /*5d640*/  LDC R12, c[0x0][0x23c] ;  /* 0x00008f00ff0c7b82 */ /* 0x002e640000000800 */
[----:B-1----:R-:W-:-:S04]  /*5d650*/  IMAD.SHL.U32 R12, R12, 0x80, RZ ;  /* 0x000000800c0c7824 */ /* 0x002fc800078e00ff */
[----:B------:R-:W-:-:S05]  /*5d660*/  IMAD.SHL.U32 R12, R12, 0x2, RZ ;  /* 0x000000020c0c7824 */ /* 0x000fca00078e00ff */
[----:B------:R-:W-:-:S05]  /*5d670*/  IADD3 R6, P6, R6, R12, RZ ;  /* 0x0000000c06067210 */ /* 0x000fca0007fde0ff */
[----:B------:R1:W-:Y:S04]  /*5d680*/  STL [R1+0xc50], R6 ;  /* 0x000c500601007387 */ /* 0x0003e80000100800 */
[----:B-1----:R0:W5:Y:S04]  /*5d690*/  LDL.LU R6, [R1+0x2000] ;  /* 0x0020000001067983 */ /* 0x0021680000300800 */
[----:B------:R-:W4:Y:S01]  /*5d6a0*/  LDL.LU R12, [R1+0xc74] ;  /* 0x000c7400010c7983 */ /* 0x000f220000300800 */
[--C-:B------:R-:W-:Y:S02]  /*5d6b0*/  IMAD.X R3, R3, 0x1, R0.reuse, P2 ;  /* 0x0000000103037824 */ /* 0x100fe400010e0600 */
[----:B------:R-:W-:-:S02]  /*5d6c0*/  IMAD.X R152, R152, 0x1, R0, P3 ;  /* 0x0000000198987824 */ /* 0x000fc400018e0600 */
[----:B----4-:R-:W-:-:S05]  /*5d6d0*/  IMAD.X R12, R12, 0x1, R0, P1 ;  /* 0x000000010c0c7824 */ /* 0x010fca00008e0600 */
[----:B------:R1:W-:Y:S02]  /*5d6e0*/  STL [R1+0xc74], R12 ;  /* 0x000c740c01007387 */ /* 0x0003e40000100800 */
[----:B-1----:R-:W1:Y:S02]  /*5d6f0*/  LDC R12, c[0x0][0x23c] ;  /* 0x00008f00ff0c7b82 */ /* 0x002e640000000800 */
[----:B-1----:R-:W-:-:S04]  /*5d700*/  IMAD.SHL.U32 R12, R12, 0x80, RZ ;  /* 0x000000800c0c7824 */ /* 0x002fc800078e00ff */
[----:B------:R-:W-:-:S05]  /*5d710*/  IMAD.SHL.U32 R12, R12, 0x2, RZ ;  /* 0x000000020c0c7824 */ /* 0x000fca00078e00ff */
[-C--:B------:R-:W-:Y:S02]  /*5d720*/  IADD3 R7, P1, R7, R12.reuse, RZ ;  /* 0x0000000c07077210 */ /* 0x080fe40007f3e0ff */
[-C--:B------:R-:W-:Y:S02]  /*5d730*/  IADD3 R21, P2, R21, R12.reuse, RZ ;  /* 0x0000000c15157210 */ /* 0x080fe40007f5e0ff */
[----:B------:R-:W-:Y:S01]  /*5d740*/  IADD3 R8, P3, R8, R12, RZ ;  /* 0x0000000c08087210 */ /* 0x000fe20007f7e0ff */
[----:B------:R1:W-:Y:S04]  /*5d750*/  STL [R1+0xc48], R7 ;  /* 0x000c480701007387 */ /* 0x0003e80000100800 */
[----:B-1----:R0:W5:Y:S04]  /*5d760*/  LDL.LU R7, [R1+0x1ffc] ;  /* 0x001ffc0001077983 */ /* 0x0021680000300800 */
[----:B------:R1:W-:Y:S04]  /*5d770*/  STL [R1+0xc6c], R3 ;  /* 0x000c6c0301007387 */ /* 0x0003e80000100800 */
[----:B-1----:R-:W4:Y:S04]  /*5d780*/  LDL.LU R3, [R1+0xbf8] ;  /* 0x000bf80001037983 */ /* 0x002f280000300800 */
[----:B------:R1:W-:Y:S04]  /*5d790*/  STL [R1+0xc40], R21 ;  /* 0x000c401501007387 */ /* 0x0003e80000100800 */
[----:B-1----:R-:W4:Y:S04]  /*5d7a0*/  LDL.LU R21, [R1+0xbf0] ;  /* 0x000bf00001157983 */ /* 0x002f280000300800 */
[----:B------:R1:W-:Y:S04]  /*5d7b0*/  STL [R1+0xc64], R152 ;  /* 0x000c649801007387 */ /* 0x0003e80000100800 */
[----:B-1----:R-:W4:Y:S04]  /*5d7c0*/  LDL.LU R152, [R1+0xbe8] ;  /* 0x000be80001987983 */ /* 0x002f280000300800 */
[----:B------:R1:W-:Y:S04]  /*5d7d0*/  STL [R1+0xc38], R8 ;  /* 0x000c380801007387 */ /* 0x0003e80000100800 */
[----:B-1----:R0:W5:Y:S04]  /*5d7e0*/  LDL.LU R8, [R1+0x1ff8] ;  /* 0x001ff80001087983 */ /* 0x0021680000300800 */
[----:B------:R-:W2:Y:S01]  /*5d7f0*/  LDL.LU R12, [R1+0xc5c] ;  /* 0x000c5c00010c7983 */ /* 0x000ea20000300800 */
[----:B------:R-:W-:-:S02]  /*5d800*/  IMAD.X R14, R14, 0x1, R0, P5 ;  /* 0x000000010e0e7824 */ /* 0x000fc400028e0600 */
        /* <DEDUP_REMOVED lines=8> */
[----:B------:R1:W-:Y:S01]  /*5d890*/  STL [R1+0xc30], R9 ;  /* 0x000c300901007387 */ /* 0x0003e20000100800 */
[----:B------:R-:W-:-:S03]  /*5d8a0*/  IADD3 R10, P6, R10, R12, RZ ;  /* 0x0000000c0a0a7210 */ /* 0x000fc60007fde0ff */
[----:B-1----:R0:W5:Y:S04]  /*5d8b0*/  LDL.LU R9, [R1+0x1ff4] ;  /* 0x001ff40001097983 */ /* 0x0021680000300800 */
[----:B------:R1:W-:Y:S04]  /*5d8c0*/  STL [R1+0xc54], R14 ;  /* 0x000c540e01007387 */ /* 0x0003e80000100800 */
[----:B-1----:R-:W2:Y:S04]  /*5d8d0*/  LDL.LU R14, [R1+0xbd0] ;  /* 0x000bd000010e7983 */ /* 0x002ea80000300800 */
[----:B------:R1:W-:Y:S02]  /*5d8e0*/  STL [R1+0xc28], R157 ;  /* 0x000c289d01007387 */ /* 0x0003e40000100800 */
[----:B-1----:R-:W-:-:S02]  /*5d8f0*/  IMAD.MOV.U32 R157, RZ, RZ, R15 ;  /* 0x000000ffff9d7224 */ /* 0x002fc400078e000f */
[----:B------:R-:W2:Y:S04]  /*5d900*/  LDL.LU R15, [R1+0xbc8] ;  /* 0x000bc800010f7983 */ /* 0x000ea80000300800 */
[----:B------:R1:W-:Y:S04]  /*5d910*/  STL [R1+0xc4c], R20 ;  /* 0x000c4c1401007387 */ /* 0x0003e80000100800 */
[----:B-1----:R-:W2:Y:S04]  /*5d920*/  LDL.LU R20, [R1+0xbc0] ;  /* 0x000bc00001147983 */ /* 0x002ea80000300800 */
[----:B------:R1:W-:Y:S04]  /*5d930*/  STL [R1+0xc20], R10 ;  /* 0x000c200a01007387 */ /* 0x0003e80000100800 */
[----:B-1----:R0:W5:Y:S04]  /*5d940*/  LDL.LU R10, [R1+0x1ff0] ;  /* 0x001ff000010a7983 */ /* 0x0021680000300800 */
[----:B------:R-:W3:Y:S02]  /*5d950*/  LDL.LU R12, [R1+0xc44] ;  /* 0x000c4400010c7983 */ /* 0x000ee40000300800 */
[----:B---3--:R-:W-:-:S05]  /*5d960*/  IMAD.X R12, R12, 0x1, R0, P1 ;  /* 0x000000010c0c7824 */ /* 0x008fca00008e0600 */
[----:B------:R1:W-:Y:S02]  /*5d970*/  STL [R1+0xc44], R12 ;  /* 0x000c440c01007387 */ /* 0x0003e40000100800 */
[----:B-1----:R-:W1:Y:S02]  /*5d980*/  LDC R12, c[0x0][0x23c] ;  /* 0x00008f00ff0c7b82 */ /* 0x002e640000000800 */
[----:B-1----:R-:W-:-:S04]  /*5d990*/  IMAD.SHL.U32 R12, R12, 0x80, RZ ;  /* 0x000000800c0c7824 */ /* 0x002fc800078e00ff */
[----:B------:R-:W-:-:S05]  /*5d9a0*/  IMAD.SHL.U32 R12, R12, 0x2, RZ ;  /* 0x000000020c0c7824 */ /* 0x000fca00078e00ff */
[----:B------:R-:W-:-:S05]  /*5d9b0*/  IADD3 R17, P1, R17, R12, RZ ;  /* 0x0000000c11117210 */ /* 0x000fca0007f3e0ff */
[----:B------:R1:W-:Y:S04]  /*5d9c0*/  STL [R1+0xc18], R17 ;  /* 0x000c181101007387 */ /* 0x0003e80000100800 */
[----:B-1----:R-:W3:Y:S04]  /*5d9d0*/  LDL.LU R17, [R1+0x1fec] ;  /* 0x001fec0001117983 */ /* 0x002ee80000300800 */
        /* <DEDUP_REMOVED lines=8> */
[----:B-1----:R-:W4:Y:S04]  /*5da60*/  LDL.LU R18, [R1+0x1fe8] ;  /* 0x001fe80001127983 */ /* 0x002f280000300800 */
[----:B------:R-:W2:Y:S01]  /*5da70*/  LDL.LU R12, [R1+0xc34] ;  /* 0x000c3400010c7983 */ /* 0x000ea20000300800 */
[--C-:B---3--:R-:W-:Y:S02]  /*5da80*/  IMAD.X R17, R17, 0x1, R0.reuse, P4 ;  /* 0x0000000111117824 */ /* 0x108fe400020e0600 */
[----:B--2---:R-:W-:-:S05]  /*5da90*/  IMAD.X R12, R12, 0x1, R0, P3 ;  /* 0x000000010c0c7824 */ /* 0x004fca00018e0600 */
[----:B------:R1:W-:Y:S02]  /*5daa0*/  STL [R1+0xc34], R12 ;  /* 0x000c340c01007387 */ /* 0x0003e40000100800 */
[----:B-1----:R-:W1:Y:S02]  /*5dab0*/  LDC R12, c[0x0][0x23c] ;  /* 0x00008f00ff0c7b82 */ /* 0x002e640000000800 */
        /* <DEDUP_REMOVED lines=8> */
[----:B------:R1:W-:Y:S04]  /*5db40*/  STL [R1+0xc00], R16 ;  /* 0x000c001001007387 */ /* 0x0003e80000100800 */
[----:B-1----:R-:W4:Y:S04]  /*5db50*/  LDL.LU R16, [R1+0x1fe4] ;  /* 0x001fe40001107983 */ /* 0x002f280000300800 */
        /* <DEDUP_REMOVED lines=8> */
[----:B-1----:R-:W2:Y:S04]  /*5dbe0*/  LDL.LU R3, [R1+0x1fe0] ;  /* 0x001fe00001037983 */ /* 0x002ea80000300800 */
        /* <DEDUP_REMOVED lines=15> */
[----:B------:R-:W-:Y:S01]  /*5dce0*/  IADD3 R152, P1, R152, R12, RZ ;  /* 0x0000000c98987210 */ /* 0x000fe20007f3e0ff */
[----:B------:R-:W-:-:S04]  /*5dcf0*/  IMAD.MOV.U32 R12, RZ, RZ, R13 ;  /* 0x000000ffff0c7224 */ /* 0x000fc800078e000d */
[----:B------:R-:W-:Y:S01]  /*5dd00*/  IMAD.X R12, R12, 0x1, R0, P2 ;  /* 0x000000010c0c7824 */ /* 0x000fe200010e0600 */
[----:B------:R1:W-:Y:S04]  /*5dd10*/  STL [R1+0xbe8], R152 ;  /* 0x000be89801007387 */ /* 0x0003e80000100800 */
[----:B-1----:R-:W4:Y:S04]  /*5dd20*/  LDL.LU R152, [R1+0xb78] ;  /* 0x000b780001987983 */ /* 0x002f280000300800 */
[----:B------:R-:W2:Y:S04]  /*5dd30*/  LDL.LU R13, [R1+0xb9c] ;  /* 0x000b9c00010d7983 */ /* 0x000ea80000300800 */
        /* <DEDUP_REMOVED lines=8> */
[----:B-1----:R-:W3:Y:S04]  /*5ddc0*/  LDL.LU R11, [R1+0x1fd8] ;  /* 0x001fd800010b7983 */ /* 0x002ee80000300800 */
[----:B------:R-:W4:Y:S04]  /*5ddd0*/  LDL.LU R156, [R1+0xb68] ;  /* 0x000b6800019c7983 */ /* 0x000f280000300800 */
        /* <DEDUP_REMOVED lines=70> */
[----:B------:R-:W4:Y:S01]  /*5e240*/  LDL.LU R12, [R1+0xbc4] ;  /* 0x000bc400010c7983 */ /* 0x000f220000300800 */
[----:B------:R-:W-:Y:S01]  /*5e250*/  WARPGROUP.ARRIVE ;  /* 0x00000000000079c5 */ /* 0x000fe20000000000 */
[----:B------:R-:W-:Y:S01]  /*5e260*/  UMOV UR56, UR16 ;  /* 0x0000001000387c82 */ /* 0x000fe20008000000 */
[----:B------:R-:W-:-:S04]  /*5e270*/  UMOV UR57, UR17 ;  /* 0x0000001100397c82 */ /* 0x000fc80008000000 */
[----:B------:R-:W-:Y:S01]  /*5e280*/  HGMMA.64x256x16.F32.BF16 R24, gdesc[UR56].tnspA, R24, gsb0 ;  /* 0x23e00000381879f0 */ /* 0x000fe20008001818 */
        /* <DEDUP_REMOVED lines=9> */
[----:B------:R-:W-:Y:S02]  /*5e320*/  WARPGROUP.DEPBAR.LE gsb0, 0x0 ;  /* 0x00008000000079c5 */ /* 0x000fe40000010000 */
[----:B------:R-:W-:-:S06]  /*5e330*/  WARPGROUP.ARRIVE ;  /* 0x00000000000079c5 */ /* 0x000fcc0000000000 */
[----:B------:R-:W-:Y:S01]  /*5e340*/  HGMMA.64x256x16.F32.BF16 R24, gdesc[UR8].tnspA, R24, gsb0 ;  /* 0x23e00000081879f0 */ /* 0x000fe20008001818 */
[----:B------:R-:W-:Y:S01]  /*5e350*/  UMOV UR16, UR6 ;  /* 0x0000000600107c82 */ /* 0x000fe20008000000 */
[----:B------:R-:W-:Y:S01]  /*5e360*/  UMOV UR17, UR7 ;  /* 0x0000000700117c82 */ /* 0x000fe20008000000 */
[----:B--2---:R-:W-:-:S05]  /*5e370*/  IMAD.X R12, R12, 0x1, R0, P6 ;  /* 0x000000010c0c7824 */ /* 0x004fca00030e0600 */
[----:B------:R1:W-:Y:S02]  /*5e380*/  STL [R1+0xbbc], R12 ;  /* 0x000bbc0c01007387 */ /* 0x0003e40000100800 */
[----:B-1----:R-:W1:Y:S01]  /*5e390*/  LDC R12, c[0x0][0x23c] ;  /* 0x00008f00ff0c7b82 */ /* 0x002e620000000800 */
[----:B------:R-:W-:Y:S02]  /*5e3a0*/  WARPGROUP.DEPBAR.LE gsb0, 0x0 ;  /* 0x00008000000079c5 */ /* 0x000fe40000010000 */
[----:B------:R-:W-:-:S15]  /*5e3b0*/  WARPGROUP.ARRIVE ;  /* 0x00000000000079c5 */ /* 0x000fde0000000000 */
[----:B------:R-:W-:Y:S01]  /*5e3c0*/  HGMMA.64x256x16.F32.BF16 R24, gdesc[UR12].tnspA, R24, gsb0 ;  /* 0x23e000000c1879f0 */ /* 0x000fe20008001818 */
[----:B-1----:R-:W-:-:S04]  /*5e3d0*/  IMAD.SHL.U32 R12, R12, 0x80, RZ ;  /* 0x000000800c0c7824 */ /* 0x002fc800078e00ff */
[----:B------:R-:W-:-:S05]  /*5e3e0*/  IMAD.SHL.U32 R12, R12, 0x2, RZ ;  /* 0x000000020c0c7824 */ /* 0x000fca00078e00ff */
[----:B------:R-:W-:-:S05]  /*5e3f0*/  IADD3 R11, P6, R11, R12, RZ ;  /* 0x0000000c0b0b7210 */ /* 0x000fca0007fde0ff */
[----:B------:R1:W-:Y:S04]  /*5e400*/  STL [R1+0xb90], R11 ;  /* 0x000b900b01007387 */ /* 0x0003e80000100800 */
[----:B-1----:R0:W5:Y:S04]  /*5e410*/  LDL.LU R11, [R1+0x1fb0] ;  /* 0x001fb000010b7983 */ /* 0x0021680000300800 */
[----:B------:R-:W2:Y:S01]  /*5e420*/  LDL.LU R12, [R1+0xbb4] ;  /* 0x000bb400010c7983 */ /* 0x000ea20000300800 */
[----:B------:R-:W-:Y:S01]  /*5e430*/  UMOV UR20, UR40 ;  /* 0x0000002800147c82 */ /* 0x000fe20008000000 */
[----:B------:R-:W-:Y:S01]  /*5e440*/  UMOV UR21, UR41 ;  /* 0x0000002900157c82 */ /* 0x000fe20008000000 */
[----:B------:R-:W-:-:S02]  /*5e450*/  WARPGROUP.DEPBAR.LE gsb0, 0x0 ;  /* 0x00008000000079c5 */ /* 0x000fc40000010000 */
[----:B------:R-:W-:-:S06]  /*5e460*/  WARPGROUP.ARRIVE ;  /* 0x00000000000079c5 */ /* 0x000fcc0000000000 */
[----:B------:R-:W-:Y:S01]  /*5e470*/  HGMMA.64x256x16.F32.BF16 R24, gdesc[UR16].tnspA, R24, gsb0 ;  /* 0x23e00000101879f0 */ /* 0x000fe20008001818 */
        /* <DEDUP_REMOVED lines=9> */
[----:B------:R-:W-:Y:S02]  /*5e510*/  WARPGROUP.DEPBAR.LE gsb0, 0x0 ;  /* 0x00008000000079c5 */ /* 0x000fe40000010000 */
[----:B------:R-:W-:-:S06]  /*5e520*/  WARPGROUP.ARRIVE ;  /* 0x00000000000079c5 */ /* 0x000fcc0000000000 */
[----:B------:R-:W-:Y:S01]  /*5e530*/  HGMMA.64x256x16.F32.BF16 R24, gdesc[UR20].tnspA, R24, gsb0 ;  /* 0x23e00000141879f0 */ /* 0x000fe20008001818 */
[----:B------:R-:W-:Y:S01]  /*5e540*/  UMOV UR24, UR44 ;  /* 0x0000002c00187c82 */ /* 0x000fe20008000000 */
[----:B------:R-:W-:Y:S01]  /*5e550*/  UMOV UR25, UR45 ;  /* 0x0000002d00197c82 */ /* 0x000fe20008000000 */
[----:B------:R-:W-:Y:S01]  /*5e560*/  UMOV UR28, UR48 ;  /* 0x00000030001c7c82 */ /* 0x000fe20008000000 */
[----:B------:R-:W-:Y:S01]  /*5e570*/  UMOV UR29, UR49 ;  /* 0x00000031001d7c82 */ /* 0x000fe20008000000 */
[----:B------:R-:W-:Y:S02]  /*5e580*/  WARPGROUP.DEPBAR.LE gsb0, 0x0 ;  /* 0x00008000000079c5 */ /* 0x000fe40000010000 */
[----:B------:R-:W-:-:S15]  /*5e590*/  WARPGROUP.ARRIVE ;  /* 0x00000000000079c5 */ /* 0x000fde0000000000 */
[----:B------:R-:W-:-:S06]  /*5e5a0*/  NOP ;  /* 0x0000000000007918 */ /* 0x000fcc0000000000 */
        /* <DEDUP_REMOVED lines=15> */
[--C-:B------:R-:W-:Y:S02]  /*5e6a0*/  IMAD.X R13, R13, 0x1, R0.reuse, P4 ;  /* 0x000000010d0d7824 */ /* 0x100fe400020e0600 */
[--C-:B----4-:R-:W-:Y:S02]  /*5e6b0*/  IMAD.X R17, R17, 0x1, R0.reuse, P5 ;  /* 0x0000000111117824 */ /* 0x110fe400028e0600 */
[--C-:B---3--:R-:W-:Y:S02]  /*5e6c0*/  IMAD.X R18, R18, 0x1, R0.reuse, P6 ;  /* 0x0000000112127824 */ /* 0x108fe400030e0600 */
[--C-:B------:R-:W-:Y:S02]  /*5e6d0*/  IMAD.X R19, R19, 0x1, R0.reuse, P1 ;  /* 0x0000000113137824 */ /* 0x100fe400008e0600 */
[--C-:B------:R-:W-:Y:S02]  /*5e6e0*/  IMAD.X R20, R20, 0x1, R0.reuse, P2 ;  /* 0x0000000114147824 */ /* 0x100fe400010e0600 */
[----:B--2---:R-:W-:-:S05]  /*5e6f0*/  IMAD.X R12, R12, 0x1, R0, P3 ;  /* 0x000000010c0c7824 */ /* 0x004fca00018e0600 */
[----:B------:R1:W-:Y:S02]  /*5e700*/  STL [R1+0xba4], R12 ;  /* 0x000ba40c01007387 */ /* 0x0003e40000100800 */
[----:B-1----:R-:W1:Y:S01]  /*5e710*/  LDC R12, c[0x0][0x23c] ;  /* 0x00008f00ff0c7b82 */ /* 0x002e620000000800 */
[----:B------:R-:W-:Y:S02]  /*5e720*/  WARPGROUP.DEPBAR.LE gsb0, 0x0 ;  /* 0x00008000000079c5 */ /* 0x000fe40000010000 */
[----:B------:R-:W-:-:S07]  /*5e730*/  WARPGROUP.ARRIVE ;  /* 0x00000000000079c5 */ /* 0x000fce0000000000 */
[----:B------:R-:W-:Y:S01]  /*5e740*/  HGMMA.64x256x16.F32.BF16 R24, gdesc[UR32].tnspA, R24, gsb0 ;  /* 0x23e00000201879f0 */ /* 0x000fe20008001818 */
[----:B-1----:R-:W-:-:S04]  /*5e750*/  IMAD.SHL.U32 R12, R12, 0x80, RZ ;  /* 0x000000800c0c7824 */ /* 0x002fc800078e00ff */
[----:B------:R-:W-:-:S05]  /*5e760*/  IMAD.SHL.U32 R12, R12, 0x2, RZ ;  /* 0x000000020c0c7824 */ /* 0x000fca00078e00ff */
[-C--:B------:R-:W-:Y:S02]  /*5e770*/  IADD3 R152, P3, R152, R12.reuse, RZ ;  /* 0x0000000c98987210 */ /* 0x080fe40007f7e0ff */
[-C--:B------:R-:W-:Y:S02]  /*5e780*/  IADD3 R16, P4, R16, R12.reuse, RZ ;  /* 0x0000000c10107210 */ /* 0x080fe40007f9e0ff */
[----:B------:R-:W-:Y:S01]  /*5e790*/  IADD3 R156, P5, R156, R12, RZ ;  /* 0x0000000c9c9c7210 */ /* 0x000fe20007fbe0ff */
[----:B------:R1:W-:Y:S04]  /*5e7a0*/  STL [R1+0xb78], R152 ;  /* 0x000b789801007387 */ /* 0x0003e80000100800 */
[----:B------:R2:W-:Y:S01]  /*5e7b0*/  STL [R1+0xb70], R16 ;  /* 0x000b701001007387 */ /* 0x0005e20000100800 */
[----:B------:R-:W-:-:S02]  /*5e7c0*/  IMAD.X R21, R21, 0x1, R0, P3 ;  /* 0x0000000115157824 */ /* 0x000fc400018e0600 */
[--C-:B------:R-:W-:Y:S02]  /*5e7d0*/  IMAD.X R3, R3, 0x1, R0.reuse, P4 ;  /* 0x0000000103037824 */ /* 0x100fe400020e0600 */
[----:B------:R-:W-:Y:S01]  /*5e7e0*/  IMAD.X R157, R157, 0x1, R0, P5 ;  /* 0x000000019d9d7824 */ /* 0x000fe200028e0600 */
[----:B-1----:R-:W1:Y:S01]  /*5e7f0*/  LDC R152, c[0x0][0x238] ;  /* 0x00008e00ff987b82 */ /* 0x002e620000000800 */
[----:B--2---:R0:W5:Y:S04]  /*5e800*/  LDL.LU R16, [R1+0x1fa4] ;  /* 0x001fa40001107983 */ /* 0x0041680000300800 */
[----:B------:R-:W-:Y:S04]  /*5e810*/  STL [R1+0xb9c], R13 ;  /* 0x000b9c0d01007387 */ /* 0x000fe80000100800 */
[----:B------:R2:W-:Y:S04]  /*5e820*/  STL [R1+0xb94], R17 ;  /* 0x000b941101007387 */ /* 0x0005e80000100800 */
[----:B--2---:R0:W5:Y:S04]  /*5e830*/  LDL.LU R17, [R1+0x1fa0] ;  /* 0x001fa00001117983 */ /* 0x0041680000300800 */
[----:B------:R2:W-:Y:S04]  /*5e840*/  STL [R1+0xb8c], R18 ;  /* 0x000b8c1201007387 */ /* 0x0005e80000100800 */
[----:B--2---:R0:W5:Y:S04]  /*5e850*/  LDL.LU R18, [R1+0x1f9c] ;  /* 0x001f9c0001127983 */ /* 0x0041680000300800 */
[----:B------:R-:W-:Y:S04]  /*5e860*/  STL [R1+0xb68], R156 ;  /* 0x000b689c01007387 */ /* 0x000fe80000100800 */
[----:B------:R2:W-:Y:S04]  /*5e870*/  STL [R1+0xb84], R19 ;  /* 0x000b841301007387 */ /* 0x0005e80000100800 */
[----:B--2---:R0:W5:Y:S04]  /*5e880*/  LDL.LU R19, [R1+0x1f98] ;  /* 0x001f980001137983 */ /* 0x0041680000300800 */
[----:B------:R2:W-:Y:S04]  /*5e890*/  STL [R1+0xb7c], R20 ;  /* 0x000b7c1401007387 */ /* 0x0005e80000100800 */
[----:B--2---:R0:W5:Y:S04]  /*5e8a0*/  LDL.LU R20, [R1+0x1f94] ;  /* 0x001f940001147983 */ /* 0x0041680000300800 */
[----:B------:R2:W-:Y:S04]  /*5e8b0*/  STL [R1+0xb74], R21 ;  /* 0x000b741501007387 */ /* 0x0005e80000100800 */
[----:B--2---:R0:W5:Y:S04]  /*5e8c0*/  LDL.LU R21, [R1+0x1f90] ;  /* 0x001f900001157983 */ /* 0x0041680000300800 */
[----:B------:R2:W-:Y:S04]  /*5e8d0*/  STL [R1+0xb6c], R3 ;  /* 0x000b6c0301007387 */ /* 0x0005e80000100800 */
[----:B--2---:R0:W5:Y:S04]  /*5e8e0*/  LDL.LU R3, [R1+0x1f8c] ;  /* 0x001f8c0001037983 */ /* 0x0041680000300800 */
[----:B------:R0:W-:Y:S01]  /*5e8f0*/  STL [R1+0xb64], R157 ;  /* 0x000b649d01007387 */ /* 0x0001e20000100800 */
[----:B-1----:R-:W-:-:S04]  /*5e900*/  IMAD.SHL.U32 R152, R152, 0x80, RZ ;  /* 0x0000008098987824 */ /* 0x002fc800078e00ff */
[----:B------:R-:W-:Y:S01]  /*5e910*/  IMAD.SHL.U32 R152, R152, 0x2, RZ ;  /* 0x0000000298987824 */ /* 0x000fe200078e00ff */
[----:B------:R-:W-:Y:S02]  /*5e920*/  WARPGROUP.DEPBAR.LE gsb0, 0x0 ;  /* 0x00008000000079c5 */ /* 0x000fe40000010000 */
[----:B------:R-:W-:Y:S05]  /*5e930*/  @P0 BRA `(.L_x_1) ;  /* 0xfffffd3400400947 */ /* 0x000fea000383ffff */
[----:B-----5:R-:W2:Y:S04]  /*5e940*/  LDL.LU R8, [R1+0x3f4] ;  /* 0x0003f40001087983 */ /* 0x020ea80000300800 */
[----:B------:R-:W2:Y:S04]  /*5e950*/  LDL.LU R7, [R1+0x3f0] ;  /* 0x0003f00001077983 */ /* 0x000ea80000300800 */
[----:B------:R-:W3:Y:S04]  /*5e960*/  LDL.LU R6, [R1+0x3ec] ;  /* 0x0003ec0001067983 */ /* 0x000ee80000300800 */
[----:B------:R-:W3:Y:S04]  /*5e970*/  LDL.LU R5, [R1+0x3e8] ;  /* 0x0003e80001057983 */ /* 0x000ee80000300800 */
[----:B------:R-:W4:Y:S04]  /*5e980*/  LDL.LU R4, [R1+0x3e4] ;  /* 0x0003e40001047983 */ /* 0x000f280000300800 */
[----:B------:R-:W4:Y:S04]  /*5e990*/  LDL.LU R13, [R1+0x3e0] ;  /* 0x0003e000010d7983 */ /* 0x000f280000300800 */
[----:B------:R-:W4:Y:S04]  /*5e9a0*/  LDL.LU R156, [R1+0x3dc] ;  /* 0x0003dc00019c7983 */ /* 0x000f280000300800 */
[----:B0-----:R-:W4:Y:S04]  /*5e9b0*/  LDL.LU R157, [R1+0x3d8] ;  /* 0x0003d800019d7983 */ /* 0x001f280000300800 */
[----:B------:R-:W3:Y:S04]  /*5e9c0*/  LDL.LU R9, [R1+0x3f8] ;  /* 0x0003f80001097983 */ /* 0x000ee80000300800 */
[----:B------:R-:W3:Y:S01]  /*5e9d0*/  LDL.LU R10, [R1+0x3fc] ;  /* 0x0003fc00010a7983 */ /* 0x000ee20000300800 */
[----:B------:R-:W-:-:S03]  /*5e9e0*/  F2FP.BF16.F32.PACK_AB R2, R149, R148 ;  /* 0x000000949502723e */ /* 0x000fc600000010ff */
        /* <DEDUP_REMOVED lines=52> */
[----:B------:R0:W-:Y:S02]  /*5ed30*/  STL [R1+0x1f8c], R3 ;  /* 0x001f8c0301007387 */ /* 0x0001e40000100800 */
[----:B0-----:R-:W-:-:S05]  /*5ed40*/  F2FP.BF16.F32.PACK_AB R3, R151, R150 ;  /* 0x000000969703723e */ /* 0x001fca00000010ff */
[----:B------:R-:W-:Y:S04]  /*5ed50*/  STL [R1+0x60c], R3 ;  /* 0x00060c0301007387 */ /* 0x000fe80000100800 */
[----:B------:R0:W-:Y:S02]  /*5ed60*/  STL [R1+0x608], R2 ;  /* 0x0006080201007387 */ /* 0x0001e40000100800 */
[----:B0-----:R-:W-:Y:S02]  /*5ed70*/  F2FP.BF16.F32.PACK_AB R2, R147, R146 ;  /* 0x000000929302723e */ /* 0x001fe400000010ff */
[----:B--2---:R-:W-:Y:S02]  /*5ed80*/  F2FP.BF16.F32.PACK_AB R3, R8, R7 ;  /* 0x000000070803723e */ /* 0x004fe400000010ff */
[----:B---3--:R-:W-:-:S05]  /*5ed90*/  F2FP.BF16.F32.PACK_AB R0, R10, R9 ;  /* 0x000000090a00723e */ /* 0x008fca00000010ff */
[----:B------:R0:W-:Y:S04]  /*5eda0*/  STL [R1+0x604], R0 ;  /* 0x0006040001007387 */ /* 0x0001e80000100800 */
[----:B------:R1:W-:Y:S04]  /*5edb0*/  STL [R1+0x600], R3 ;  /* 0x0006000301007387 */ /* 0x0003e80000100800 */
[----:B------:R4:W-:Y:S01]  /*5edc0*/  STL [R1+0x3fc], R2 ;  /* 0x0003fc0201007387 */ /* 0x0009e20000100800 */
[----:B0-----:R-:W-:Y:S02]  /*5edd0*/  F2FP.BF16.F32.PACK_AB R0, R145, R144 ;  /* 0x000000909100723e */ /* 0x001fe400000010ff */
[----:B-1----:R-:W-:-:S03]  /*5ede0*/  F2FP.BF16.F32.PACK_AB R3, R6, R5 ;  /* 0x000000050603723e */ /* 0x002fc600000010ff */
[----:B------:R0:W-:Y:S01]  /*5edf0*/  STL [R1+0x3f8], R0 ;  /* 0x0003f80001007387 */ /* 0x0001e20000100800 */
[----:B----4-:R-:W-:-:S03]  /*5ee00*/  F2FP.BF16.F32.PACK_AB R2, R4, R13 ;  /* 0x0000000d0402723e */ /* 0x010fc600000010ff */
[----:B------:R1:W-:Y:S04]  /*5ee10*/  STL [R1+0x3f4], R3 ;  /* 0x0003f40301007387 */ /* 0x0003e80000100800 */
[----:B------:R2:W-:Y:S01]  /*5ee20*/  STL [R1+0x3f0], R2 ;  /* 0x0003f00201007387 */ /* 0x0005e20000100800 */
[----:B0-----:R-:W-:Y:S02]  /*5ee30*/  F2FP.BF16.F32.PACK_AB R0, R143, R142 ;  /* 0x0000008e8f00723e */ /* 0x001fe400000010ff */
[----:B-1----:R-:W-:-:S03]  /*5ee40*/  F2FP.BF16.F32.PACK_AB R3, R141, R140 ;  /* 0x0000008c8d03723e */ /* 0x002fc600000010ff */
[----:B------:R0:W-:Y:S01]  /*5ee50*/  STL [R1+0x3ec], R0 ;  /* 0x0003ec0001007387 */ /* 0x0001e20000100800 */
[----:B--2---:R-:W-:-:S03]  /*5ee60*/  F2FP.BF16.F32.PACK_AB R2, R156, R157 ;  /* 0x0000009d9c02723e */ /* 0x004fc600000010ff */
[----:B------:R-:W-:Y:S04]  /*5ee70*/  STL [R1+0x3e8], R3 ;  /* 0x0003e80301007387 */ /* 0x000fe80000100800 */
[----:B------:R-:W2:Y:S01]  /*5ee80*/  LDL.LU R242, [R1+0x31c] ;  /* 0x00031c0001f27983 */ /* 0x000ea20000300800 */
[----:B0-----:R-:W-:-:S03]  /*5ee90*/  F2FP.BF16.F32.PACK_AB R0, R247, R246 ;  /* 0x000000f6f700723e */ /* 0x001fc600000010ff */
[----:B------:R-:W-:Y:S04]  /*5eea0*/  STL [R1+0x3e4], R2 ;  /* 0x0003e40201007387 */ /* 0x000fe80000100800 */
[----:B------:R-:W2:Y:S04]  /*5eeb0*/  LDL.LU R157, [R1+0x318] ;  /* 0x00031800019d7983 */ /* 0x000ea80000300800 */
[----:B------:R0:W-:Y:S04]  /*5eec0*/  STL [R1+0x3e0], R0 ;  /* 0x0003e00001007387 */ /* 0x0001e80000100800 */
[----:B------:R-:W3:Y:S04]  /*5eed0*/  LDL.LU R251, [R1+0x314] ;  /* 0x0003140001fb7983 */ /* 0x000ee80000300800 */
        /* <DEDUP_REMOVED lines=69> */
[----:B------:R-:W-:-:S02]  /*5f330*/  F2FP.BF16.F32.PACK_AB R247, R139, R138 ;  /* 0x0000008a8bf7723e */ /* 0x000fc400000010ff */
[----:B------:R-:W-:Y:S02]  /*5f340*/  F2FP.BF16.F32.PACK_AB R246, R137, R136 ;  /* 0x0000008889f6723e */ /* 0x000fe400000010ff */
[----:B------:R-:W-:Y:S02]  /*5f350*/  F2FP.BF16.F32.PACK_AB R245, R245, R244 ;  /* 0x000000f4f5f5723e */ /* 0x000fe400000010ff */
[----:B------:R-:W-:Y:S01]  /*5f360*/  F2FP.BF16.F32.PACK_AB R244, R239, R238 ;  /* 0x000000eeeff4723e */ /* 0x000fe200000010ff */
[----:B------:R-:W-:Y:S01]  /*5f370*/  STL [R1+0x2058], R247 ;  /* 0x002058f701007387 */ /* 0x000fe20000100800 */
[----:B------:R-:W-:Y:S02]  /*5f380*/  F2FP.BF16.F32.PACK_AB R239, R135, R134 ;  /* 0x0000008687ef723e */ /* 0x000fe400000010ff */
[----:B------:R-:W-:Y:S01]  /*5f390*/  F2FP.BF16.F32.PACK_AB R238, R133, R132 ;  /* 0x0000008485ee723e */ /* 0x000fe200000010ff */
[----:B------:R-:W-:Y:S01]  /*5f3a0*/  STL [R1+0x205c], R246 ;  /* 0x00205cf601007387 */ /* 0x000fe20000100800 */
[----:B------:R-:W-:-:S02]  /*5f3b0*/  F2FP.BF16.F32.PACK_AB R237, R237, R236 ;  /* 0x000000eceded723e */ /* 0x000fc400000010ff */
[----:B------:R-:W-:Y:S01]  /*5f3c0*/  F2FP.BF16.F32.PACK_AB R236, R231, R230 ;  /* 0x000000e6e7ec723e */ /* 0x000fe200000010ff */
[----:B------:R-:W-:Y:S01]  /*5f3d0*/  STL [R1+0x2060], R245 ;  /* 0x002060f501007387 */ /* 0x000fe20000100800 */
[----:B------:R-:W-:Y:S02]  /*5f3e0*/  F2FP.BF16.F32.PACK_AB R231, R131, R130 ;  /* 0x0000008283e7723e */ /* 0x000fe400000010ff */
[----:B------:R-:W-:Y:S01]  /*5f3f0*/  F2FP.BF16.F32.PACK_AB R230, R129, R128 ;  /* 0x0000008081e6723e */ /* 0x000fe200000010ff */
[----:B------:R-:W-:Y:S01]  /*5f400*/  STL [R1+0x2064], R244 ;  /* 0x002064f401007387 */ /* 0x000fe20000100800 */
[----:B------:R-:W-:-:S03]  /*5f410*/  F2FP.BF16.F32.PACK_AB R229, R229, R228 ;  /* 0x000000e4e5e5723e */ /* 0x000fc600000010ff */
        /* <DEDUP_REMOVED lines=71> */
[----:B--2---:R-:W-:-:S03]  /*5f890*/  F2FP.BF16.F32.PACK_AB R157, R242, R157 ;  /* 0x0000009df29d723e */ /* 0x004fc600000010ff */
[----:B------:R-:W-:Y:S01]  /*5f8a0*/  STL [R1+0x20f8], R167 ;  /* 0x0020f8a701007387 */ /* 0x000fe20000100800 */
[----:B---3--:R-:W-:-:S03]  /*5f8b0*/  F2FP.BF16.F32.PACK_AB R156, R251, R156 ;  /* 0x0000009cfb9c723e */ /* 0x008fc600000010ff */
[----:B------:R-:W-:Y:S01]  /*5f8c0*/  STL [R1+0x20fc], R166 ;  /* 0x0020fca601007387 */ /* 0x000fe20000100800 */
[----:B------:R-:W-:-:S03]  /*5f8d0*/  F2FP.BF16.F32.PACK_AB R151, R91, R90 ;  /* 0x0000005a5b97723e */ /* 0x000fc600000010ff */
[----:B------:R-:W-:Y:S01]  /*5f8e0*/  STL [R1+0x2100], R165 ;  /* 0x002100a501007387 */ /* 0x000fe20000100800 */
[----:B------:R-:W-:-:S03]  /*5f8f0*/  F2FP.BF16.F32.PACK_AB R150, R89, R88 ;  /* 0x000000585996723e */ /* 0x000fc600000010ff */
[----:B------:R-:W-:Y:S01]  /*5f900*/  STL [R1+0x2104], R164 ;  /* 0x002104a401007387 */ /* 0x000fe20000100800 */
[----:B----4-:R-:W-:-:S03]  /*5f910*/  F2FP.BF16.F32.PACK_AB R149, R243, R252 ;  /* 0x000000fcf395723e */ /* 0x010fc600000010ff */
        /* <DEDUP_REMOVED lines=40> */
[----:B------:R-:W-:Y:S04]  /*5fba0*/  STL [R1+0x2160], R119 ;  /* 0x0021607701007387 */ /* 0x000fe80000100800 */
[----:B------:R-:W-:Y:S01]  /*5fbb0*/  STL [R1+0x2164], R118 ;  /* 0x0021647601007387 */ /* 0x000fe20000100800 */
[----:B------:R-:W-:-:S03]  /*5fbc0*/  F2FP.BF16.F32.PACK_AB R36, R15, R14 ;  /* 0x0000000e0f24723e */ /* 0x000fc600000010ff */
[----:B------:R-:W-:Y:S01]  /*5fbd0*/  STL [R1+0x2168], R117 ;  /* 0x0021687501007387 */ /* 0x000fe20000100800 */
[----:B------:R-:W-:-:S03]  /*5fbe0*/  F2FP.BF16.F32.PACK_AB R27, R27, R26 ;  /* 0x0000001a1b1b723e */ /* 0x000fc600000010ff */
[----:B------:R0:W-:Y:S01]  /*5fbf0*/  STL [R1+0x216c], R116 ;  /* 0x00216c7401007387 */ /* 0x0001e20000100800 */
[----:B------:R-:W-:Y:S02]  /*5fc00*/  F2FP.BF16.F32.PACK_AB R26, R25, R24 ;  /* 0x00000018191a723e */ /* 0x000fe400000010ff */
[----:B------:R-:W-:Y:S01]  /*5fc10*/  F2FP.BF16.F32.PACK_AB R78, R53, R52 ;  /* 0x00000034354e723e */ /* 0x000fe200000010ff */
[----:B0-----:R-:W2:Y:S04]  /*5fc20*/  LDL.LU R116, [R1+0x1fc] ;  /* 0x0001fc0001747983 */ /* 0x001ea80000300800 */
[----:B------:R-:W2:Y:S04]  /*5fc30*/  LDL.LU R15, [R1+0x1f8] ;  /* 0x0001f800010f7983 */ /* 0x000ea80000300800 */
[----:B------:R-:W3:Y:S01]  /*5fc40*/  LDL.LU R117, [R1+0x1f4] ;  /* 0x0001f40001757983 */ /* 0x000ee20000300800 */
[----:B------:R-:W-:-:S03]  /*5fc50*/  F2FP.BF16.F32.PACK_AB R53, R12, R2 ;  /* 0x000000020c35723e */ /* 0x000fc600000010ff */
[----:B------:R-:W3:Y:S01]  /*5fc60*/  LDL.LU R14, [R1+0x1f0] ;  /* 0x0001f000010e7983 */ /* 0x000ee20000300800 */
[----:B------:R-:W-:-:S03]  /*5fc70*/  F2FP.BF16.F32.PACK_AB R24, R4, R13 ;  /* 0x0000000d0418723e */ /* 0x000fc600000010ff */
[----:B------:R-:W4:Y:S01]  /*5fc80*/  LDL.LU R118, [R1+0x5fc] ;  /* 0x0005fc0001767983 */ /* 0x000f220000300800 */
[----:B------:R-:W-:-:S03]  /*5fc90*/  F2FP.BF16.F32.PACK_AB R31, R31, R30 ;  /* 0x0000001e1f1f723e */ /* 0x000fc600000010ff */
[----:B------:R-:W4:Y:S01]  /*5fca0*/  LDL.LU R13, [R1+0x5f8] ;  /* 0x0005f800010d7983 */ /* 0x000f220000300800 */
[----:B------:R-:W-:-:S03]  /*5fcb0*/  F2FP.BF16.F32.PACK_AB R30, R29, R28 ;  /* 0x0000001c1d1e723e */ /* 0x000fc600000010ff */
[----:B------:R-:W4:Y:S01]  /*5fcc0*/  LDL.LU R119, [R1+0x5f4] ;  /* 0x0005f40001777983 */ /* 0x000f220000300800 */
[----:B------:R-:W-:-:S03]  /*5fcd0*/  F2FP.BF16.F32.PACK_AB R28, R8, R7 ;  /* 0x00000007081c723e */ /* 0x000fc600000010ff */
[----:B------:R-:W4:Y:S01]  /*5fce0*/  LDL.LU R12, [R1+0x5f0] ;  /* 0x0005f000010c7983 */ /* 0x000f220000300800 */
[----:B------:R-:W-:-:S03]  /*5fcf0*/  F2FP.BF16.F32.PACK_AB R25, R6, R5 ;  /* 0x000000050619723e */ /* 0x000fc600000010ff */
[----:B------:R-:W4:Y:S04]  /*5fd00*/  LDL.LU R124, [R1+0x1ec] ;  /* 0x0001ec00017c7983 */ /* 0x000f280000300800 */
[----:B------:R-:W4:Y:S04]  /*5fd10*/  LDL.LU R7, [R1+0x1e8] ;  /* 0x0001e80001077983 */ /* 0x000f280000300800 */
[----:B------:R-:W4:Y:S04]  /*5fd20*/  LDL.LU R125, [R1+0x1e4] ;  /* 0x0001e400017d7983 */ /* 0x000f280000300800 */
[----:B------:R-:W4:Y:S01]  /*5fd30*/  LDL.LU R6, [R1+0x1e0] ;  /* 0x0001e00001067983 */ /* 0x000f220000300800 */
[----:B------:R-:W-:-:S03]  /*5fd40*/  F2FP.BF16.F32.PACK_AB R62, R45, R44 ;  /* 0x0000002c2d3e723e */ /* 0x000fc600000010ff */
[----:B------:R-:W4:Y:S01]  /*5fd50*/  LDL.LU R126, [R1+0x5ec] ;  /* 0x0005ec00017e7983 */ /* 0x000f220000300800 */
[----:B------:R-:W-:-:S03]  /*5fd60*/  F2FP.BF16.F32.PACK_AB R45, R11, R20 ;  /* 0x000000140b2d723e */ /* 0x000fc600000010ff */
[----:B------:R-:W4:Y:S04]  /*5fd70*/  LDL.LU R5, [R1+0x5e8] ;  /* 0x0005e80001057983 */ /* 0x000f280000300800 */
[----:B------:R-:W4:Y:S01]  /*5fd80*/  LDL.LU R127, [R1+0x5e4] ;  /* 0x0005e400017f7983 */ /* 0x000f220000300800 */
[----:B------:R-:W-:-:S03]  /*5fd90*/  F2FP.BF16.F32.PACK_AB R29, R10, R9 ;  /* 0x000000090a1d723e */ /* 0x000fc600000010ff */
[----:B------:R-:W4:Y:S04]  /*5fda0*/  LDL.LU R4, [R1+0x5e0] ;  /* 0x0005e00001047983 */ /* 0x000f280000300800 */
[----:B------:R-:W4:Y:S04]  /*5fdb0*/  LDL.LU R132, [R1+0x1dc] ;  /* 0x0001dc0001847983 */ /* 0x000f280000300800 */
[----:B------:R-:W4:Y:S04]  /*5fdc0*/  LDL.LU R11, [R1+0x1d8] ;  /* 0x0001d800010b7983 */ /* 0x000f280000300800 */
[----:B------:R-:W4:Y:S04]  /*5fdd0*/  LDL.LU R133, [R1+0x1d4] ;  /* 0x0001d40001857983 */ /* 0x000f280000300800 */
[----:B------:R-:W4:Y:S04]  /*5fde0*/  LDL.LU R10, [R1+0x1d0] ;  /* 0x0001d000010a7983 */ /* 0x000f280000300800 */
        /* <DEDUP_REMOVED lines=14> */
[----:B------:R-:W4:Y:S04]  /*5fed0*/  LDL.LU R23, [R1+0x5c4] ;  /* 0x0005c40001177983 */ /* 0x000f280000300800 */
[----:B------:R-:W4:Y:S01]  /*5fee0*/  LDL.LU R16, [R1+0x5c0] ;  /* 0x0005c00001107983 */ /* 0x000f220000300800 */
[----:B------:R-:W-:-:S02]  /*5fef0*/  F2FP.BF16.F32.PACK_AB R110, R69, R68 ;  /* 0x00000044456e723e */ /* 0x000fc400000010ff */
[----:B------:R-:W-:Y:S02]  /*5ff00*/  F2FP.BF16.F32.PACK_AB R68, R155, R22 ;  /* 0x000000169b44723e */ /* 0x000fe400000010ff */
        /* <DEDUP_REMOVED lines=11> */
[----:B------:R-:W4:Y:S04]  /*5ffc0*/  LDL.LU R35, [R1+0x1a8] ;  /* 0x0001a80001237983 */ /* 0x000f280000300800 */
[----:B------:R-:W4:Y:S04]  /*5ffd0*/  LDL.LU R151, [R1+0x1a4] ;  /* 0x0001a40001977983 */ /* 0x000f280000300800 */
        /* <DEDUP_REMOVED lines=138> */
[----:B------:R-:W4:Y:S01]  /*60880*/  LDL.LU R176, [R1+0x4bc] ;  /* 0x0004bc0001b07983 */ /* 0x000f220000300800 */
[----:B------:R-:W-:-:S03]  /*60890*/  F2FP.BF16.F32.PACK_AB R100, R184, R185 ;  /* 0x000000b9b864723e */ /* 0x000fc600000010ff */
        /* <DEDUP_REMOVED lines=41> */
[----:B--2---:R-:W-:-:S03]  /*60b30*/  F2FP.BF16.F32.PACK_AB R15, R116, R15 ;  /* 0x0000000f740f723e */ /* 0x004fc600000010ff */
[----:B------:R-:W2:Y:S01]  /*60b40*/  LDL.LU R248, [R1+0x424] ;  /* 0x0004240001f87983 */ /* 0x000ea20000300800 */
[----:B---3--:R-:W-:-:S03]  /*60b50*/  F2FP.BF16.F32.PACK_AB R14, R117, R14 ;  /* 0x0000000e750e723e */ /* 0x008fc600000010ff */
[----:B------:R-:W3:Y:S01]  /*60b60*/  LDL.LU R3, [R1+0x1c] ;  /* 0x00001c0001037983 */ /* 0x000ee20000300800 */
[----:B----4-:R-:W-:-:S03]  /*60b70*/  F2FP.BF16.F32.PACK_AB R13, R118, R13 ;  /* 0x0000000d760d723e */ /* 0x010fc600000010ff */
[----:B------:R-:W4:Y:S01]  /*60b80*/  LDL.LU R0, [R1+0x14] ;  /* 0x0000140001007983 */ /* 0x000f220000300800 */
[----:B------:R-:W-:-:S03]  /*60b90*/  F2FP.BF16.F32.PACK_AB R12, R119, R12 ;  /* 0x0000000c770c723e */ /* 0x000fc600000010ff */
[----:B------:R-:W4:Y:S01]  /*60ba0*/  LDL.LU R2, [R1+0x41c] ;  /* 0x00041c0001027983 */ /* 0x000f220000300800 */
[----:B------:R-:W-:-:S03]  /*60bb0*/  F2FP.BF16.F32.PACK_AB R7, R124, R7 ;  /* 0x000000077c07723e */ /* 0x000fc600000010ff */
[----:B------:R0:W5:Y:S01]  /*60bc0*/  LDL.LU R116, [R1+0x216c] ;  /* 0x00216c0001747983 */ /* 0x0001620000300800 */
        /* <DEDUP_REMOVED lines=21> */
[----:B------:R0:W5:Y:S04]  /*60d20*/  LDL.LU R135, [R1+0x2140] ;  /* 0x0021400001877983 */ /* 0x0001680000300800 */
[----:B------:R0:W5:Y:S04]  /*60d30*/  LDL.LU R140, [R1+0x213c] ;  /* 0x00213c00018c7983 */ /* 0x0001680000300800 */
[----:B------:R0:W5:Y:S04]  /*60d40*/  LDL.LU R141, [R1+0x2138] ;  /* 0x00213800018d7983 */ /* 0x0001680000300800 */
[----:B------:R0:W5:Y:S04]  /*60d50*/  LDL.LU R142, [R1+0x2134] ;  /* 0x00213400018e7983 */ /* 0x0001680000300800 */
[----:B------:R-:W2:Y:S02]  /*60d60*/  LDL.LU R23, [R1+0x2130] ;  /* 0x0021300001177983 */ /* 0x000ea40000300800 */
[----:B--2---:R-:W-:-:S02]  /*60d70*/  F2FP.BF16.F32.PACK_AB R23, R22, R23 ;  /* 0x000000171617723e */ /* 0x004fc400000010ff */
[----:B------:R-:W2:Y:S01]  /*60d80*/  LDL.LU R22, [R1+0x212c] ;  /* 0x00212c0001167983 */ /* 0x000ea20000300800 */
[----:B------:R-:W-:Y:S02]  /*60d90*/  F2FP.BF16.F32.PACK_AB R21, R148, R21 ;  /* 0x000000159415723e */ /* 0x000fe400000010ff */
[----:B------:R-:W-:Y:S02]  /*60da0*/  F2FP.BF16.F32.PACK_AB R20, R149, R20 ;  /* 0x000000149514723e */ /* 0x000fe400000010ff */
[----:B------:R-:W-:Y:S02]  /*60db0*/  F2FP.BF16.F32.PACK_AB R35, R150, R35 ;  /* 0x000000239623723e */ /* 0x000fe400000010ff */
[----:B------:R-:W-:Y:S02]  /*60dc0*/  F2FP.BF16.F32.PACK_AB R34, R151, R34 ;  /* 0x000000229722723e */ /* 0x000fe400000010ff */
[----:B------:R-:W-:Y:S02]  /*60dd0*/  F2FP.BF16.F32.PACK_AB R33, R156, R33 ;  /* 0x000000219c21723e */ /* 0x000fe400000010ff */
[----:B------:R-:W-:-:S02]  /*60de0*/  F2FP.BF16.F32.PACK_AB R32, R157, R32 ;  /* 0x000000209d20723e */ /* 0x000fc400000010ff */
        /* <DEDUP_REMOVED lines=47> */
[----:B--2---:R-:W-:-:S02]  /*610e0*/  F2FP.BF16.F32.PACK_AB R22, R143, R22 ;  /* 0x000000168f16723e */ /* 0x004fc400000010ff */
[----:B------:R0:W5:Y:S04]  /*610f0*/  LDL.LU R143, [R1+0x2128] ;  /* 0x00212800018f7983 */ /* 0x0001680000300800 */
        /* <DEDUP_REMOVED lines=52> */
[----:B------:R-:W2:Y:S01]  /*61440*/  LDL.LU R155, [R1+0x2054] ;  /* 0x00205400019b7983 */ /* 0x000ea20000300800 */
[----:B------:R-:W-:-:S02]  /*61450*/  F2FP.BF16.F32.PACK_AB R128, R163, R128 ;  /* 0x00000080a380723e */ /* 0x000fc400000010ff */
[----:B------:R-:W-:Y:S01]  /*61460*/  F2FP.BF16.F32.PACK_AB R139, R162, R139 ;  /* 0x0000008ba28b723e */ /* 0x000fe200000010ff */
[----:B------:R-:W3:Y:S01]  /*61470*/  LDL.LU R163, [R1+0x2050] ;  /* 0x0020500001a37983 */ /* 0x000ee20000300800 */
[----:B------:R-:W-:Y:S02]  /*61480*/  F2FP.BF16.F32.PACK_AB R138, R161, R138 ;  /* 0x0000008aa18a723e */ /* 0x000fe400000010ff */
[----:B------:R-:W-:Y:S01]  /*61490*/  F2FP.BF16.F32.PACK_AB R137, R160, R137 ;  /* 0x00000089a089723e */ /* 0x000fe200000010ff */
        /* <DEDUP_REMOVED lines=12> */
[----:B------:R-:W4:Y:S01]  /*61560*/  LDL.LU R179, [R1+0x2030] ;  /* 0x0020300001b37983 */ /* 0x000f220000300800 */
[----:B------:R-:W-:Y:S02]  /*61570*/  F2FP.BF16.F32.PACK_AB R154, R177, R154 ;  /* 0x0000009ab19a723e */ /* 0x000fe400000010ff */
[----:B--2---:R-:W-:-:S02]  /*61580*/  F2FP.BF16.F32.PACK_AB R155, R178, R155 ;  /* 0x0000009bb29b723e */ /* 0x004fc400000010ff */
[----:B------:R-:W2:Y:S04]  /*61590*/  LDL.LU R178, [R1+0x202c] ;  /* 0x00202c0001b27983 */ /* 0x000ea80000300800 */
[----:B------:R-:W2:Y:S01]  /*615a0*/  LDL.LU R177, [R1+0x2028] ;  /* 0x0020280001b17983 */ /* 0x000ea20000300800 */
[----:B------:R-:W-:Y:S02]  /*615b0*/  F2FP.BF16.F32.PACK_AB R153, R176, R153 ;  /* 0x00000099b099723e */ /* 0x000fe400000010ff */
[----:B------:R-:W-:Y:S01]  /*615c0*/  F2FP.BF16.F32.PACK_AB R152, R187, R152 ;  /* 0x00000098bb98723e */ /* 0x000fe200000010ff */
[----:B------:R-:W2:Y:S01]  /*615d0*/  LDL.LU R176, [R1+0x2024] ;  /* 0x0020240001b07983 */ /* 0x000ea20000300800 */
[----:B---3--:R-:W-:Y:S02]  /*615e0*/  F2FP.BF16.F32.PACK_AB R163, R186, R163 ;  /* 0x000000a3baa3723e */ /* 0x008fe400000010ff */
[----:B----4-:R-:W-:Y:S01]  /*615f0*/  F2FP.BF16.F32.PACK_AB R162, R185, R162 ;  /* 0x000000a2b9a2723e */ /* 0x010fe200000010ff */
        /* <DEDUP_REMOVED lines=17> */
[----:B--2---:R-:W-:-:S03]  /*61710*/  F2FP.BF16.F32.PACK_AB R178, R201, R178 ;  /* 0x000000b2c9b2723e */ /* 0x004fc600000010ff */
[----:B------:R-:W2:Y:S01]  /*61720*/  LDL.LU R201, [R1+0x1ff8] ;  /* 0x001ff80001c97983 */ /* 0x000ea20000300800 */
[----:B------:R-:W-:-:S03]  /*61730*/  F2FP.BF16.F32.PACK_AB R177, R200, R177 ;  /* 0x000000b1c8b1723e */ /* 0x000fc600000010ff */
[----:B------:R-:W2:Y:S01]  /*61740*/  LDL.LU R200, [R1+0x1ff4] ;  /* 0x001ff40001c87983 */ /* 0x000ea20000300800 */
[----:B------:R-:W-:-:S03]  /*61750*/  F2FP.BF16.F32.PACK_AB R176, R211, R176 ;  /* 0x000000b0d3b0723e */ /* 0x000fc600000010ff */
        /* <DEDUP_REMOVED lines=50> */
[----:B------:R0:W5:Y:S01]  /*61a80*/  LDL.LU R3, [R1+0x1f8c] ;  /* 0x001f8c0001037983 */ /* 0x0001620000300800 */
[----:B------:R-:W-:Y:S02]  /*61a90*/  F2FP.BF16.F32.PACK_AB R234, R0, R234 ;  /* 0x000000ea00ea723e */ /* 0x000fe400000010ff */
[----:B---3--:R-:W-:Y:S02]  /*61aa0*/  F2FP.BF16.F32.PACK_AB R233, R2, R233 ;  /* 0x000000e902e9723e */ /* 0x008fe400000010ff */
[----:B----4-:R-:W-:Y:S02]  /*61ab0*/  F2FP.BF16.F32.PACK_AB R232, R252, R232 ;  /* 0x000000e8fce8723e */ /* 0x010fe400000010ff */
[----:B------:R-:W-:Y:S02]  /*61ac0*/  F2FP.BF16.F32.PACK_AB R243, R251, R243 ;  /* 0x000000f3fbf3723e */ /* 0x000fe400000010ff */
[----:B------:R-:W-:Y:S02]  /*61ad0*/  F2FP.BF16.F32.PACK_AB R242, R250, R242 ;  /* 0x000000f2faf2723e */ /* 0x000fe400000010ff */
[----:B------:R-:W-:-:S02]  /*61ae0*/  F2FP.BF16.F32.PACK_AB R241, R249, R241 ;  /* 0x000000f1f9f1723e */ /* 0x000fc400000010ff */
[----:B0-2---:R-:W-:-:S07]  /*61af0*/  F2FP.BF16.F32.PACK_AB R240, R248, R240 ;  /* 0x000000f0f8f0723e */ /* 0x005fce00000010ff */
.L_x_0:
[----:B------:R-:W0:Y:S01]  /*61b00*/  S2R R0, SR_TID.X ;  /* 0x0000000000007919 */ /* 0x000e220000002100 */
[----:B------:R-:W-:Y:S01]  /*61b10*/  MOV R251, 0x400 ;  /* 0x0000040000fb7802 */ /* 0x000fe20000000f00 */
[----:B------:R-:W1:Y:S01]  /*61b20*/  S2R R252, SR_CgaCtaId ;  /* 0x0000000000fc7919 */ /* 0x000e620000008800 */
[----:B------:R-:W-:Y:S06]  /*61b30*/  BAR.SYNC.DEFER_BLOCKING 0x0 ;  /* 0x0000000000007b1d */ /* 0x000fec0000010000 */
[----:B------:R-:W2:Y:S01]  /*61b40*/  S2R R250, SR_TID.X ;  /* 0x0000000000fa7919 */ /* 0x000ea20000002100 */
[----:B0-----:R-:W-:-:S02]  /*61b50*/  IMAD.SHL.U32 R2, R0, 0x10, RZ ;  /* 0x0000001000027824 */ /* 0x001fc400078e00ff */
[C---:B------:R-:W-:Y:S02]  /*61b60*/  IMAD.SHL.U32 R249, R0.reuse, 0x40, RZ ;  /* 0x0000004000f97824 */ /* 0x040fe400078e00ff */
[----:B------:R-:W-:Y:S01]  /*61b70*/  IMAD.SHL.U32 R248, R0, 0x8, RZ ;  /* 0x0000000800f87824 */ /* 0x000fe200078e00ff */
[----:B------:R-:W-:Y:S02]  /*61b80*/  LOP3.LUT R2, R2, 0xf0, RZ, 0xc0, !PT ;  /* 0x000000f002027812 */ /* 0x000fe400078ec0ff */
[----:B-1----:R-:W-:Y:S02]  /*61b90*/  LEA R251, R252, R251, 0x18 ;  /* 0x000000fbfcfb7211 */ /* 0x002fe400078ec0ff */
[----:B------:R-:W-:Y:S01]  /*61ba0*/  LOP3.LUT R0, R249, 0x400, RZ, 0xc0, !PT ;  /* 0x00000400f9007812 */ /* 0x000fe200078ec0ff */
[----:B------:R-:W0:Y:S01]  /*61bb0*/  LDC R252, c[0x0][0x248] ;  /* 0x00009200fffc7b82 */ /* 0x000e220000000800 */
[----:B------:R-:W-:Y:S02]  /*61bc0*/  LOP3.LUT R248, R248, 0x300, RZ, 0xc0, !PT ;  /* 0x00000300f8f87812 */ /* 0x000fe400078ec0ff */
[----:B------:R-:W-:-:S02]  /*61bd0*/  IADD3 R0, R0, R251, R2 ;  /* 0x000000fb00007210 */ /* 0x000fc40007ffe002 */
[----:B--2---:R-:W-:-:S03]  /*61be0*/  LOP3.LUT R250, R250, 0x7f, RZ, 0xc0, !PT ;  /* 0x0000007ffafa7812 */ /* 0x004fc600078ec0ff */
[----:B------:R-:W-:Y:S01]  /*61bf0*/  IMAD.IADD R0, R0, 0x1, R248 ;  /* 0x0000000100007824 */ /* 0x000fe200078e02f8 */
[----:B------:R-:W1:Y:S01]  /*61c00*/  LDC R2, c[0x0][0x244] ;  /* 0x00009100ff027b82 */ /* 0x000e620000000800 */
[----:B------:R-:W-:-:S03]  /*61c10*/  IMAD R250, R250, 0x10, R251 ;  /* 0x00000010fafa7824 */ /* 0x000fc600078e02fb */
[----:B------:R-:W-:Y:S04]  /*61c20*/  STSM.16.M88.4 [R0], R240 ;  /* 0x000000f000007844 */ /* 0x000fe80000000200 */
[----:B------:R-:W-:Y:S08]  /*61c30*/  BAR.SYNC.DEFER_BLOCKING 0x0 ;  /* 0x0000000000007b1d */ /* 0x000ff00000010000 */
[----:B------:R-:W2:Y:S01]  /*61c40*/  LDC.64 R248, c[0x0][0x220] ;  /* 0x00008800fff87b82 */ /* 0x000ea20000000a00 */
[----:B------:R-:W-:Y:S07]  /*61c50*/  STL [R1+0xb20], R250 ;  /* 0x000b20fa01007387 */ /* 0x000fee0000100800 */
[----:B------:R-:W3:Y:S01]  /*61c60*/  LDC R251, c[0x0][0x248] ;  /* 0x00009200fffb7b82 */ /* 0x000ee20000000800 */
[----:B------:R-:W-:Y:S07]  /*61c70*/  LDS.128 R240, [R250] ;  /* 0x00000000faf07984 */ /* 0x000fee0000000c00 */
[----:B------:R-:W-:Y:S06]  /*61c80*/  BAR.SYNC.DEFER_BLOCKING 0x0 ;  /* 0x0000000000007b1d */ /* 0x000fec0000010000 */
[----:B------:R-:W-:Y:S02]  /*61c90*/  STSM.16.M88.4 [R0], R232 ;  /* 0x000000e800007844 */ /* 0x000fe40000000200 */
[----:B------:R-:W-:Y:S06]  /*61ca0*/  BAR.SYNC.DEFER_BLOCKING 0x0 ;  /* 0x0000000000007b1d */ /* 0x000fec0000010000 */
[----:B------:R-:W-:Y:S02]  /*61cb0*/  LDS.128 R232, [R250] ;  /* 0x00000000fae87984 */ /* 0x000fe40000000c00 */
        /* <DEDUP_REMOVED lines=59> */
[----:B------:R-:W4:Y:S02]  /*62070*/  LDS.128 R112, [R250] ;  /* 0x00000000fa707984 */ /* 0x000f240000000c00 */
[----:B------:R-:W-:Y:S06]  /*62080*/  BAR.SYNC.DEFER_BLOCKING 0x0 ;  /* 0x0000000000007b1d */ /* 0x000fec0000010000 */
[----:B------:R-:W-:Y:S02]  /*62090*/  STSM.16.M88.4 [R0], R104 ;  /* 0x0000006800007844 */ /* 0x000fe40000000200 */
[----:B------:R-:W-:Y:S06]  /*620a0*/  BAR.SYNC.DEFER_BLOCKING 0x0 ;  /* 0x0000000000007b1d */ /* 0x000fec0000010000 */
[----:B----4-:R-:W-:Y:S04]  /*620b0*/  STL.64 [R1+0x2b0], R112 ;  /* 0x0002b07001007387 */ /* 0x010fe80000100a00 */
[----:B------:R-:W-:Y:S04]  /*620c0*/  STL.64 [R1+0x2b8], R114 ;  /* 0x0002b87201007387 */ /* 0x000fe80000100a00 */
[----:B------:R-:W4:Y:S01]  /*620d0*/  LDS.128 R104, [R250] ;  /* 0x00000000fa687984 */ /* 0x000f220000000c00 */
        /* <DEDUP_REMOVED lines=57> */
[----:B----4-:R4:W-:Y:S04]  /*62470*/  STL.64 [R1+0x2200], R32 ;  /* 0x0022002001007387 */ /* 0x0109e80000100a00 */
[----:B------:R0:W-:Y:S04]  /*62480*/  STL.64 [R1+0x21f0], R34 ;  /* 0x0021f02201007387 */ /* 0x0001e80000100a00 */
[----:B----4-:R-:W4:Y:S04]  /*62490*/  LDL.LU R32, [R1+0x3f0] ;  /* 0x0003f00001207983 */ /* 0x010f280000300800 */
[----:B------:R-:W1:Y:S01]  /*624a0*/  LDS.128 R20, [R250] ;  /* 0x00000000fa147984 */ /* 0x000e620000000c00 */
[----:B------:R-:W-:Y:S06]  /*624b0*/  BAR.SYNC.DEFER_BLOCKING 0x0 ;  /* 0x0000000000007b1d */ /* 0x000fec0000010000 */
[----:B------:R-:W4:Y:S04]  /*624c0*/  LDL.LU R33, [R1+0x3f4] ;  /* 0x0003f40001217983 */ /* 0x000f280000300800 */
[----:B0-----:R-:W4:Y:S04]  /*624d0*/  LDL.LU R34, [R1+0x3f8] ;  /* 0x0003f80001227983 */ /* 0x001f280000300800 */
[----:B------:R-:W4:Y:S04]  /*624e0*/  LDL.LU R35, [R1+0x3fc] ;  /* 0x0003fc0001237983 */ /* 0x000f280000300800 */
[----:B------:R-:W-:Y:S01]  /*624f0*/  STSM.16.M88.4 [R0], R16 ;  /* 0x0000001000007844 */ /* 0x000fe20000000200 */
[----:B------:R-:W-:Y:S06]  /*62500*/  BAR.SYNC.DEFER_BLOCKING 0x0 ;  /* 0x0000000000007b1d */ /* 0x000fec0000010000 */
[----:B-1----:R0:W-:Y:S04]  /*62510*/  STL.64 [R1+0x21e0], R20 ;  /* 0x0021e01401007387 */ /* 0x0021e80000100a00 */
[----:B------:R1:W-:Y:S04]  /*62520*/  STL.64 [R1+0x21d0], R22 ;  /* 0x0021d01601007387 */ /* 0x0003e80000100a00 */
[----:B0-----:R-:W3:Y:S04]  /*62530*/  LDL.LU R20, [R1+0x3e0] ;  /* 0x0003e00001147983 */ /* 0x001ee80000300800 */
[----:B------:R-:W0:Y:S01]  /*62540*/  LDS.128 R16, [R250] ;  /* 0x00000000fa107984 */ /* 0x000e220000000c00 */
[----:B------:R-:W-:Y:S06]  /*62550*/  BAR.SYNC.DEFER_BLOCKING 0x0 ;  /* 0x0000000000007b1d */ /* 0x000fec0000010000 */
[----:B------:R-:W3:Y:S04]  /*62560*/  LDL.LU R21, [R1+0x3e4] ;  /* 0x0003e40001157983 */ /* 0x000ee80000300800 */
[----:B-1----:R-:W3:Y:S04]  /*62570*/  LDL.LU R22, [R1+0x3e8] ;  /* 0x0003e80001167983 */ /* 0x002ee80000300800 */
[----:B------:R-:W3:Y:S04]  /*62580*/  LDL.LU R23, [R1+0x3ec] ;  /* 0x0003ec0001177983 */ /* 0x000ee80000300800 */
[----:B------:R-:W2:Y:S04]  /*62590*/  LDL.LU R40, [R1+0x1f88] ;  /* 0x001f880001287983 */ /* 0x000ea80000300800 */
[----:B------:R-:W-:Y:S01]  /*625a0*/  STSM.16.M88.4 [R0], R8 ;  /* 0x0000000800007844 */ /* 0x000fe20000000200 */
[----:B------:R-:W-:Y:S06]  /*625b0*/  BAR.SYNC.DEFER_BLOCKING 0x0 ;  /* 0x0000000000007b1d */ /* 0x000fec0000010000 */
[----:B0-----:R0:W-:Y:S04]  /*625c0*/  STL.64 [R1+0x21b8], R16 ;  /* 0x0021b81001007387 */ /* 0x0011e80000100a00 */
[----:B------:R1:W-:Y:S01]  /*625d0*/  STL.64 [R1+0x21b0], R18 ;  /* 0x0021b01201007387 */ /* 0x0003e20000100a00 */
[----:B0-----:R-:W0:Y:S03]  /*625e0*/  LDC R17, c[0x0][0x248] ;  /* 0x00009200ff117b82 */ /* 0x001e260000000800 */
[----:B------:R-:W0:Y:S05]  /*625f0*/  LDS.128 R8, [R250] ;  /* 0x00000000fa087984 */ /* 0x000e2a0000000c00 */
[----:B------:R-:W-:Y:S08]  /*62600*/  BAR.SYNC.DEFER_BLOCKING 0x0 ;  /* 0x0000000000007b1d */ /* 0x000ff00000010000 */
[----:B------:R-:W4:Y:S08]  /*62610*/  LDC R16, c[0x0][0x248] ;  /* 0x00009200ff107b82 */ /* 0x000f300000000800 */
[----:B-1----:R-:W1:Y:S01]  /*62620*/  LDC R18, c[0x0][0x248] ;  /* 0x00009200ff127b82 */ /* 0x002e620000000800 */
[----:B------:R0:W-:Y:S07]  /*62630*/  STSM.16.M88.4 [R0], R4 ;  /* 0x0000000400007844 */ /* 0x0001ee0000000200 */
[----:B------:R-:W-:Y:S06]  /*62640*/  BAR.SYNC.DEFER_BLOCKING 0x0 ;  /* 0x0000000000007b1d */ /* 0x000fec0000010000 */
[----:B0-----:R0:W-:Y:S04]  /*62650*/  STL.64 [R1+0x21a8], R8 ;  /* 0x0021a80801007387 */ /* 0x0011e80000100a00 */
[----:B------:R0:W-:Y:S01]  /*62660*/  STL.64 [R1+0x21a0], R10 ;  /* 0x0021a00a01007387 */ /* 0x0001e20000100a00 */
[----:B------:R-:W1:Y:S08]  /*62670*/  LDC.64 R4, c[0x0][0x228] ;  /* 0x00008a00ff047b82 */ /* 0x000e700000000a00 */
[----:B------:R-:W4:Y:S01]  /*62680*/  LDC R7, c[0x0][0x22c] ;  /* 0x00008b00ff077b82 */ /* 0x000f220000000800 */
[----:B------:R-:W1:Y:S07]  /*62690*/  LDS.128 R48, [R250] ;  /* 0x00000000fa307984 */ /* 0x000e6e0000000c00 */
[----:B------:R-:W-:Y:S08]  /*626a0*/  BAR.SYNC.DEFER_BLOCKING 0x0 ;  /* 0x0000000000007b1d */ /* 0x000ff00000010000 */
[----:B0-----:R-:W0:Y:S08]  /*626b0*/  LDC R9, c[0x0][0x248] ;  /* 0x00009200ff097b82 */ /* 0x001e300000000800 */
[----:B------:R-:W0:Y:S08]  /*626c0*/  LDC R11, c[0x0][0x248] ;  /* 0x00009200ff0b7b82 */ /* 0x000e300000000800 */
[----:B------:R-:W0:Y:S01]  /*626d0*/  LDC R10, c[0x0][0x248] ;  /* 0x00009200ff0a7b82 */ /* 0x000e220000000800 */
[----:B------:R-:W-:Y:S07]  /*626e0*/  STSM.16.M88.4 [R0], R12 ;  /* 0x0000000c00007844 */ /* 0x000fee0000000200 */
[----:B------:R-:W-:Y:S06]  /*626f0*/  BAR.SYNC.DEFER_BLOCKING 0x0 ;  /* 0x0000000000007b1d */ /* 0x000fec0000010000 */
[----:B-1----:R1:W-:Y:S04]  /*62700*/  STL.64 [R1+0x2198], R48 ;  /* 0x0021983001007387 */ /* 0x0023e80000100a00 */
[----:B------:R0:W-:Y:S01]  /*62710*/  STL.64 [R1+0x2190], R50 ;  /* 0x0021903201007387 */ /* 0x0001e20000100a00 */
[----:B-1----:R-:W1:Y:S03]  /*62720*/  LDC R49, c[0x0][0x248] ;  /* 0x00009200ff317b82 */ /* 0x002e660000000800 */
[----:B------:R-:W1:Y:S05]  /*62730*/  LDS.128 R12, [R250] ;  /* 0x00000000fa0c7984 */ /* 0x000e6a0000000c00 */
[----:B------:R-:W-:Y:S08]  /*62740*/  BAR.SYNC.DEFER_BLOCKING 0x0 ;  /* 0x0000000000007b1d */ /* 0x000ff00000010000 */
[----:B------:R-:W3:Y:S08]  /*62750*/  LDC R48, c[0x0][0x248] ;  /* 0x00009200ff307b82 */ /* 0x000ef00000000800 */
[----:B0-----:R-:W0:Y:S08]  /*62760*/  LDC R51, c[0x0][0x248] ;  /* 0x00009200ff337b82 */ /* 0x001e300000000800 */
[----:B------:R-:W0:Y:S01]  /*62770*/  LDC R50, c[0x0][0x248] ;  /* 0x00009200ff327b82 */ /* 0x000e220000000800 */
[----:B------:R-:W-:Y:S07]  /*62780*/  STSM.16.M88.4 [R0], R24 ;  /* 0x0000001800007844 */ /* 0x000fee0000000200 */
[----:B------:R-:W-:Y:S06]  /*62790*/  BAR.SYNC.DEFER_BLOCKING 0x0 ;  /* 0x0000000000007b1d */ /* 0x000fec0000010000 */
[----:B-1----:R1:W-:Y:S04]  /*627a0*/  STL.64 [R1+0x2188], R12 ;  /* 0x0021880c01007387 */ /* 0x0023e80000100a00 */
[----:B------:R0:W-:Y:S01]  /*627b0*/  STL.64 [R1+0x2180], R14 ;  /* 0x0021800e01007387 */ /* 0x0001e20000100a00 */
[----:B-1----:R-:W1:Y:S03]  /*627c0*/  LDC R13, c[0x0][0x248] ;  /* 0x00009200ff0d7b82 */ /* 0x002e660000000800 */
[----:B------:R-:W4:Y:S05]  /*627d0*/  LDS.128 R24, [R250] ;  /* 0x00000000fa187984 */ /* 0x000f2a0000000c00 */
[----:B------:R-:W-:Y:S08]  /*627e0*/  BAR.SYNC.DEFER_BLOCKING 0x0 ;  /* 0x0000000000007b1d */ /* 0x000ff00000010000 */
[----:B------:R-:W1:Y:S08]  /*627f0*/  LDC R12, c[0x0][0x248] ;  /* 0x00009200ff0c7b82 */ /* 0x000e700000000800 */
[----:B0-----:R-:W0:Y:S08]  /*62800*/  LDC R15, c[0x0][0x248] ;  /* 0x00009200ff0f7b82 */ /* 0x001e300000000800 */
[----:B------:R-:W0:Y:S01]  /*62810*/  LDC R14, c[0x0][0x248] ;  /* 0x00009200ff0e7b82 */ /* 0x000e220000000800 */
[----:B------:R-:W-:Y:S07]  /*62820*/  STSM.16.M88.4 [R0], R28 ;  /* 0x0000001c00007844 */ /* 0x000fee0000000200 */
[----:B------:R-:W-:Y:S06]  /*62830*/  BAR.SYNC.DEFER_BLOCKING 0x0 ;  /* 0x0000000000007b1d */ /* 0x000fec0000010000 */
[----:B----4-:R4:W-:Y:S04]  /*62840*/  STL.64 [R1+0x2178], R24 ;  /* 0x0021781801007387 */ /* 0x0109e80000100a00 */
[----:B------:R1:W-:Y:S01]  /*62850*/  STL.64 [R1+0x2170], R26 ;  /* 0x0021701a01007387 */ /* 0x0003e20000100a00 */
[----:B----4-:R-:W4:Y:S03]  /*62860*/  LDC R25, c[0x0][0x248] ;  /* 0x00009200ff197b82 */ /* 0x010f260000000800 */
[----:B------:R-:W0:Y:S05]  /*62870*/  LDS.128 R28, [R250] ;  /* 0x00000000fa1c7984 */ /* 0x000e2a0000000c00 */
[----:B------:R-:W-:Y:S08]  /*62880*/  BAR.SYNC.DEFER_BLOCKING 0x0 ;  /* 0x0000000000007b1d */ /* 0x000ff00000010000 */
[----:B------:R-:W4:Y:S08]  /*62890*/  LDC R24, c[0x0][0x248] ;  /* 0x00009200ff187b82 */ /* 0x000f300000000800 */
[----:B-1----:R-:W1:Y:S08]  /*628a0*/  LDC R27, c[0x0][0x248] ;  /* 0x00009200ff1b7b82 */ /* 0x002e700000000800 */
[----:B------:R-:W1:Y:S01]  /*628b0*/  LDC R26, c[0x0][0x248] ;  /* 0x00009200ff1a7b82 */ /* 0x000e620000000800 */
[----:B------:R-:W-:Y:S07]  /*628c0*/  STSM.16.M88.4 [R0], R36 ;  /* 0x0000002400007844 */ /* 0x000fee0000000200 */
[----:B------:R-:W-:Y:S06]  /*628d0*/  BAR.SYNC.DEFER_BLOCKING 0x0 ;  /* 0x0000000000007b1d */ /* 0x000fec0000010000 */
[----:B0-----:R0:W-:Y:S04]  /*628e0*/  STL.64 [R1+0x2168], R28 ;  /* 0x0021681c01007387 */ /* 0x0011e80000100a00 */
[----:B------:R3:W-:Y:S01]  /*628f0*/  STL.64 [R1+0x2160], R30 ;  /* 0x0021601e01007387 */ /* 0x0007e20000100a00 */
[C---:B--2---:R-:W-:Y:S01]  /*62900*/  IMAD R6, R40.reuse, R2, RZ ;  /* 0x0000000228067224 */ /* 0x044fe200078e02ff */
[----:B------:R-:W-:-:S02]  /*62910*/  ISETP.GE.AND P0, PT, R40, R4, PT ;  /* 0x000000042800720c */ /* 0x000fc40003f06270 */
[----:B------:R-:W2:Y:S01]  /*62920*/  LDS.128 R36, [R250] ;  /* 0x00000000fa247984 */ /* 0x000ea20000000c00 */
[----:B0-----:R-:W0:Y:S08]  /*62930*/  LDC R29, c[0x0][0x248] ;  /* 0x00009200ff1d7b82 */ /* 0x001e300000000800 */
[----:B------:R-:W-:Y:S08]  /*62940*/  BAR.SYNC.DEFER_BLOCKING 0x0 ;  /* 0x0000000000007b1d */ /* 0x000ff00000010000 */
[----:B------:R-:W0:Y:S08]  /*62950*/  LDC R28, c[0x0][0x248] ;  /* 0x00009200ff1c7b82 */ /* 0x000e300000000800 */
[----:B---3--:R-:W3:Y:S08]  /*62960*/  LDC R31, c[0x0][0x248] ;  /* 0x00009200ff1f7b82 */ /* 0x008ef00000000800 */
[----:B------:R-:W3:Y:S01]  /*62970*/  LDC R30, c[0x0][0x248] ;  /* 0x00009200ff1e7b82 */ /* 0x000ee20000000800 */
[----:B------:R-:W-:Y:S07]  /*62980*/  STSM.16.M88.4 [R0], R44 ;  /* 0x0000002c00007844 */ /* 0x000fee0000000200 */
[----:B------:R-:W-:Y:S06]  /*62990*/  BAR.SYNC.DEFER_BLOCKING 0x0 ;  /* 0x0000000000007b1d */ /* 0x000fec0000010000 */
[----:B--2---:R2:W-:Y:S04]  /*629a0*/  STL.64 [R1+0x2158], R36 ;  /* 0x0021582401007387 */ /* 0x0045e80000100a00 */
[----:B------:R4:W-:Y:S01]  /*629b0*/  STL.64 [R1+0x2150], R38 ;  /* 0x0021502601007387 */ /* 0x0009e20000100a00 */
[----:B------:R-:W-:-:S02]  /*629c0*/  LEA R2, P1, R6, R248, 0x1 ;  /* 0x000000f806027211 */ /* 0x000fc400078208ff */
[----:B------:R-:W1:Y:S01]  /*629d0*/  LDC R248, c[0x0][0x248] ;  /* 0x00009200fff87b82 */ /* 0x000e620000000800 */
[----:B------:R-:W0:Y:S07]  /*629e0*/  LDS.128 R44, [R250] ;  /* 0x00000000fa2c7984 */ /* 0x000e2e0000000c00 */
[----:B--2---:R-:W2:Y:S08]  /*629f0*/  LDC R37, c[0x0][0x248] ;  /* 0x00009200ff257b82 */ /* 0x004eb00000000800 */
[----:B------:R-:W-:Y:S08]  /*62a00*/  BAR.SYNC.DEFER_BLOCKING 0x0 ;  /* 0x0000000000007b1d */ /* 0x000ff00000010000 */
[----:B------:R-:W2:Y:S08]  /*62a10*/  LDC R36, c[0x0][0x248] ;  /* 0x00009200ff247b82 */ /* 0x000eb00000000800 */
[----:B----4-:R-:W4:Y:S08]  /*62a20*/  LDC R39, c[0x0][0x248] ;  /* 0x00009200ff277b82 */ /* 0x010f300000000800 */
[----:B------:R-:W4:Y:S01]  /*62a30*/  LDC R38, c[0x0][0x248] ;  /* 0x00009200ff267b82 */ /* 0x000f220000000800 */
[----:B------:R-:W-:Y:S07]  /*62a40*/  STSM.16.M88.4 [R0], R52 ;  /* 0x0000003400007844 */ /* 0x000fee0000000200 */
[----:B------:R-:W-:Y:S06]  /*62a50*/  BAR.SYNC.DEFER_BLOCKING 0x0 ;  /* 0x0000000000007b1d */ /* 0x000fec0000010000 */
[----:B0-----:R0:W-:Y:S04]  /*62a60*/  STL.64 [R1+0x2148], R44 ;  /* 0x0021482c01007387 */ /* 0x0011e80000100a00 */
[----:B------:R3:W-:Y:S01]  /*62a70*/  STL.64 [R1+0x2140], R46 ;  /* 0x0021402e01007387 */ /* 0x0007e20000100a00 */
[----:B------:R-:W-:-:S03]  /*62a80*/  LEA.HI.X.SX32 R4, R6, R249, 0x1, P1 ;  /* 0x000000f906047211 */ /* 0x000fc600008f0eff */
[----:B------:R-:W1:Y:S01]  /*62a90*/  LDS.128 R52, [R250] ;  /* 0x00000000fa347984 */ /* 0x000e620000000c00 */
[----:B------:R-:W2:Y:S08]  /*62aa0*/  LDC R249, c[0x0][0x248] ;  /* 0x00009200fff97b82 */ /* 0x000eb00000000800 */
[----:B------:R-:W-:Y:S08]  /*62ab0*/  BAR.SYNC.DEFER_BLOCKING 0x0 ;  /* 0x0000000000007b1d */ /* 0x000ff00000010000 */
[----:B0-----:R-:W0:Y:S08]  /*62ac0*/  LDC R45, c[0x0][0x248] ;  /* 0x00009200ff2d7b82 */ /* 0x001e300000000800 */
[----:B------:R-:W0:Y:S08]  /*62ad0*/  LDC R44, c[0x0][0x248] ;  /* 0x00009200ff2c7b82 */ /* 0x000e300000000800 */
[----:B---3--:R-:W3:Y:S01]  /*62ae0*/  LDC R47, c[0x0][0x248] ;  /* 0x00009200ff2f7b82 */ /* 0x008ee20000000800 */
[----:B------:R-:W-:Y:S07]  /*62af0*/  STSM.16.M88.4 [R0], R60 ;  /* 0x0000003c00007844 */ /* 0x000fee0000000200 */
[----:B------:R-:W-:Y:S08]  /*62b00*/  BAR.SYNC.DEFER_BLOCKING 0x0 ;  /* 0x0000000000007b1d */ /* 0x000ff00000010000 */
[----:B------:R-:W3:Y:S01]  /*62b10*/  LDC R46, c[0x0][0x248] ;  /* 0x00009200ff2e7b82 */ /* 0x000ee20000000800 */
[----:B-1----:R1:W-:Y:S04]  /*62b20*/  STL.64 [R1+0x2138], R52 ;  /* 0x0021383401007387 */ /* 0x0023e80000100a00 */
[----:B------:R4:W-:Y:S01]  /*62b30*/  STL.64 [R1+0x2130], R54 ;  /* 0x0021303601007387 */ /* 0x0009e20000100a00 */
[----:B-----5:R-:W-:-:S02]  /*62b40*/  ISETP.LT.AND P1, PT, R3, R7, !P0 ;  /* 0x000000070300720c */ /* 0x020fc40004721270 */
[----:B-1----:R-:W1:Y:S01]  /*62b50*/  LDC R53, c[0x0][0x248] ;  /* 0x00009200ff357b82 */ /* 0x002e620000000800 */
[----:B------:R-:W2:Y:S07]  /*62b60*/  LDS.128 R56, [R250] ;  /* 0x00000000fa387984 */ /* 0x000eae0000000c00 */
[----:B------:R-:W-:Y:S08]  /*62b70*/  BAR.SYNC.DEFER_BLOCKING 0x0 ;  /* 0x0000000000007b1d */ /* 0x000ff00000010000 */
[----:B------:R-:W1:Y:S08]  /*62b80*/  LDC R52, c[0x0][0x248] ;  /* 0x00009200ff347b82 */ /* 0x000e700000000800 */
[----:B----4-:R-:W4:Y:S08]  /*62b90*/  LDC R55, c[0x0][0x248] ;  /* 0x00009200ff377b82 */ /* 0x010f300000000800 */
[----:B------:R-:W4:Y:S01]  /*62ba0*/  LDC R54, c[0x0][0x248] ;  /* 0x00009200ff367b82 */ /* 0x000f220000000800 */
[----:B------:R-:W-:Y:S07]  /*62bb0*/  STSM.16.M88.4 [R0], R68 ;  /* 0x0000004400007844 */ /* 0x000fee0000000200 */
[----:B------:R-:W-:Y:S06]  /*62bc0*/  BAR.SYNC.DEFER_BLOCKING 0x0 ;  /* 0x0000000000007b1d */ /* 0x000fec0000010000 */
[----:B--2---:R2:W-:Y:S04]  /*62bd0*/  STL.64 [R1+0x2128], R56 ;  /* 0x0021283801007387 */ /* 0x0045e80000100a00 */
[----:B------:R0:W-:Y:S01]  /*62be0*/  STL.64 [R1+0x2120], R58 ;  /* 0x0021203a01007387 */ /* 0x0001e20000100a00 */
[----:B--2---:R-:W2:Y:S03]  /*62bf0*/  LDC R57, c[0x0][0x248] ;  /* 0x00009200ff397b82 */ /* 0x004ea60000000800 */
[----:B------:R-:W3:Y:S05]  /*62c00*/  LDS.128 R60, [R250] ;  /* 0x00000000fa3c7984 */ /* 0x000eea0000000c00 */
[----:B------:R-:W-:Y:S08]  /*62c10*/  BAR.SYNC.DEFER_BLOCKING 0x0 ;  /* 0x0000000000007b1d */ /* 0x000ff00000010000 */
[----:B------:R-:W2:Y:S08]  /*62c20*/  LDC R56, c[0x0][0x248] ;  /* 0x00009200ff387b82 */ /* 0x000eb00000000800 */
[----:B0-----:R-:W0:Y:S08]  /*62c30*/  LDC R59, c[0x0][0x248] ;  /* 0x00009200ff3b7b82 */ /* 0x001e300000000800 */
[----:B------:R-:W0:Y:S01]  /*62c40*/  LDC R58, c[0x0][0x248] ;  /* 0x00009200ff3a7b82 */ /* 0x000e220000000800 */
[----:B------:R-:W-:Y:S07]  /*62c50*/  STSM.16.M88.4 [R0], R76 ;  /* 0x0000004c00007844 */ /* 0x000fee0000000200 */
[----:B------:R-:W-:Y:S06]  /*62c60*/  BAR.SYNC.DEFER_BLOCKING 0x0 ;  /* 0x0000000000007b1d */ /* 0x000fec0000010000 */
[----:B---3--:R3:W-:Y:S04]  /*62c70*/  STL.64 [R1+0x2118], R60 ;  /* 0x0021183c01007387 */ /* 0x0087e80000100a00 */
[----:B------:R1:W-:Y:S01]  /*62c80*/  STL.64 [R1+0x2110], R62 ;  /* 0x0021103e01007387 */ /* 0x0003e20000100a00 */
[----:B---3--:R-:W3:Y:S03]  /*62c90*/  LDC R61, c[0x0][0x248] ;  /* 0x00009200ff3d7b82 */ /* 0x008ee60000000800 */
[----:B------:R-:W4:Y:S05]  /*62ca0*/  LDS.128 R64, [R250] ;  /* 0x00000000fa407984 */ /* 0x000f2a0000000c00 */
[----:B------:R-:W-:Y:S08]  /*62cb0*/  BAR.SYNC.DEFER_BLOCKING 0x0 ;  /* 0x0000000000007b1d */ /* 0x000ff00000010000 */
[----:B------:R-:W3:Y:S08]  /*62cc0*/  LDC R60, c[0x0][0x248] ;  /* 0x00009200ff3c7b82 */ /* 0x000ef00000000800 */
[----:B-1----:R-:W1:Y:S08]  /*62cd0*/  LDC R63, c[0x0][0x248] ;  /* 0x00009200ff3f7b82 */ /* 0x002e700000000800 */
[----:B------:R-:W1:Y:S01]  /*62ce0*/  LDC R62, c[0x0][0x248] ;  /* 0x00009200ff3e7b82 */ /* 0x000e620000000800 */
        /* <DEDUP_REMOVED lines=8> */
[----:B--2---:R-:W2:Y:S08]  /*62d70*/  LDC R67, c[0x0][0x248] ;  /* 0x00009200ff437b82 */ /* 0x004eb00000000800 */
[----:B------:R-:W2:Y:S01]  /*62d80*/  LDC R66, c[0x0][0x248] ;  /* 0x00009200ff427b82 */ /* 0x000ea20000000800 */
[----:B------:R-:W-:Y:S07]  /*62d90*/  STSM.16.M88.4 [R0], R92 ;  /* 0x0000005c00007844 */ /* 0x000fee0000000200 */
[----:B------:R-:W-:Y:S06]  /*62da0*/  BAR.SYNC.DEFER_BLOCKING 0x0 ;  /* 0x0000000000007b1d */ /* 0x000fec0000010000 */
[----:B0-----:R0:W-:Y:S04]  /*62db0*/  STL.64 [R1+0x20f8], R68 ;  /* 0x0020f84401007387 */ /* 0x0011e80000100a00 */
[----:B------:R3:W-:Y:S01]  /*62dc0*/  STL.64 [R1+0x20f0], R70 ;  /* 0x0020f04601007387 */ /* 0x0007e20000100a00 */
[----:B0-----:R-:W0:Y:S03]  /*62dd0*/  LDC R69, c[0x0][0x248] ;  /* 0x00009200ff457b82 */ /* 0x001e260000000800 */
[----:B------:R-:W1:Y:S05]  /*62de0*/  LDS.128 R72, [R250] ;  /* 0x00000000fa487984 */ /* 0x000e6a0000000c00 */
[----:B------:R-:W-:Y:S08]  /*62df0*/  BAR.SYNC.DEFER_BLOCKING 0x0 ;  /* 0x0000000000007b1d */ /* 0x000ff00000010000 */
[----:B------:R-:W0:Y:S08]  /*62e00*/  LDC R68, c[0x0][0x248] ;  /* 0x00009200ff447b82 */ /* 0x000e300000000800 */
[----:B---3--:R-:W3:Y:S08]  /*62e10*/  LDC R71, c[0x0][0x248] ;  /* 0x00009200ff477b82 */ /* 0x008ef00000000800 */
[----:B------:R-:W3:Y:S01]  /*62e20*/  LDC R70, c[0x0][0x248] ;  /* 0x00009200ff467b82 */ /* 0x000ee20000000800 */
[----:B------:R-:W-:Y:S07]  /*62e30*/  STSM.16.M88.4 [R0], R100 ;  /* 0x0000006400007844 */ /* 0x000fee0000000200 */
[----:B------:R-:W-:Y:S06]  /*62e40*/  BAR.SYNC.DEFER_BLOCKING 0x0 ;  /* 0x0000000000007b1d */ /* 0x000fec0000010000 */
[----:B-1----:R1:W-:Y:S04]  /*62e50*/  STL.64 [R1+0x20e8], R72 ;  /* 0x0020e84801007387 */ /* 0x0023e80000100a00 */
[----:B------:R4:W-:Y:S01]  /*62e60*/  STL.64 [R1+0x20e0], R74 ;  /* 0x0020e04a01007387 */ /* 0x0009e20000100a00 */
[----:B-1----:R-:W1:Y:S03]  /*62e70*/  LDC R73, c[0x0][0x248] ;  /* 0x00009200ff497b82 */ /* 0x002e660000000800 */
[----:B------:R-:W2:Y:S05]  /*62e80*/  LDS.128 R76, [R250] ;  /* 0x00000000fa4c7984 */ /* 0x000eaa0000000c00 */
        /* <DEDUP_REMOVED lines=111> */
[----:B0-----:R-:W0:Y:S08]  /*63580*/  LDC R118, c[0x0][0x248] ;  /* 0x00009200ff767b82 */ /* 0x001e300000000800 */
[----:B------:R-:W2:Y:S08]  /*63590*/  LDC R116, c[0x0][0x248] ;  /* 0x00009200ff747b82 */ /* 0x000eb00000000800 */
[----:B------:R-:W2:Y:S01]  /*635a0*/  LDC R119, c[0x0][0x248] ;  /* 0x00009200ff777b82 */ /* 0x000ea20000000800 */
[----:B------:R1:W-:Y:S07]  /*635b0*/  STSM.16.M88.4 [R0], R196 ;  /* 0x000000c400007844 */ /* 0x0003ee0000000200 */
[----:B------:R-:W-:Y:S06]  /*635c0*/  BAR.SYNC.DEFER_BLOCKING 0x0 ;  /* 0x0000000000007b1d */ /* 0x000fec0000010000 */
[----:B---3--:R3:W-:Y:S04]  /*635d0*/  STL.64 [R1+0x2028], R124 ;  /* 0x0020287c01007387 */ /* 0x0087e80000100a00 */
[----:B------:R4:W-:Y:S01]  /*635e0*/  STL.64 [R1+0x2020], R126 ;  /* 0x0020207e01007387 */ /* 0x0009e20000100a00 */
[----:B-1----:R-:W1:Y:S01]  /*635f0*/  LDC R197, c[0x0][0x22c] ;  /* 0x00008b00ffc57b82 */ /* 0x002e620000000800 */
[----:B------:R-:W-:-:S07]  /*63600*/  VIADD R196, R3, 0x1 ;  /* 0x0000000103c47836 */ /* 0x000fce0000000000 */
[----:B---3--:R-:W3:Y:S01]  /*63610*/  LDC R125, c[0x0][0x248] ;  /* 0x00009200ff7d7b82 */ /* 0x008ee20000000800 */
[----:B------:R-:W0:Y:S07]  /*63620*/  LDS.128 R132, [R250] ;  /* 0x00000000fa847984 */ /* 0x000e2e0000000c00 */
[----:B------:R-:W-:Y:S08]  /*63630*/  BAR.SYNC.DEFER_BLOCKING 0x0 ;  /* 0x0000000000007b1d */ /* 0x000ff00000010000 */
[----:B----4-:R-:W4:Y:S08]  /*63640*/  LDC R126, c[0x0][0x248] ;  /* 0x00009200ff7e7b82 */ /* 0x010f300000000800 */
[----:B------:R-:W3:Y:S08]  /*63650*/  LDC R124, c[0x0][0x248] ;  /* 0x00009200ff7c7b82 */ /* 0x000ef00000000800 */
[----:B------:R-:W3:Y:S01]  /*63660*/  LDC R127, c[0x0][0x248] ;  /* 0x00009200ff7f7b82 */ /* 0x000ee20000000800 */
[----:B------:R2:W-:Y:S07]  /*63670*/  STSM.16.M88.4 [R0], R204 ;  /* 0x000000cc00007844 */ /* 0x0005ee0000000200 */
[----:B------:R-:W-:Y:S06]  /*63680*/  BAR.SYNC.DEFER_BLOCKING 0x0 ;  /* 0x0000000000007b1d */ /* 0x000fec0000010000 */
[----:B0-----:R0:W-:Y:S04]  /*63690*/  STL.64 [R1+0x2018], R132 ;  /* 0x0020188401007387 */ /* 0x0011e80000100a00 */
[----:B------:R4:W-:Y:S01]  /*636a0*/  STL.64 [R1+0x2010], R134 ;  /* 0x0020108601007387 */ /* 0x0009e20000100a00 */
[----:B-1----:R-:W-:Y:S01]  /*636b0*/  ISETP.LT.AND P4, PT, R196, R197, !P0 ;  /* 0x000000c5c400720c */ /* 0x002fe20004781270 */
[----:B--2---:R-:W1:Y:S08]  /*636c0*/  LDC R207, c[0x0][0x22c] ;  /* 0x00008b00ffcf7b82 */ /* 0x004e700000000800 */
[----:B0-----:R-:W0:Y:S01]  /*636d0*/  LDC R132, c[0x0][0x248] ;  /* 0x00009200ff847b82 */ /* 0x001e220000000800 */
[----:B------:R-:W2:Y:S07]  /*636e0*/  LDS.128 R140, [R250] ;  /* 0x00000000fa8c7984 */ /* 0x000eae0000000c00 */
[----:B------:R-:W-:Y:S08]  /*636f0*/  BAR.SYNC.DEFER_BLOCKING 0x0 ;  /* 0x0000000000007b1d */ /* 0x000ff00000010000 */
[----:B------:R-:W3:Y:S08]  /*63700*/  LDC R133, c[0x0][0x248] ;  /* 0x00009200ff857b82 */ /* 0x000ef00000000800 */
[----:B----4-:R-:W4:Y:S08]  /*63710*/  LDC R135, c[0x0][0x248] ;  /* 0x00009200ff877b82 */ /* 0x010f300000000800 */
[----:B------:R-:W4:Y:S01]  /*63720*/  LDC R134, c[0x0][0x248] ;  /* 0x00009200ff867b82 */ /* 0x000f220000000800 */
[----:B------:R1:W-:Y:S07]  /*63730*/  STSM.16.M88.4 [R0], R212 ;  /* 0x000000d400007844 */ /* 0x0003ee0000000200 */
[----:B------:R-:W-:Y:S06]  /*63740*/  BAR.SYNC.DEFER_BLOCKING 0x0 ;  /* 0x0000000000007b1d */ /* 0x000fec0000010000 */
[----:B--2---:R2:W-:Y:S04]  /*63750*/  STL.64 [R1+0x2008], R140 ;  /* 0x0020088c01007387 */ /* 0x0045e80000100a00 */
[----:B------:R-:W-:Y:S01]  /*63760*/  STL.64 [R1+0x2000], R142 ;  /* 0x0020008e01007387 */ /* 0x000fe20000100a00 */
[----:B-1----:R-:W1:Y:S08]  /*63770*/  LDC R212, c[0x0][0x248] ;  /* 0x00009200ffd47b82 */ /* 0x002e700000000800 */
[----:B------:R-:W0:Y:S01]  /*63780*/  LDC R213, c[0x0][0x22c] ;  /* 0x00008b00ffd57b82 */ /* 0x000e220000000800 */
[----:B------:R-:W3:Y:S07]  /*63790*/  LDS.128 R148, [R250] ;  /* 0x00000000fa947984 */ /* 0x000eee0000000c00 */
[----:B------:R-:W-:Y:S08]  /*637a0*/  BAR.SYNC.DEFER_BLOCKING 0x0 ;  /* 0x0000000000007b1d */ /* 0x000ff00000010000 */
[----:B------:R-:W4:Y:S08]  /*637b0*/  LDC R214, c[0x0][0x22c] ;  /* 0x00008b00ffd67b82 */ /* 0x000f300000000800 */
[----:B------:R-:W4:Y:S08]  /*637c0*/  LDC R215, c[0x0][0x22c] ;  /* 0x00008b00ffd77b82 */ /* 0x000f300000000800 */
[----:B--2---:R-:W2:Y:S01]  /*637d0*/  LDC R141, c[0x0][0x248] ;  /* 0x00009200ff8d7b82 */ /* 0x004ea20000000800 */
[----:B------:R0:W-:Y:S07]  /*637e0*/  STSM.16.M88.4 [R0], R220 ;  /* 0x000000dc00007844 */ /* 0x0001ee0000000200 */
[----:B------:R-:W-:Y:S08]  /*637f0*/  BAR.SYNC.DEFER_BLOCKING 0x0 ;  /* 0x0000000000007b1d */ /* 0x000ff00000010000 */
[----:B------:R-:W2:Y:S01]  /*63800*/  LDC R140, c[0x0][0x248] ;  /* 0x00009200ff8c7b82 */ /* 0x000ea20000000800 */
[----:B---3--:R-:W-:Y:S04]  /*63810*/  STL.64 [R1+0x1ff8], R148 ;  /* 0x001ff89401007387 */ /* 0x008fe80000100a00 */
[----:B------:R3:W-:Y:S01]  /*63820*/  STL.64 [R1+0x1ff0], R150 ;  /* 0x001ff09601007387 */ /* 0x0007e20000100a00 */
[----:B-1----:R-:W-:-:S02]  /*63830*/  IMAD R7, R3, R212, RZ ;  /* 0x000000d403077224 */ /* 0x002fc400078e02ff */
[----:B0-----:R-:W0:Y:S08]  /*63840*/  LDC R220, c[0x0][0x22c] ;  /* 0x00008b00ffdc7b82 */ /* 0x001e300000000800 */
[----:B------:R-:W1:Y:S01]  /*63850*/  LDC R222, c[0x0][0x248] ;  /* 0x00009200ffde7b82 */ /* 0x000e620000000800 */
[----:B------:R-:W4:Y:S07]  /*63860*/  LDS.128 R156, [R250] ;  /* 0x00000000fa9c7984 */ /* 0x000f2e0000000c00 */
[----:B------:R-:W-:Y:S08]  /*63870*/  BAR.SYNC.DEFER_BLOCKING 0x0 ;  /* 0x0000000000007b1d */ /* 0x000ff00000010000 */
[----:B------:R-:W2:Y:S08]  /*63880*/  LDC R221, c[0x0][0x22c] ;  /* 0x00008b00ffdd7b82 */ /* 0x000eb00000000800 */
[----:B------:R-:W2:Y:S08]  /*63890*/  LDC R223, c[0x0][0x248] ;  /* 0x00009200ffdf7b82 */ /* 0x000eb00000000800 */
[----:B------:R-:W2:Y:S01]  /*638a0*/  LDC R142, c[0x0][0x248] ;  /* 0x00009200ff8e7b82 */ /* 0x000ea20000000800 */
[----:B------:R0:W-:Y:S07]  /*638b0*/  STSM.16.M88.4 [R0], R228 ;  /* 0x000000e400007844 */ /* 0x0001ee0000000200 */
[----:B------:R-:W-:Y:S08]  /*638c0*/  BAR.SYNC.DEFER_BLOCKING 0x0 ;  /* 0x0000000000007b1d */ /* 0x000ff00000010000 */
[----:B---3--:R-:W3:Y:S01]  /*638d0*/  LDC R150, c[0x0][0x248] ;  /* 0x00009200ff967b82 */ /* 0x008ee20000000800 */
[----:B----4-:R4:W-:Y:S04]  /*638e0*/  STL.64 [R1+0x1fe8], R156 ;  /* 0x001fe89c01007387 */ /* 0x0109e80000100a00 */
[----:B------:R1:W-:Y:S01]  /*638f0*/  STL.64 [R1+0x1fc0], R158 ;  /* 0x001fc09e01007387 */ /* 0x0003e20000100a00 */
[C---:B------:R-:W-:Y:S01]  /*63900*/  IMAD.IADD R206, R7.reuse, 0x1, R212 ;  /* 0x0000000107ce7824 */ /* 0x040fe200078e02d4 */
[-C--:B------:R-:W-:Y:S01]  /*63910*/  LEA R6, P2, R7, R2.reuse, 0x1 ;  /* 0x0000000207067211 */ /* 0x080fe200078408ff */
[----:B0-----:R-:W0:Y:S08]  /*63920*/  LDC R230, c[0x0][0x248] ;  /* 0x00009200ffe67b82 */ /* 0x001e300000000800 */
[----:B------:R-:W3:Y:S01]  /*63930*/  LDC R229, c[0x0][0x248] ;  /* 0x00009200ffe57b82 */ /* 0x000ee20000000800 */
[----:B------:R-:W2:Y:S07]  /*63940*/  LDS.128 R164, [R250] ;  /* 0x00000000faa47984 */ /* 0x000eae0000000c00 */
[----:B------:R-:W-:Y:S08]  /*63950*/  BAR.SYNC.DEFER_BLOCKING 0x0 ;  /* 0x0000000000007b1d */ /* 0x000ff00000010000 */
[----:B------:R-:W3:Y:S08]  /*63960*/  LDC R231, c[0x0][0x248] ;  /* 0x00009200ffe77b82 */ /* 0x000ef00000000800 */
[----:B------:R-:W3:Y:S08]  /*63970*/  LDC R228, c[0x0][0x248] ;  /* 0x00009200ffe47b82 */ /* 0x000ef00000000800 */
[----:B----4-:R-:W4:Y:S01]  /*63980*/  LDC R156, c[0x0][0x248] ;  /* 0x00009200ff9c7b82 */ /* 0x010f220000000800 */
[----:B------:R0:W-:Y:S07]  /*63990*/  STSM.16.M88.4 [R0], R236 ;  /* 0x000000ec00007844 */ /* 0x0001ee0000000200 */
[----:B------:R-:W-:Y:S08]  /*639a0*/  BAR.SYNC.DEFER_BLOCKING 0x0 ;  /* 0x0000000000007b1d */ /* 0x000ff00000010000 */
[----:B-1----:R-:W1:Y:S01]  /*639b0*/  LDC R158, c[0x0][0x248] ;  /* 0x00009200ff9e7b82 */ /* 0x002e620000000800 */
[----:B--2---:R2:W-:Y:S04]  /*639c0*/  STL.64 [R1+0x1fa8], R164 ;  /* 0x001fa8a401007387 */ /* 0x0045e80000100a00 */
[----:B------:R3:W-:Y:S01]  /*639d0*/  STL.64 [R1+0x1f90], R166 ;  /* 0x001f90a601007387 */ /* 0x0007e20000100a00 */
[----:B------:R-:W-:-:S02]  /*639e0*/  LEA R204, P3, R206, R2, 0x1 ;  /* 0x00000002cecc7211 */ /* 0x000fc400078608ff */
[----:B0-----:R-:W0:Y:S01]  /*639f0*/  LDC R237, c[0x0][0x248] ;  /* 0x00009200ffed7b82 */ /* 0x001e220000000800 */
[----:B------:R-:W-:-:S07]  /*63a00*/  LEA.HI.X.SX32 R7, R7, R4, 0x1, P2 ;  /* 0x0000000407077211 */ /* 0x000fce00010f0eff */
[----:B------:R-:W4:Y:S01]  /*63a10*/  LDC R238, c[0x0][0x248] ;  /* 0x00009200ffee7b82 */ /* 0x000f220000000800 */
[----:B------:R-:W1:Y:S07]  /*63a20*/  LDS.128 R172, [R250] ;  /* 0x00000000faac7984 */ /* 0x000e6e0000000c00 */
[----:B------:R-:W-:Y:S08]  /*63a30*/  BAR.SYNC.DEFER_BLOCKING 0x0 ;  /* 0x0000000000007b1d */ /* 0x000ff00000010000 */
[----:B------:R-:W4:Y:S08]  /*63a40*/  LDC R236, c[0x0][0x248] ;  /* 0x00009200ffec7b82 */ /* 0x000f300000000800 */
[----:B--2---:R-:W2:Y:S08]  /*63a50*/  LDC R165, c[0x0][0x248] ;  /* 0x00009200ffa57b82 */ /* 0x004eb00000000800 */
[----:B------:R-:W2:Y:S01]  /*63a60*/  LDC R164, c[0x0][0x248] ;  /* 0x00009200ffa47b82 */ /* 0x000ea20000000800 */
[----:B------:R0:W-:Y:S07]  /*63a70*/  STSM.16.M88.4 [R0], R244 ;  /* 0x000000f400007844 */ /* 0x0001ee0000000200 */
[----:B------:R-:W-:Y:S08]  /*63a80*/  BAR.SYNC.DEFER_BLOCKING 0x0 ;  /* 0x0000000000007b1d */ /* 0x000ff00000010000 */
[----:B---3--:R-:W3:Y:S01]  /*63a90*/  LDC R166, c[0x0][0x248] ;  /* 0x00009200ffa67b82 */ /* 0x008ee20000000800 */
[----:B-1----:R1:W-:Y:S04]  /*63aa0*/  STL.64 [R1+0x1fa0], R172 ;  /* 0x001fa0ac01007387 */ /* 0x0023e80000100a00 */
[----:B------:R-:W-:Y:S01]  /*63ab0*/  STL.64 [R1+0x1f98], R174 ;  /* 0x001f98ae01007387 */ /* 0x000fe20000100a00 */
[----:B------:R-:W-:-:S02]  /*63ac0*/  LEA.HI.X.SX32 R205, R206, R4, 0x1, P3 ;  /* 0x00000004cecd7211 */ /* 0x000fc400018f0eff */
[----:B0-----:R-:W0:Y:S01]  /*63ad0*/  LDC R244, c[0x0][0x248] ;  /* 0x00009200fff47b82 */ /* 0x001e220000000800 */
[----:B------:R-:W4:Y:S04]  /*63ae0*/  LDL.LU R40, [R1+0x600] ;  /* 0x0006000001287983 */ /* 0x000f280000300800 */
[----:B------:R-:W4:Y:S03]  /*63af0*/  LDL.LU R41, [R1+0x604] ;  /* 0x0006040001297983 */ /* 0x000f260000300800 */
[----:B------:R-:W2:Y:S01]  /*63b00*/  LDC R246, c[0x0][0x248] ;  /* 0x00009200fff67b82 */ /* 0x000ea20000000800 */
[----:B------:R-:W4:Y:S04]  /*63b10*/  LDL.LU R42, [R1+0x608] ;  /* 0x00060800012a7983 */ /* 0x000f280000300800 */
[----:B------:R-:W4:Y:S01]  /*63b20*/  LDL.LU R43, [R1+0x60c] ;  /* 0x00060c00012b7983 */ /* 0x000f220000300800 */
[----:B-1----:R-:W-:-:S02]  /*63b30*/  PRMT R173, R123, 0x7632, R173 ;  /* 0x000076327bad7816 */ /* 0x002fc400000000ad */
[----:B------:R-:W1:Y:S01]  /*63b40*/  LDC R245, c[0x0][0x248] ;  /* 0x00009200fff57b82 */ /* 0x000e620000000800 */
[----:B------:R-:W3:Y:S07]  /*63b50*/  LDS.128 R180, [R250] ;  /* 0x00000000fab47984 */ /* 0x000eee0000000c00 */
[----:B------:R-:W-:Y:S08]  /*63b60*/  BAR.SYNC.DEFER_BLOCKING 0x0 ;  /* 0x0000000000007b1d */ /* 0x000ff00000010000 */
[----:B------:R-:W1:Y:S08]  /*63b70*/  LDC R247, c[0x0][0x248] ;  /* 0x00009200fff77b82 */ /* 0x000e700000000800 */
[----:B------:R-:W1:Y:S08]  /*63b80*/  LDC R172, c[0x0][0x248] ;  /* 0x00009200ffac7b82 */ /* 0x000e700000000800 */
[----:B------:R-:W1:Y:S01]  /*63b90*/  LDC R143, c[0x0][0x248] ;  /* 0x00009200ff8f7b82 */ /* 0x000e620000000800 */
[----:B------:R0:W-:Y:S07]  /*63ba0*/  STSM.16.M88.4 [R0], R20 ;  /* 0x0000001400007844 */ /* 0x0001ee0000000200 */
[----:B------:R-:W-:Y:S08]  /*63bb0*/  BAR.SYNC.DEFER_BLOCKING 0x0 ;  /* 0x0000000000007b1d */ /* 0x000ff00000010000 */
[----:B------:R-:W1:Y:S01]  /*63bc0*/  LDC R149, c[0x0][0x248] ;  /* 0x00009200ff957b82 */ /* 0x000e620000000800 */
[----:B---3--:R-:W-:Y:S04]  /*63bd0*/  STL.64 [R1+0x1fb8], R180 ;  /* 0x001fb8b401007387 */ /* 0x008fe80000100a00 */
[----:B------:R3:W-:Y:S03]  /*63be0*/  STL.64 [R1+0x1fb0], R182 ;  /* 0x001fb0b601007387 */ /* 0x0007e60000100a00 */
[----:B0-----:R-:W0:Y:S08]  /*63bf0*/  LDC R23, c[0x0][0x248] ;  /* 0x00009200ff177b82 */ /* 0x001e300000000800 */
[----:B------:R-:W0:Y:S01]  /*63c00*/  LDC R22, c[0x0][0x248] ;  /* 0x00009200ff167b82 */ /* 0x000e220000000800 */
[----:B------:R-:W2:Y:S07]  /*63c10*/  LDS.128 R188, [R250] ;  /* 0x00000000fabc7984 */ /* 0x000eae0000000c00 */
[----:B------:R-:W-:Y:S08]  /*63c20*/  BAR.SYNC.DEFER_BLOCKING 0x0 ;  /* 0x0000000000007b1d */ /* 0x000ff00000010000 */
[----:B---3--:R-:W3:Y:S08]  /*63c30*/  LDC R183, c[0x0][0x248] ;  /* 0x00009200ffb77b82 */ /* 0x008ef00000000800 */
[----:B------:R-:W3:Y:S08]  /*63c40*/  LDC R182, c[0x0][0x248] ;  /* 0x00009200ffb67b82 */ /* 0x000ef00000000800 */
[----:B------:R-:W3:Y:S01]  /*63c50*/  LDC R20, c[0x0][0x248] ;  /* 0x00009200ff147b82 */ /* 0x000ee20000000800 */
[----:B------:R1:W-:Y:S07]  /*63c60*/  STSM.16.M88.4 [R0], R32 ;  /* 0x0000002000007844 */ /* 0x0003ee0000000200 */
[----:B------:R-:W-:Y:S08]  /*63c70*/  BAR.SYNC.DEFER_BLOCKING 0x0 ;  /* 0x0000000000007b1d */ /* 0x000ff00000010000 */
[----:B------:R-:W3:Y:S01]  /*63c80*/  LDC R148, c[0x0][0x248] ;  /* 0x00009200ff947b82 */ /* 0x000ee20000000800 */
[----:B--2---:R-:W-:Y:S04]  /*63c90*/  STL.64 [R1+0x1fd0], R188 ;  /* 0x001fd0bc01007387 */ /* 0x004fe80000100a00 */
[----:B------:R-:W-:Y:S03]  /*63ca0*/  STL.64 [R1+0x1fc8], R190 ;  /* 0x001fc8be01007387 */ /* 0x000fe60000100a00 */
[----:B-1----:R-:W1:Y:S08]  /*63cb0*/  LDC R35, c[0x0][0x248] ;  /* 0x00009200ff237b82 */ /* 0x002e700000000800 */
[----:B------:R-:W1:Y:S01]  /*63cc0*/  LDC R34, c[0x0][0x248] ;  /* 0x00009200ff227b82 */ /* 0x000e620000000800 */
[----:B------:R2:W0:Y:S07]  /*63cd0*/  LDS.128 R196, [R250] ;  /* 0x00000000fac47984 */ /* 0x00042e0000000c00 */
[----:B------:R-:W-:Y:S08]  /*63ce0*/  BAR.SYNC.DEFER_BLOCKING 0x0 ;  /* 0x0000000000007b1d */ /* 0x000ff00000010000 */
[----:B--2---:R-:W2:Y:S08]  /*63cf0*/  LDC R250, c[0x0][0x248] ;  /* 0x00009200fffa7b82 */ /* 0x004eb00000000800 */
[----:B------:R-:W3:Y:S08]  /*63d00*/  LDC R191, c[0x0][0x248] ;  /* 0x00009200ffbf7b82 */ /* 0x000ef00000000800 */
[----:B------:R-:W3:Y:S08]  /*63d10*/  LDC R189, c[0x0][0x248] ;  /* 0x00009200ffbd7b82 */ /* 0x000ef00000000800 */
[----:B------:R-:W3:Y:S01]  /*63d20*/  LDC R188, c[0x0][0x248] ;  /* 0x00009200ffbc7b82 */ /* 0x000ee20000000800 */
[----:B0-----:R0:W-:Y:S07]  /*63d30*/  STL.64 [R1+0x1fe0], R196 ;  /* 0x001fe0c401007387 */ /* 0x0011ee0000100a00 */
[----:B------:R-:W3:Y:S01]  /*63d40*/  LDC R190, c[0x0][0x248] ;  /* 0x00009200ffbe7b82 */ /* 0x000ee20000000800 */
[----:B------:R1:W-:Y:S07]  /*63d50*/  STL.64 [R1+0x1fd8], R198 ;  /* 0x001fd8c601007387 */ /* 0x0003ee0000100a00 */
[----:B------:R-:W3:Y:S08]  /*63d60*/  LDC R32, c[0x0][0x248] ;  /* 0x00009200ff207b82 */ /* 0x000ef00000000800 */
[----:B0-----:R-:W0:Y:S08]  /*63d70*/  LDC R197, c[0x0][0x248] ;  /* 0x00009200ffc57b82 */ /* 0x001e300000000800 */
[----:B------:R-:W3:Y:S08]  /*63d80*/  LDC R196, c[0x0][0x248] ;  /* 0x00009200ffc47b82 */ /* 0x000ef00000000800 */
[----:B-1----:R-:W1:Y:S08]  /*63d90*/  LDC R199, c[0x0][0x248] ;  /* 0x00009200ffc77b82 */ /* 0x002e700000000800 */
[----:B------:R-:W1:Y:S08]  /*63da0*/  LDC R151, c[0x0][0x248] ;  /* 0x00009200ff977b82 */ /* 0x000e700000000800 */
[----:B------:R-:W1:Y:S08]  /*63db0*/  LDC R198, c[0x0][0x248] ;  /* 0x00009200ffc67b82 */ /* 0x000e700000000800 */
[----:B------:R-:W1:Y:S08]  /*63dc0*/  LDC R157, c[0x0][0x248] ;  /* 0x00009200ff9d7b82 */ /* 0x000e700000000800 */
[----:B------:R-:W1:Y:S08]  /*63dd0*/  LDC R181, c[0x0][0x248] ;  /* 0x00009200ffb57b82 */ /* 0x000e700000000800 */
[----:B------:R-:W1:Y:S08]  /*63de0*/  LDC R180, c[0x0][0x248] ;  /* 0x00009200ffb47b82 */ /* 0x000e700000000800 */
[----:B------:R-:W1:Y:S08]  /*63df0*/  LDC R159, c[0x0][0x248] ;  /* 0x00009200ff9f7b82 */ /* 0x000e700000000800 */
[----:B------:R-:W1:Y:S08]  /*63e00*/  LDC R175, c[0x0][0x248] ;  /* 0x00009200ffaf7b82 */ /* 0x000e700000000800 */
[----:B------:R-:W1:Y:S01]  /*63e10*/  LDC R174, c[0x0][0x248] ;  /* 0x00009200ffae7b82 */ /* 0x000e620000000800 */
[----:B----4-:R4:W-:Y:S07]  /*63e20*/  STSM.16.M88.4 [R0], R40 ;  /* 0x0000002800007844 */ /* 0x0109ee0000000200 */
[----:B------:R-:W-:Y:S01]  /*63e30*/  BAR.SYNC.DEFER_BLOCKING 0x0 ;  /* 0x0000000000007b1d */ /* 0x000fe20000010000 */
[----:B----4-:R-:W-:-:S07]  /*63e40*/  PRMT R0, R240, 0x7632, R0 ;  /* 0x00007632f0007816 */ /* 0x010fce0000000000 */
[----:B------:R-:W4:Y:S08]  /*63e50*/  LDC R41, c[0x0][0x248] ;  /* 0x00009200ff297b82 */ /* 0x000f300000000800 */
[----:B------:R-:W4:Y:S01]  /*63e60*/  LDC R40, c[0x0][0x248] ;  /* 0x00009200ff287b82 */ /* 0x000f220000000800 */
[----:B------:R2:W-:Y:S04]  /*63e70*/  @P1 STG.E.U16 desc[UR4][R6.64], R240 ;  /* 0x000000f006001986 */ /* 0x0005e8000c101504 */
[----:B------:R0:W-:Y:S03]  /*63e80*/  @P4 STG.E.U16 desc[UR4][R204.64], R0 ;  /* 0x00000000cc004986 */ /* 0x0001e6000c101504 */
[----:B------:R-:W3:Y:S01]  /*63e90*/  LDC R43, c[0x0][0x248] ;  /* 0x00009200ff2b7b82 */ /* 0x000ee20000000800 */
[----:B--2---:R-:W-:-:S07]  /*63ea0*/  VIADD R7, R3, 0x2 ;  /* 0x0000000203077836 */ /* 0x004fce0000000000 */
[----:B------:R-:W3:Y:S01]  /*63eb0*/  LDC R42, c[0x0][0x248] ;  /* 0x00009200ff2a7b82 */ /* 0x000ee20000000800 */
[C---:B------:R-:W-:Y:S02]  /*63ec0*/  VIADD R6, R3.reuse, 0x3 ;  /* 0x0000000303067836 */ /* 0x040fe40000000000 */
[----:B0-----:R-:W-:Y:S01]  /*63ed0*/  VIADD R0, R3, 0x4 ;  /* 0x0000000403007836 */ /* 0x001fe20000000000 */
[----:B------:R-:W-:Y:S01]  /*63ee0*/  ISETP.LT.AND P4, PT, R7, R213, !P0 ;  /* 0x000000d50700720c */ /* 0x000fe20004781270 */
[--C-:B------:R-:W-:Y:S01]  /*63ef0*/  IMAD.IADD R7, R206, 0x1, R212.reuse ;  /* 0x00000001ce077824 */ /* 0x100fe200078e02d4 */
[----:B------:R-:W-:Y:S01]  /*63f00*/  ISETP.LT.AND P3, PT, R6, R207, !P0 ;  /* 0x000000cf0600720c */ /* 0x000fe20004761270 */
[----:B------:R-:W-:Y:S01]  /*63f10*/  VIADD R206, R3, 0x6f ;  /* 0x0000006f03ce7836 */ /* 0x000fe20000000000 */
[----:B------:R-:W0:Y:S01]  /*63f20*/  LDC R213, c[0x0][0x22c] ;  /* 0x00008b00ffd57b82 */ /* 0x000e220000000800 */
[----:B------:R-:W-:Y:S01]  /*63f30*/  ISETP.LT.AND P2, PT, R0, R214, !P0 ;  /* 0x000000d60000720c */ /* 0x000fe20004741270 */
[C-C-:B------:R-:W-:Y:S01]  /*63f40*/  IMAD.IADD R205, R7.reuse, 0x1, R212.reuse ;  /* 0x0000000107cd7824 */ /* 0x140fe200078e02d4 */
[-C--:B------:R-:W-:Y:S01]  /*63f50*/  LEA R6, P1, R7, R2.reuse, 0x1 ;  /* 0x0000000207067211 */ /* 0x080fe200078208ff */
[----:B----4-:R2:W-:Y:S02]  /*63f60*/  STL.64 [R1+0x2260], R40 ;  /* 0x0022602801007387 */ /* 0x0105e40000100a00 */
[C---:B------:R-:W-:Y:S01]  /*63f70*/  IMAD.IADD R0, R205.reuse, 0x1, R212 ;  /* 0x00000001cd007824 */ /* 0x040fe200078e02d4 */
[----:B------:R-:W-:Y:S01]  /*63f80*/  LEA R204, P5, R205, R2, 0x1 ;  /* 0x00000002cdcc7211 */ /* 0x000fe200078a08ff */
[----:B------:R-:W4:Y:S01]  /*63f90*/  LDC R214, c[0x0][0x22c] ;  /* 0x00008b00ffd67b82 */ /* 0x000f220000000800 */
[----:B------:R-:W-:-:S02]  /*63fa0*/  LEA.HI.X.SX32 R7, R7, R4, 0x1, P1 ;  /* 0x0000000407077211 */ /* 0x000fc400008f0eff */
[----:B------:R-:W-:Y:S02]  /*63fb0*/  ISETP.LT.AND P1, PT, R206, R5, !P0 ;  /* 0x00000005ce00720c */ /* 0x000fe40004721270 */
[----:B------:R-:W-:Y:S01]  /*63fc0*/  LEA.HI.X.SX32 R205, R205, R4, 0x1, P5 ;  /* 0x00000004cdcd7211 */ /* 0x000fe200028f0eff */
[----:B------:R1:W-:Y:S01]  /*63fd0*/  @P4 STG.E.U16 desc[UR4][R6.64], R241 ;  /* 0x000000f106004986 */ /* 0x0003e2000c101504 */
[----:B------:R-:W-:Y:S01]  /*63fe0*/  PRMT R5, R241, 0x7632, R5 ;  /* 0x00007632f1057816 */ /* 0x000fe20000000005 */
[----:B------:R-:W4:Y:S01]  /*63ff0*/  LDC R240, c[0x0][0x248] ;  /* 0x00009200fff07b82 */ /* 0x000f220000000800 */
[C---:B------:R-:W-:Y:S01]  /*64000*/  LEA R206, P5, R0.reuse, R2, 0x1 ;  /* 0x0000000200ce7211 */ /* 0x040fe200078a08ff */
[----:B---3--:R-:W-:Y:S03]  /*64010*/  STL.64 [R1+0x2258], R42 ;  /* 0x0022582a01007387 */ /* 0x008fe60000100a00 */
[C---:B------:R-:W-:Y:S01]  /*64020*/  LEA.HI.X.SX32 R207, R0.reuse, R4, 0x1, P5 ;  /* 0x0000000400cf7211 */ /* 0x040fe200028f0eff */
[----:B------:R3:W-:Y:S01]  /*64030*/  @P3 STG.E.U16 desc[UR4][R204.64], R5 ;  /* 0x00000005cc003986 */ /* 0x0007e2000c101504 */
[----:B------:R-:W-:Y:S01]  /*64040*/  IMAD.IADD R0, R0, 0x1, R212 ;  /* 0x0000000100007824 */ /* 0x000fe200078e02d4 */
[----:B--2---:R-:W2:Y:S01]  /*64050*/  LDC R41, c[0x0][0x248] ;  /* 0x00009200ff297b82 */ /* 0x004ea20000000800 */
[C---:B-1----:R-:W-:Y:S01]  /*64060*/  VIADD R7, R3.reuse, 0x5 ;  /* 0x0000000503077836 */ /* 0x042fe20000000000 */
[----:B------:R1:W-:Y:S01]  /*64070*/  @P2 STG.E.U16 desc[UR4][R206.64], R242 ;  /* 0x000000f2ce002986 */ /* 0x0003e2000c101504 */
[----:B------:R-:W-:-:S03]  /*64080*/  VIADD R6, R3, 0x6 ;  /* 0x0000000603067836 */ /* 0x000fc60000000000 */
[----:B0-----:R-:W-:Y:S01]  /*64090*/  ISETP.LT.AND P5, PT, R7, R213, !P0 ;  /* 0x000000d50700720c */ /* 0x001fe200047a1270 */
[----:B------:R-:W-:Y:S01]  /*640a0*/  STL.64 [R1+0x2248], R34 ;  /* 0x0022482201007387 */ /* 0x000fe20000100a00 */
[----:B------:R-:W0:Y:S01]  /*640b0*/  LDC R213, c[0x0][0x22c] ;  /* 0x00008b00ffd57b82 */ /* 0x000e220000000800 */
[----:B---3--:R-:W-:Y:S01]  /*640c0*/  VIADD R5, R3, 0x7 ;  /* 0x0000000703057836 */ /* 0x008fe20000000000 */
[----:B------:R-:W-:Y:S01]  /*640d0*/  LEA R204, P4, R0, R2, 0x1 ;  /* 0x0000000200cc7211 */ /* 0x000fe200078808ff */
[----:B------:R-:W-:Y:S01]  /*640e0*/  STL.64 [R1+0x2250], R22 ;  /* 0x0022501601007387 */ /* 0x000fe20000100a00 */
[----:B------:R-:W-:Y:S02]  /*640f0*/  ISETP.LT.AND P3, PT, R6, R215, !P0 ;  /* 0x000000d70600720c */ /* 0x000fe40004761270 */
[----:B----4-:R-:W-:Y:S01]  /*64100*/  ISETP.LT.AND P2, PT, R5, R214, !P0 ;  /* 0x000000d60500720c */ /* 0x010fe20004741270 */
[----:B------:R-:W-:Y:S01]  /*64110*/  IMAD.IADD R5, R0, 0x1, R212 ;  /* 0x0000000100057824 */ /* 0x000fe200078e02d4 */
[----:B-1----:R-:W1:Y:S01]  /*64120*/  LDC R207, c[0x0][0x22c] ;  /* 0x00008b00ffcf7b82 */ /* 0x002e620000000800 */
[----:B------:R-:W-:Y:S01]  /*64130*/  PRMT R242, R242, 0x7632, R242 ;  /* 0x00007632f2f27816 */ /* 0x000fe200000000f2 */
[----:B------:R-:W-:Y:S01]  /*64140*/  VIADD R206, R3, 0x8 ;  /* 0x0000000803ce7836 */ /* 0x000fe20000000000 */
[----:B------:R-:W-:Y:S01]  /*64150*/  LEA.HI.X.SX32 R205, R0, R4, 0x1, P4 ;  /* 0x0000000400cd7211 */ /* 0x000fe200020f0eff */
[C-C-:B------:R-:W-:Y:S01]  /*64160*/  IMAD.IADD R0, R5.reuse, 0x1, R212.reuse ;  /* 0x0000000105007824 */ /* 0x140fe200078e02d4 */
[C---:B------:R-:W-:Y:S01]  /*64170*/  LEA R6, P4, R5.reuse, R2, 0x1 ;  /* 0x0000000205067211 */ /* 0x040fe200078808ff */
[----:B------:R-:W-:Y:S02]  /*64180*/  STL.64 [R1+0x2268], R16 ;  /* 0x0022681001007387 */ /* 0x000fe40000100a00 */
[----:B------:R-:W3:Y:S01]  /*64190*/  LDC R214, c[0x0][0x22c] ;  /* 0x00008b00ffd67b82 */ /* 0x000ee20000000800 */
[----:B------:R-:W-:Y:S01]  /*641a0*/  LEA.HI.X.SX32 R7, R5, R4, 0x1, P4 ;  /* 0x0000000405077211 */ /* 0x000fe200020f0eff */
[----:B------:R4:W-:Y:S01]  /*641b0*/  @P5 STG.E.U16 desc[UR4][R204.64], R242 ;  /* 0x000000f2cc005986 */ /* 0x0009e2000c101504 */
[----:B------:R-:W-:Y:S01]  /*641c0*/  ISETP.LT.AND P4, PT, R206, R220, !P0 ;  /* 0x000000dcce00720c */ /* 0x000fe20004781270 */
[C---:B------:R-:W-:Y:S01]  /*641d0*/  IMAD.IADD R5, R0.reuse, 0x1, R212 ;  /* 0x0000000100057824 */ /* 0x040fe200078e02d4 */
[----:B------:R-:W-:Y:S01]  /*641e0*/  PRMT R206, R243, 0x7632, R206 ;  /* 0x00007632f3ce7816 */ /* 0x000fe200000000ce */
[----:B------:R2:W-:Y:S02]  /*641f0*/  @P3 STG.E.U16 desc[UR4][R6.64], R243 ;  /* 0x000000f306003986 */ /* 0x0005e4000c101504 */
[----:B------:R-:W3:Y:S01]  /*64200*/  LDC R215, c[0x0][0x22c] ;  /* 0x00008b00ffd77b82 */ /* 0x000ee20000000800 */
[----:B----4-:R-:W-:-:S07]  /*64210*/  LEA R204, P5, R0, R2, 0x1 ;  /* 0x0000000200cc7211 */ /* 0x010fce00078a08ff */
[----:B------:R-:W4:Y:S01]  /*64220*/  LDC R220, c[0x0][0x22c] ;  /* 0x00008b00ffdc7b82 */ /* 0x000f220000000800 */
[----:B------:R-:W-:Y:S01]  /*64230*/  LEA.HI.X.SX32 R205, R0, R4, 0x1, P5 ;  /* 0x0000000400cd7211 */ /* 0x000fe200028f0eff */
[----:B------:R-:W-:Y:S01]  /*64240*/  VIADD R0, R3, 0x9 ;  /* 0x0000000903007836 */ /* 0x000fe20000000000 */
[----:B--2---:R-:W-:-:S03]  /*64250*/  LEA R6, P3, R5, R2, 0x1 ;  /* 0x0000000205067211 */ /* 0x004fc600078608ff */
[----:B------:R2:W-:Y:S01]  /*64260*/  @P2 STG.E.U16 desc[UR4][R204.64], R206 ;  /* 0x000000cecc002986 */ /* 0x0005e2000c101504 */
[C---:B------:R-:W-:Y:S01]  /*64270*/  LEA.HI.X.SX32 R7, R5.reuse, R4, 0x1, P3 ;  /* 0x0000000405077211 */ /* 0x040fe200018f0eff */
[----:B------:R-:W4:Y:S01]  /*64280*/  LDC R242, c[0x0][0x248] ;  /* 0x00009200fff27b82 */ /* 0x000f220000000800 */
[----:B-1----:R-:W-:Y:S01]  /*64290*/  ISETP.LT.AND P5, PT, R0, R207, !P0 ;  /* 0x000000cf0000720c */ /* 0x002fe200047a1270 */
[--C-:B------:R-:W-:Y:S01]  /*642a0*/  IMAD.IADD R0, R5, 0x1, R212.reuse ;  /* 0x0000000105007824 */ /* 0x100fe200078e02d4 */
[----:B------:R-:W-:Y:S01]  /*642b0*/  PRMT R207, R233, 0x7632, R207 ;  /* 0x00007632e9cf7816 */ /* 0x000fe200000000cf */
[----:B------:R1:W-:Y:S02]  /*642c0*/  @P4 STG.E.U16 desc[UR4][R6.64], R232 ;  /* 0x000000e806004986 */ /* 0x0003e4000c101504 */
[----:B------:R-:W-:Y:S02]  /*642d0*/  IMAD.IADD R5, R0, 0x1, R212 ;  /* 0x0000000100057824 */ /* 0x000fe400078e02d4 */
[----:B------:R-:W4:Y:S01]  /*642e0*/  LDC R241, c[0x0][0x248] ;  /* 0x00009200fff17b82 */ /* 0x000f220000000800 */
[----:B--2---:R-:W-:-:S02]  /*642f0*/  VIADD R204, R3, 0xb ;  /* 0x0000000b03cc7836 */ /* 0x004fc40000000000 */
[C---:B------:R-:W-:Y:S02]  /*64300*/  VIADD R205, R3.reuse, 0xa ;  /* 0x0000000a03cd7836 */ /* 0x040fe40000000000 */
[C---:B------:R-:W-:Y:S01]  /*64310*/  VIADD R206, R3.reuse, 0xd ;  /* 0x0000000d03ce7836 */ /* 0x040fe20000000000 */
[----:B0-----:R-:W-:Y:S01]  /*64320*/  ISETP.LT.AND P2, PT, R204, R213, !P0 ;  /* 0x000000d5cc00720c */ /* 0x001fe20004741270 */
[----:B-1----:R-:W-:Y:S01]  /*64330*/  VIADD R7, R3, 0xc ;  /* 0x0000000c03077836 */ /* 0x002fe20000000000 */
[----:B------:R-:W0:Y:S01]  /*64340*/  LDC R213, c[0x0][0x22c] ;  /* 0x00008b00ffd57b82 */ /* 0x000e220000000800 */
[----:B---3--:R-:W-:Y:S02]  /*64350*/  ISETP.LT.AND P3, PT, R205, R214, !P0 ;  /* 0x000000d6cd00720c */ /* 0x008fe40004761270 */
[-C--:B------:R-:W-:Y:S02]  /*64360*/  LEA R204, P4, R0, R2.reuse, 0x1 ;  /* 0x0000000200cc7211 */ /* 0x080fe400078808ff */
[----:B------:R-:W-:-:S02]  /*64370*/  LEA R6, P6, R5, R2, 0x1 ;  /* 0x0000000205067211 */ /* 0x000fc400078c08ff */
[-C--:B------:R-:W-:Y:S01]  /*64380*/  LEA.HI.X.SX32 R205, R0, R4.reuse, 0x1, P4 ;  /* 0x0000000400cd7211 */ /* 0x080fe200020f0eff */
[----:B------:R-:W1:Y:S01]  /*64390*/  LDC R214, c[0x0][0x22c] ;  /* 0x00008b00ffd67b82 */ /* 0x000e620000000800 */
[----:B------:R-:W-:Y:S01]  /*643a0*/  IMAD.IADD R0, R5, 0x1, R212 ;  /* 0x0000000105007824 */ /* 0x000fe200078e02d4 */
[----:B------:R-:W-:Y:S02]  /*643b0*/  PRMT R232, R232, 0x7632, R232 ;  /* 0x00007632e8e87816 */ /* 0x000fe400000000e8 */
[----:B------:R-:W-:Y:S02]  /*643c0*/  ISETP.LT.AND P4, PT, R7, R215, !P0 ;  /* 0x000000d70700720c */ /* 0x000fe40004781270 */
[----:B------:R-:W-:Y:S01]  /*643d0*/  LEA.HI.X.SX32 R7, R5, R4, 0x1, P6 ;  /* 0x0000000405077211 */ /* 0x000fe200030f0eff */
[C---:B------:R-:W-:Y:S01]  /*643e0*/  IMAD.IADD R5, R0.reuse, 0x1, R212 ;  /* 0x0000000100057824 */ /* 0x040fe200078e02d4 */
[----:B------:R2:W-:Y:S01]  /*643f0*/  @P5 STG.E.U16 desc[UR4][R204.64], R232 ;  /* 0x000000e8cc005986 */ /* 0x0005e2000c101504 */
[----:B------:R-:W3:Y:S03]  /*64400*/  LDC R215, c[0x0][0x248] ;  /* 0x00009200ffd77b82 */ /* 0x000ee60000000800 */
[----:B------:R2:W-:Y:S05]  /*64410*/  @P3 STG.E.U16 desc[UR4][R6.64], R233 ;  /* 0x000000e906003986 */ /* 0x0005ea000c101504 */
[----:B------:R-:W3:Y:S01]  /*64420*/  LDC R243, c[0x0][0x248] ;  /* 0x00009200fff37b82 */ /* 0x000ee20000000800 */
[----:B--2---:R-:W-:-:S02]  /*64430*/  LEA R204, P5, R0, R2, 0x1 ;  /* 0x0000000200cc7211 */ /* 0x004fc400078a08ff */
[----:B------:R-:W-:-:S05]  /*64440*/  LEA R6, P3, R5, R2, 0x1 ;  /* 0x0000000205067211 */ /* 0x000fca00078608ff */
[----:B------:R-:W2:Y:S01]  /*64450*/  LDC R233, c[0x0][0x248] ;  /* 0x00009200ffe97b82 */ /* 0x000ea20000000800 */
[-C--:B------:R-:W-:Y:S01]  /*64460*/  LEA.HI.X.SX32 R205, R0, R4.reuse, 0x1, P5 ;  /* 0x0000000400cd7211 */ /* 0x080fe200028f0eff */
[C-C-:B------:R-:W-:Y:S01]  /*64470*/  IMAD.IADD R0, R5.reuse, 0x1, R212.reuse ;  /* 0x0000000105007824 */ /* 0x140fe200078e02d4 */
[----:B0-----:R-:W-:Y:S02]  /*64480*/  ISETP.LT.AND P5, PT, R206, R213, !P0 ;  /* 0x000000d5ce00720c */ /* 0x001fe400047a1270 */
[----:B------:R-:W-:Y:S01]  /*64490*/  LEA.HI.X.SX32 R7, R5, R4, 0x1, P3 ;  /* 0x0000000405077211 */ /* 0x000fe200018f0eff */
[----:B------:R-:W-:Y:S01]  /*644a0*/  VIADD R5, R3, 0xe ;  /* 0x0000000e03057836 */ /* 0x000fe20000000000 */
[----:B------:R0:W-:Y:S01]  /*644b0*/  @P2 STG.E.U16 desc[UR4][R204.64], R207 ;  /* 0x000000cfcc002986 */ /* 0x0001e2000c101504 */
[----:B------:R-:W3:Y:S03]  /*644c0*/  LDC R206, c[0x0][0x22c] ;  /* 0x00008b00ffce7b82 */ /* 0x000ee60000000800 */
[----:B-1----:R-:W-:Y:S01]  /*644d0*/  ISETP.LT.AND P2, PT, R5, R214, !P0 ;  /* 0x000000d60500720c */ /* 0x002fe20004741270 */
[----:B------:R1:W-:Y:S01]  /*644e0*/  @P4 STG.E.U16 desc[UR4][R6.64], R234 ;  /* 0x000000ea06004986 */ /* 0x0003e2000c101504 */
[----:B------:R-:W-:-:S03]  /*644f0*/  IMAD.IADD R5, R0, 0x1, R212 ;  /* 0x0000000100057824 */ /* 0x000fc600078e02d4 */
[----:B------:R-:W2:Y:S01]  /*64500*/  LDC R214, c[0x0][0x22c] ;  /* 0x00008b00ffd67b82 */ /* 0x000ea20000000800 */
[C---:B0-----:R-:W-:Y:S02]  /*64510*/  LEA R204, P3, R0.reuse, R2, 0x1 ;  /* 0x0000000200cc7211 */ /* 0x041fe400078608ff */
[----:B------:R-:W-:Y:S02]  /*64520*/  PRMT R207, R235, 0x7632, R207 ;  /* 0x00007632ebcf7816 */ /* 0x000fe400000000cf */
[----:B------:R-:W-:Y:S01]  /*64530*/  LEA.HI.X.SX32 R205, R0, R4, 0x1, P3 ;  /* 0x0000000400cd7211 */ /* 0x000fe200018f0eff */
[----:B-1----:R-:W-:Y:S01]  /*64540*/  VIADD R7, R3, 0xf ;  /* 0x0000000f03077836 */ /* 0x002fe20000000000 */
[----:B------:R-:W-:Y:S01]  /*64550*/  PRMT R234, R234, 0x7632, R234 ;  /* 0x00007632eaea7816 */ /* 0x000fe200000000ea */
[----:B------:R-:W0:Y:S01]  /*64560*/  LDC R213, c[0x0][0x22c] ;  /* 0x00008b00ffd57b82 */ /* 0x000e220000000800 */
[C---:B------:R-:W-:Y:S01]  /*64570*/  LEA R6, P4, R5.reuse, R2, 0x1 ;  /* 0x0000000205067211 */ /* 0x040fe200078808ff */
[--C-:B------:R-:W-:Y:S01]  /*64580*/  IMAD.IADD R0, R5, 0x1, R212.reuse ;  /* 0x0000000105007824 */ /* 0x100fe200078e02d4 */
[----:B----4-:R-:W-:Y:S01]  /*64590*/  ISETP.LT.AND P3, PT, R7, R220, !P0 ;  /* 0x000000dc0700720c */ /* 0x010fe20004761270 */
[----:B------:R1:W-:Y:S01]  /*645a0*/  @P5 STG.E.U16 desc[UR4][R204.64], R234 ;  /* 0x000000eacc005986 */ /* 0x0003e2000c101504 */
[----:B------:R-:W-:Y:S01]  /*645b0*/  LEA.HI.X.SX32 R7, R5, R4, 0x1, P4 ;  /* 0x0000000405077211 */ /* 0x000fe200020f0eff */
[----:B------:R-:W-:-:S02]  /*645c0*/  IMAD.IADD R5, R0, 0x1, R212 ;  /* 0x0000000100057824 */ /* 0x000fc400078e02d4 */
[----:B------:R-:W4:Y:S02]  /*645d0*/  LDC R212, c[0x0][0x248] ;  /* 0x00009200ffd47b82 */ /* 0x000f240000000800 */
[----:B------:R3:W-:Y:S01]  /*645e0*/  @P2 STG.E.U16 desc[UR4][R6.64], R235 ;  /* 0x000000eb06002986 */ /* 0x0007e2000c101504 */
[----:B-1----:R-:W-:Y:S01]  /*645f0*/  VIADD R205, R3, 0x10 ;  /* 0x0000001003cd7836 */ /* 0x002fe20000000000 */
[----:B------:R-:W-:-:S04]  /*64600*/  LEA R204, P4, R0, R2, 0x1 ;  /* 0x0000000200cc7211 */ /* 0x000fc800078808ff */
[----:B------:R-:W1:Y:S01]  /*64610*/  LDC R220, c[0x0][0x248] ;  /* 0x00009200ffdc7b82 */ /* 0x000e620000000800 */
[----:B---3--:R-:W-:Y:S01]  /*64620*/  ISETP.LT.AND P5, PT, R205, R206, !P0 ;  /* 0x000000cecd00720c */ /* 0x008fe200047a1270 */
[----:B------:R-:W-:Y:S01]  /*64630*/  VIADD R206, R3, 0x11 ;  /* 0x0000001103ce7836 */ /* 0x000fe20000000000 */
[----:B------:R-:W-:Y:S01]  /*64640*/  LEA.HI.X.SX32 R205, R0, R4, 0x1, P4 ;  /* 0x0000000400cd7211 */ /* 0x000fe200020f0eff */
[C---:B------:R-:W-:Y:S01]  /*64650*/  IMAD.IADD R0, R5.reuse, 0x1, R215 ;  /* 0x0000000105007824 */ /* 0x040fe200078e02d7 */
[----:B------:R-:W-:-:S03]  /*64660*/  LEA R6, P2, R5, R2, 0x1 ;  /* 0x0000000205067211 */ /* 0x000fc600078408ff */
[----:B------:R-:W3:Y:S01]  /*64670*/  LDC R215, c[0x0][0x248] ;  /* 0x00009200ffd77b82 */ /* 0x000ee20000000800 */
[----:B------:R-:W-:Y:S01]  /*64680*/  @P3 STG.E.U16 desc[UR4][R204.64], R207 ;  /* 0x000000cfcc003986 */ /* 0x000fe2000c101504 */
[----:B--2---:R-:W-:Y:S01]  /*64690*/  ISETP.LT.AND P3, PT, R206, R214, !P0 ;  /* 0x000000d6ce00720c */ /* 0x004fe20004761270 */
[----:B------:R-:W-:Y:S01]  /*646a0*/  VIADD R206, R3, 0x13 ;  /* 0x0000001303ce7836 */ /* 0x000fe20000000000 */
[----:B------:R-:W-:Y:S01]  /*646b0*/  LEA.HI.X.SX32 R7, R5, R4, 0x1, P2 ;  /* 0x0000000405077211 */ /* 0x000fe200010f0eff */
[----:B------:R-:W-:-:S03]  /*646c0*/  VIADD R5, R3, 0x12 ;  /* 0x0000001203057836 */ /* 0x000fc60000000000 */
[----:B------:R-:W2:Y:S01]  /*646d0*/  LDC R214, c[0x0][0x22c] ;  /* 0x00008b00ffd67b82 */ /* 0x000ea20000000800 */
[----:B------:R4:W-:Y:S01]  /*646e0*/  @P5 STG.E.U16 desc[UR4][R6.64], R224 ;  /* 0x000000e006005986 */ /* 0x0009e2000c101504 */
[----:B0-----:R-:W-:Y:S01]  /*646f0*/  ISETP.LT.AND P4, PT, R5, R213, !P0 ;  /* 0x000000d50500720c */ /* 0x001fe20004781270 */
[----:B------:R-:W-:Y:S01]  /*64700*/  IMAD.IADD R5, R0, 0x1, R222 ;  /* 0x0000000100057824 */ /* 0x000fe200078e02de */
[----:B------:R-:W-:-:S04]  /*64710*/  ISETP.LT.AND P5, PT, R206, R221, !P0 ;  /* 0x000000ddce00720c */ /* 0x000fc800047a1270 */
[----:B------:R-:W0:Y:S01]  /*64720*/  LDC R213, c[0x0][0x22c] ;  /* 0x00008b00ffd57b82 */ /* 0x000e220000000800 */
[----:B----4-:R-:W-:Y:S02]  /*64730*/  LEA R6, P2, R0, R2, 0x1 ;  /* 0x0000000200067211 */ /* 0x010fe400078408ff */
[----:B------:R-:W-:-:S05]  /*64740*/  PRMT R224, R224, 0x7632, R224 ;  /* 0x00007632e0e07816 */ /* 0x000fca00000000e0 */
[----:B------:R-:W4:Y:S01]  /*64750*/  LDC R206, c[0x0][0x22c] ;  /* 0x00008b00ffce7b82 */ /* 0x000f220000000800 */
[----:B------:R-:W-:Y:S01]  /*64760*/  LEA.HI.X.SX32 R7, R0, R4, 0x1, P2 ;  /* 0x0000000400077211 */ /* 0x000fe200010f0eff */
[C---:B------:R-:W-:Y:S01]  /*64770*/  IMAD.IADD R0, R5.reuse, 0x1, R212 ;  /* 0x0000000105007824 */ /* 0x040fe200078e02d4 */
[----:B------:R-:W-:-:S03]  /*64780*/  LEA R204, P2, R5, R2, 0x1 ;  /* 0x0000000205cc7211 */ /* 0x000fc600078408ff */
[----:B------:R1:W-:Y:S01]  /*64790*/  @P3 STG.E.U16 desc[UR4][R6.64], R224 ;  /* 0x000000e006003986 */ /* 0x0003e2000c101504 */
[----:B------:R-:W-:Y:S01]  /*647a0*/  LEA.HI.X.SX32 R205, R5, R4, 0x1, P2 ;  /* 0x0000000405cd7211 */ /* 0x000fe200010f0eff */
[----:B------:R-:W4:Y:S01]  /*647b0*/  LDC R207, c[0x0][0x248] ;  /* 0x00009200ffcf7b82 */ /* 0x000f220000000800 */
[----:B------:R-:W-:-:S03]  /*647c0*/  VIADD R5, R3, 0x14 ;  /* 0x0000001403057836 */ /* 0x000fc60000000000 */
[----:B------:R3:W-:Y:S02]  /*647d0*/  @P4 STG.E.U16 desc[UR4][R204.64], R225 ;  /* 0x000000e1cc004986 */ /* 0x0007e4000c101504 */
[----:B--2---:R-:W-:Y:S01]  /*647e0*/  ISETP.LT.AND P2, PT, R5, R214, !P0 ;  /* 0x000000d60500720c */ /* 0x004fe20004741270 */
[C---:B-1----:R-:W-:Y:S01]  /*647f0*/  IMAD.IADD R5, R0.reuse, 0x1, R220 ;  /* 0x0000000100057824 */ /* 0x042fe200078e02dc */
[----:B------:R-:W1:Y:S01]  /*64800*/  LDC R212, c[0x0][0x22c] ;  /* 0x00008b00ffd47b82 */ /* 0x000e620000000800 */
[----:B------:R-:W-:-:S04]  /*64810*/  LEA R6, P3, R0, R2, 0x1 ;  /* 0x0000000200067211 */ /* 0x000fc800078608ff */
[----:B------:R-:W-:Y:S01]  /*64820*/  LEA.HI.X.SX32 R7, R0, R4, 0x1, P3 ;  /* 0x0000000400077211 */ /* 0x000fe200018f0eff */
[----:B------:R-:W-:Y:S02]  /*64830*/  VIADD R0, R3, 0x15 ;  /* 0x0000001503007836 */ /* 0x000fe40000000000 */
[----:B------:R-:W2:Y:S01]  /*64840*/  LDC R214, c[0x0][0x248] ;  /* 0x00009200ffd67b82 */ /* 0x000ea20000000800 */
[----:B---3--:R-:W-:Y:S02]  /*64850*/  LEA R204, P3, R5, R2, 0x1 ;  /* 0x0000000205cc7211 */ /* 0x008fe400078608ff */
[----:B------:R-:W-:Y:S02]  /*64860*/  PRMT R225, R225, 0x7632, R225 ;  /* 0x00007632e1e17816 */ /* 0x000fe400000000e1 */
[----:B0-----:R-:W-:Y:S01]  /*64870*/  ISETP.LT.AND P4, PT, R0, R213, !P0 ;  /* 0x000000d50000720c */ /* 0x001fe20004781270 */
[C---:B------:R-:W-:Y:S01]  /*64880*/  IMAD.IADD R0, R5.reuse, 0x1, R215 ;  /* 0x0000000105007824 */ /* 0x040fe200078e02d7 */
[----:B------:R-:W-:Y:S01]  /*64890*/  LEA.HI.X.SX32 R205, R5, R4, 0x1, P3 ;  /* 0x0000000405cd7211 */ /* 0x000fe200018f0eff */
[----:B------:R-:W0:Y:S01]  /*648a0*/  LDC R220, c[0x0][0x248] ;  /* 0x00009200ffdc7b82 */ /* 0x000e220000000800 */
[----:B------:R-:W-:Y:S01]  /*648b0*/  VIADD R5, R3, 0x16 ;  /* 0x0000001603057836 */ /* 0x000fe20000000000 */
[----:B------:R3:W-:Y:S04]  /*648c0*/  @P5 STG.E.U16 desc[UR4][R6.64], R225 ;  /* 0x000000e106005986 */ /* 0x0007e8000c101504 */
[----:B------:R2:W-:Y:S01]  /*648d0*/  @P2 STG.E.U16 desc[UR4][R204.64], R226 ;  /* 0x000000e2cc002986 */ /* 0x0005e2000c101504 */
[----:B----4-:R-:W-:Y:S01]  /*648e0*/  ISETP.LT.AND P2, PT, R5, R206, !P0 ;  /* 0x000000ce0500720c */ /* 0x010fe20004741270 */
[----:B------:R-:W4:Y:S01]  /*648f0*/  LDC R215, c[0x0][0x22c] ;  /* 0x00008b00ffd77b82 */ /* 0x000f220000000800 */
[C---:B------:R-:W-:Y:S01]  /*64900*/  IMAD.IADD R5, R0.reuse, 0x1, R207 ;  /* 0x0000000100057824 */ /* 0x040fe200078e02cf */
[----:B---3--:R-:W-:-:S06]  /*64910*/  LEA R6, P3, R0, R2, 0x1 ;  /* 0x0000000200067211 */ /* 0x008fcc00078608ff */
[----:B------:R-:W3:Y:S01]  /*64920*/  LDC R207, c[0x0][0x248] ;  /* 0x00009200ffcf7b82 */ /* 0x000ee20000000800 */
[----:B--2---:R-:W-:Y:S01]  /*64930*/  IMAD.IADD R206, R5, 0x1, R214 ;  /* 0x0000000105ce7824 */ /* 0x004fe200078e02d6 */
[----:B------:R-:W-:Y:S01]  /*64940*/  LEA.HI.X.SX32 R7, R0, R4, 0x1, P3 ;  /* 0x0000000400077211 */ /* 0x000fe200018f0eff */
[C---:B------:R-:W-:Y:S01]  /*64950*/  VIADD R0, R3.reuse, 0x17 ;  /* 0x0000001703007836 */ /* 0x040fe20000000000 */
[----:B------:R-:W-:Y:S01]  /*64960*/  PRMT R226, R226, 0x7632, R226 ;  /* 0x00007632e2e27816 */ /* 0x000fe200000000e2 */
[----:B------:R-:W-:-:S03]  /*64970*/  VIADD R205, R3, 0x18 ;  /* 0x0000001803cd7836 */ /* 0x000fc60000000000 */
[----:B------:R-:W2:Y:S01]  /*64980*/  LDC R213, c[0x0][0x22c] ;  /* 0x00008b00ffd57b82 */ /* 0x000ea20000000800 */
[----:B------:R0:W-:Y:S01]  /*64990*/  @P4 STG.E.U16 desc[UR4][R6.64], R226 ;  /* 0x000000e206004986 */ /* 0x0001e2000c101504 */
[----:B-1----:R-:W-:Y:S02]  /*649a0*/  ISETP.LT.AND P3, PT, R0, R212, !P0 ;  /* 0x000000d40000720c */ /* 0x002fe40004761270 */
[----:B------:R-:W-:-:S04]  /*649b0*/  PRMT R0, R227, 0x7632, R0 ;  /* 0x00007632e3007816 */ /* 0x000fc80000000000 */
[----:B------:R-:W1:Y:S01]  /*649c0*/  LDC R212, c[0x0][0x22c] ;  /* 0x00008b00ffd47b82 */ /* 0x000e620000000800 */
[----:B----4-:R-:W-:Y:S02]  /*649d0*/  ISETP.LT.AND P5, PT, R205, R215, !P0 ;  /* 0x000000d7cd00720c */ /* 0x010fe400047a1270 */
[----:B0-----:R-:W-:-:S05]  /*649e0*/  LEA R6, P4, R5, R2, 0x1 ;  /* 0x0000000205067211 */ /* 0x001fca00078808ff */
[----:B------:R-:W0:Y:S01]  /*649f0*/  LDC R214, c[0x0][0x248] ;  /* 0x00009200ffd67b82 */ /* 0x000e220000000800 */
[----:B------:R-:W-:Y:S02]  /*64a00*/  LEA.HI.X.SX32 R7, R5, R4, 0x1, P4 ;  /* 0x0000000405077211 */ /* 0x000fe400020f0eff */
[----:B------:R-:W-:-:S03]  /*64a10*/  LEA R204, P4, R206, R2, 0x1 ;  /* 0x00000002cecc7211 */ /* 0x000fc600078808ff */
[----:B------:R4:W-:Y:S01]  /*64a20*/  @P2 STG.E.U16 desc[UR4][R6.64], R227 ;  /* 0x000000e306002986 */ /* 0x0009e2000c101504 */
[C---:B------:R-:W-:Y:S01]  /*64a30*/  LEA.HI.X.SX32 R205, R206.reuse, R4, 0x1, P4 ;  /* 0x00000004cecd7211 */ /* 0x040fe200020f0eff */
[----:B------:R-:W0:Y:S04]  /*64a40*/  LDC R221, c[0x0][0x22c] ;  /* 0x00008b00ffdd7b82 */ /* 0x000e280000000800 */
[----:B------:R3:W-:Y:S04]  /*64a50*/  @P3 STG.E.U16 desc[UR4][R204.64], R0 ;  /* 0x00000000cc003986 */ /* 0x0007e8000c101504 */
[----:B------:R-:W0:Y:S01]  /*64a60*/  LDC R215, c[0x0][0x248] ;  /* 0x00009200ffd77b82 */ /* 0x000e220000000800 */
[----:B----4-:R-:W-:-:S02]  /*64a70*/  IMAD.IADD R7, R206, 0x1, R220 ;  /* 0x00000001ce077824 */ /* 0x010fc400078e02dc */
[----:B------:R-:W-:Y:S02]  /*64a80*/  VIADD R206, R3, 0x19 ;  /* 0x0000001903ce7836 */ /* 0x000fe40000000000 */
[C---:B---3--:R-:W-:Y:S01]  /*64a90*/  IMAD.IADD R5, R7.reuse, 0x1, R207 ;  /* 0x0000000107057824 */ /* 0x048fe200078e02cf */
[----:B------:R-:W-:Y:S02]  /*64aa0*/  LEA R6, P2, R7, R2, 0x1 ;  /* 0x0000000207067211 */ /* 0x000fe400078408ff */
[----:B------:R-:W3:Y:S01]  /*64ab0*/  LDC R220, c[0x0][0x248] ;  /* 0x00009200ffdc7b82 */ /* 0x000ee20000000800 */
[C---:B------:R-:W-:Y:S01]  /*64ac0*/  VIADD R0, R3.reuse, 0x1a ;  /* 0x0000001a03007836 */ /* 0x040fe20000000000 */
[----:B--2---:R-:W-:Y:S01]  /*64ad0*/  ISETP.LT.AND P3, PT, R206, R213, !P0 ;  /* 0x000000d5ce00720c */ /* 0x004fe20004761270 */
[----:B------:R-:W-:Y:S01]  /*64ae0*/  VIADD R206, R3, 0x1b ;  /* 0x0000001b03ce7836 */ /* 0x000fe20000000000 */
[----:B------:R-:W-:Y:S02]  /*64af0*/  LEA.HI.X.SX32 R7, R7, R4, 0x1, P2 ;  /* 0x0000000407077211 */ /* 0x000fe400010f0eff */
[----:B-1----:R-:W-:Y:S01]  /*64b00*/  ISETP.LT.AND P4, PT, R0, R212, !P0 ;  /* 0x000000d40000720c */ /* 0x002fe20004781270 */
[----:B0-----:R-:W-:Y:S01]  /*64b10*/  IMAD.IADD R0, R5, 0x1, R214 ;  /* 0x0000000105007824 */ /* 0x001fe200078e02d6 */
[----:B------:R-:W0:Y:S01]  /*64b20*/  LDC R207, c[0x0][0x22c] ;  /* 0x00008b00ffcf7b82 */ /* 0x000e220000000800 */
[----:B------:R1:W-:Y:S01]  /*64b30*/  @P5 STG.E.U16 desc[UR4][R6.64], R216 ;  /* 0x000000d806005986 */ /* 0x0003e2000c101504 */
[----:B------:R-:W-:Y:S01]  /*64b40*/  ISETP.LT.AND P5, PT, R206, R221, !P0 ;  /* 0x000000ddce00720c */ /* 0x000fe200047a1270 */
[----:B------:R-:W-:-:S05]  /*64b50*/  VIADD R206, R3, 0x1c ;  /* 0x0000001c03ce7836 */ /* 0x000fca0000000000 */
[----:B------:R-:W2:Y:S01]  /*64b60*/  LDC R212, c[0x0][0x248] ;  /* 0x00009200ffd47b82 */ /* 0x000ea20000000800 */
[----:B-1----:R-:W-:Y:S02]  /*64b70*/  LEA R6, P2, R5, R2, 0x1 ;  /* 0x0000000205067211 */ /* 0x002fe400078408ff */
[----:B------:R-:W-:-:S05]  /*64b80*/  PRMT R216, R216, 0x7632, R216 ;  /* 0x00007632d8d87816 */ /* 0x000fca00000000d8 */
[----:B------:R-:W1:Y:S01]  /*64b90*/  LDC R213, c[0x0][0x248] ;  /* 0x00009200ffd57b82 */ /* 0x000e620000000800 */
[----:B------:R-:W-:Y:S02]  /*64ba0*/  LEA.HI.X.SX32 R7, R5, R4, 0x1, P2 ;  /* 0x0000000405077211 */ /* 0x000fe400010f0eff */
[----:B------:R-:W-:-:S03]  /*64bb0*/  LEA R204, P2, R0, R2, 0x1 ;  /* 0x0000000200cc7211 */ /* 0x000fc600078408ff */
[----:B------:R3:W-:Y:S01]  /*64bc0*/  @P3 STG.E.U16 desc[UR4][R6.64], R216 ;  /* 0x000000d806003986 */ /* 0x0007e2000c101504 */
[----:B------:R-:W-:Y:S01]  /*64bd0*/  LEA.HI.X.SX32 R205, R0, R4, 0x1, P2 ;  /* 0x0000000400cd7211 */ /* 0x000fe200010f0eff */
[----:B------:R-:W4:Y:S01]  /*64be0*/  LDC R5, c[0x0][0x22c] ;  /* 0x00008b00ff057b82 */ /* 0x000f220000000800 */
[----:B0-----:R-:W-:Y:S01]  /*64bf0*/  ISETP.LT.AND P2, PT, R206, R207, !P0 ;  /* 0x000000cfce00720c */ /* 0x001fe20004741270 */
[----:B------:R-:W-:Y:S02]  /*64c00*/  VIADD R207, R3, 0x1d ;  /* 0x0000001d03cf7836 */ /* 0x000fe40000000000 */
[----:B------:R0:W-:Y:S04]  /*64c10*/  @P4 STG.E.U16 desc[UR4][R204.64], R217 ;  /* 0x000000d9cc004986 */ /* 0x0001e8000c101504 */
[----:B------:R-:W1:Y:S01]  /*64c20*/  LDC R206, c[0x0][0x22c] ;  /* 0x00008b00ffce7b82 */ /* 0x000e620000000800 */
[----:B---3--:R-:W-:-:S05]  /*64c30*/  IMAD.IADD R7, R0, 0x1, R220 ;  /* 0x0000000100077824 */ /* 0x008fca00078e02dc */
[C---:B------:R-:W-:Y:S02]  /*64c40*/  LEA R6, P3, R7.reuse, R2, 0x1 ;  /* 0x0000000207067211 */ /* 0x040fe400078608ff */
[----:B------:R-:W3:Y:S01]  /*64c50*/  LDC R0, c[0x0][0x22c] ;  /* 0x00008b00ff007b82 */ /* 0x000ee20000000800 */
[----:B0-----:R-:W-:Y:S01]  /*64c60*/  IMAD.IADD R205, R7, 0x1, R215 ;  /* 0x0000000107cd7824 */ /* 0x001fe200078e02d7 */
[----:B------:R-:W-:Y:S02]  /*64c70*/  PRMT R217, R217, 0x7632, R217 ;  /* 0x00007632d9d97816 */ /* 0x000fe400000000d9 */
[----:B------:R-:W-:Y:S02]  /*64c80*/  LEA.HI.X.SX32 R7, R7, R4, 0x1, P3 ;  /* 0x0000000407077211 */ /* 0x000fe400018f0eff */
[----:B------:R-:W-:Y:S02]  /*64c90*/  LEA R204, P3, R205, R2, 0x1 ;  /* 0x00000002cdcc7211 */ /* 0x000fe400078608ff */
[----:B------:R-:W0:Y:S01]  /*64ca0*/  LDC R215, c[0x0][0x248] ;  /* 0x00009200ffd77b82 */ /* 0x000e220000000800 */
[----:B----4-:R-:W-:Y:S01]  /*64cb0*/  ISETP.LT.AND P4, PT, R207, R5, !P0 ;  /* 0x00000005cf00720c */ /* 0x010fe20004781270 */
[----:B------:R2:W-:Y:S01]  /*64cc0*/  @P5 STG.E.U16 desc[UR4][R6.64], R217 ;  /* 0x000000d906005986 */ /* 0x0005e2000c101504 */
[----:B------:R-:W-:-:S05]  /*64cd0*/  VIADD R207, R3, 0x1e ;  /* 0x0000001e03cf7836 */ /* 0x000fca0000000000 */
[----:B------:R-:W4:Y:S01]  /*64ce0*/  LDC R5, c[0x0][0x22c] ;  /* 0x00008b00ff057b82 */ /* 0x000f220000000800 */
[C---:B--2---:R-:W-:Y:S01]  /*64cf0*/  IMAD.IADD R7, R205.reuse, 0x1, R212 ;  /* 0x00000001cd077824 */ /* 0x044fe200078e02d4 */
[----:B------:R-:W-:-:S06]  /*64d00*/  LEA.HI.X.SX32 R205, R205, R4, 0x1, P3 ;  /* 0x00000004cdcd7211 */ /* 0x000fcc00018f0eff */
[----:B------:R-:W2:Y:S01]  /*64d10*/  LDC R214, c[0x0][0x248] ;  /* 0x00009200ffd67b82 */ /* 0x000ea20000000800 */
[----:B------:R-:W-:Y:S01]  /*64d20*/  LEA R6, P3, R7, R2, 0x1 ;  /* 0x0000000207067211 */ /* 0x000fe200078608ff */
[----:B------:R0:W-:Y:S01]  /*64d30*/  @P2 STG.E.U16 desc[UR4][R204.64], R218 ;  /* 0x000000dacc002986 */ /* 0x0001e2000c101504 */
[----:B---3--:R-:W-:Y:S01]  /*64d40*/  ISETP.LT.AND P2, PT, R207, R0, !P0 ;  /* 0x00000000cf00720c */ /* 0x008fe20004741270 */
[C---:B-1----:R-:W-:Y:S01]  /*64d50*/  IMAD.IADD R0, R7.reuse, 0x1, R213 ;  /* 0x0000000107007824 */ /* 0x042fe200078e02d5 */
[----:B------:R-:W-:-:S03]  /*64d60*/  LEA.HI.X.SX32 R7, R7, R4, 0x1, P3 ;  /* 0x0000000407077211 */ /* 0x000fc600018f0eff */
[----:B------:R-:W1:Y:S01]  /*64d70*/  LDC R212, c[0x0][0x22c] ;  /* 0x00008b00ffd47b82 */ /* 0x000e620000000800 */
[----:B------:R-:W-:Y:S02]  /*64d80*/  PRMT R207, R219, 0x7632, R207 ;  /* 0x00007632dbcf7816 */ /* 0x000fe400000000cf */
[----:B0-----:R-:W-:Y:S01]  /*64d90*/  PRMT R218, R218, 0x7632, R218 ;  /* 0x00007632dada7816 */ /* 0x001fe200000000da */
[----:B------:R-:W-:-:S04]  /*64da0*/  VIADD R204, R3, 0x1f ;  /* 0x0000001f03cc7836 */ /* 0x000fc80000000000 */
[----:B------:R-:W0:Y:S01]  /*64db0*/  LDC R213, c[0x0][0x248] ;  /* 0x00009200ffd57b82 */ /* 0x000e220000000800 */
[----:B------:R-:W-:Y:S01]  /*64dc0*/  VIADD R205, R3, 0x20 ;  /* 0x0000002003cd7836 */ /* 0x000fe20000000000 */
[----:B------:R3:W-:Y:S01]  /*64dd0*/  @P4 STG.E.U16 desc[UR4][R6.64], R218 ;  /* 0x000000da06004986 */ /* 0x0007e2000c101504 */
[----:B------:R-:W-:Y:S01]  /*64de0*/  ISETP.LT.AND P3, PT, R204, R206, !P0 ;  /* 0x000000cecc00720c */ /* 0x000fe20004761270 */
[----:B------:R-:W-:Y:S02]  /*64df0*/  IMAD.IADD R206, R0, 0x1, R215 ;  /* 0x0000000100ce7824 */ /* 0x000fe400078e02d7 */
[----:B----4-:R-:W-:Y:S01]  /*64e00*/  ISETP.LT.AND P5, PT, R205, R5, !P0 ;  /* 0x00000005cd00720c */ /* 0x010fe200047a1270 */
[----:B------:R-:W-:Y:S01]  /*64e10*/  VIADD R215, R3, 0x21 ;  /* 0x0000002103d77836 */ /* 0x000fe20000000000 */
[----:B------:R-:W4:Y:S01]  /*64e20*/  LDC R216, c[0x0][0x248] ;  /* 0x00009200ffd87b82 */ /* 0x000f220000000800 */
[----:B--2---:R-:W-:Y:S01]  /*64e30*/  IMAD.IADD R214, R206, 0x1, R214 ;  /* 0x00000001ced67824 */ /* 0x004fe200078e02d6 */
[----:B---3--:R-:W-:-:S06]  /*64e40*/  LEA R6, P4, R0, R2, 0x1 ;  /* 0x0000000200067211 */ /* 0x008fcc00078808ff */
[----:B------:R-:W2:Y:S01]  /*64e50*/  LDC R5, c[0x0][0x248] ;  /* 0x00009200ff057b82 */ /* 0x000ea20000000800 */
[----:B------:R-:W-:Y:S02]  /*64e60*/  LEA.HI.X.SX32 R7, R0, R4, 0x1, P4 ;  /* 0x0000000400077211 */ /* 0x000fe400020f0eff */
[----:B------:R-:W-:-:S05]  /*64e70*/  LEA R204, P4, R206, R2, 0x1 ;  /* 0x00000002cecc7211 */ /* 0x000fca00078808ff */
[----:B------:R-:W3:Y:S01]  /*64e80*/  LDC R0, c[0x0][0x22c] ;  /* 0x00008b00ff007b82 */ /* 0x000ee20000000800 */
[----:B------:R-:W-:Y:S01]  /*64e90*/  LEA.HI.X.SX32 R205, R206, R4, 0x1, P4 ;  /* 0x00000004cecd7211 */ /* 0x000fe200020f0eff */
[----:B------:R1:W-:Y:S01]  /*64ea0*/  @P2 STG.E.U16 desc[UR4][R6.64], R219 ;  /* 0x000000db06002986 */ /* 0x0003e2000c101504 */
[----:B0-----:R-:W-:-:S03]  /*64eb0*/  IMAD.IADD R213, R214, 0x1, R213 ;  /* 0x00000001d6d57824 */ /* 0x001fc600078e02d5 */
[----:B------:R4:W-:Y:S01]  /*64ec0*/  @P3 STG.E.U16 desc[UR4][R204.64], R207 ;  /* 0x000000cfcc003986 */ /* 0x0009e2000c101504 */
[----:B-1----:R-:W-:Y:S01]  /*64ed0*/  ISETP.LT.AND P3, PT, R215, R212, !P0 ;  /* 0x000000d4d700720c */ /* 0x002fe20004761270 */
[----:B------:R-:W0:Y:S01]  /*64ee0*/  LDC R206, c[0x0][0x22c] ;  /* 0x00008b00ffce7b82 */ /* 0x000e220000000800 */
[----:B------:R-:W-:Y:S01]  /*64ef0*/  VIADD R215, R3, 0x22 ;  /* 0x0000002203d77836 */ /* 0x000fe20000000000 */
[----:B------:R-:W-:-:S06]  /*64f00*/  LEA R6, P2, R214, R2, 0x1 ;  /* 0x00000002d6067211 */ /* 0x000fcc00078408ff */
[----:B------:R-:W1:Y:S01]  /*64f10*/  LDC R212, c[0x0][0x248] ;  /* 0x00009200ffd47b82 */ /* 0x000e620000000800 */
[----:B------:R-:W-:Y:S01]  /*64f20*/  LEA.HI.X.SX32 R7, R214, R4, 0x1, P2 ;  /* 0x00000004d6077211 */ /* 0x000fe200010f0eff */
[----:B----4-:R-:W-:Y:S02]  /*64f30*/  IMAD.IADD R205, R213, 0x1, R216 ;  /* 0x00000001d5cd7824 */ /* 0x010fe400078e02d8 */
[----:B------:R-:W-:Y:S02]  /*64f40*/  VIADD R216, R3, 0x24 ;  /* 0x0000002403d87836 */ /* 0x000fe40000000000 */
[----:B------:R4:W-:Y:S02]  /*64f50*/  @P5 STG.E.U16 desc[UR4][R6.64], R208 ;  /* 0x000000d006005986 */ /* 0x0009e4000c101504 */
[----:B------:R-:W1:Y:S01]  /*64f60*/  LDC R207, c[0x0][0x22c] ;  /* 0x00008b00ffcf7b82 */ /* 0x000e620000000800 */
[----:B---3--:R-:W-:Y:S01]  /*64f70*/  ISETP.LT.AND P4, PT, R215, R0, !P0 ;  /* 0x00000000d700720c */ /* 0x008fe20004781270 */
[----:B------:R-:W-:Y:S01]  /*64f80*/  VIADD R215, R3, 0x23 ;  /* 0x0000002303d77836 */ /* 0x000fe20000000000 */
[----:B------:R-:W-:Y:S01]  /*64f90*/  PRMT R0, R208, 0x7632, R0 ;  /* 0x00007632d0007816 */ /* 0x000fe20000000000 */
[----:B--2---:R-:W-:-:S04]  /*64fa0*/  IMAD.IADD R5, R205, 0x1, R5 ;  /* 0x00000001cd057824 */ /* 0x004fc800078e0205 */
[----:B------:R-:W2:Y:S01]  /*64fb0*/  LDC R214, c[0x0][0x248] ;  /* 0x00009200ffd67b82 */ /* 0x000ea20000000800 */
[----:B0-----:R-:W-:Y:S02]  /*64fc0*/  ISETP.LT.AND P5, PT, R215, R206, !P0 ;  /* 0x000000ced700720c */ /* 0x001fe400047a1270 */
[----:B----4-:R-:W-:-:S04]  /*64fd0*/  LEA R6, P2, R213, R2, 0x1 ;  /* 0x00000002d5067211 */ /* 0x010fc800078408ff */
[----:B------:R-:W-:Y:S01]  /*64fe0*/  LEA.HI.X.SX32 R7, R213, R4, 0x1, P2 ;  /* 0x00000004d5077211 */ /* 0x000fe200010f0eff */
[----:B------:R-:W0:Y:S01]  /*64ff0*/  LDC R215, c[0x0][0x22c] ;  /* 0x00008b00ffd77b82 */ /* 0x000e220000000800 */
[-C--:B------:R-:W-:Y:S01]  /*65000*/  LEA R204, P2, R205, R2.reuse, 0x1 ;  /* 0x00000002cdcc7211 */ /* 0x080fe200078408ff */
[C---:B-1----:R-:W-:Y:S02]  /*65010*/  IMAD.IADD R217, R5.reuse, 0x1, R212 ;  /* 0x0000000105d97824 */ /* 0x042fe400078e02d4 */
[----:B------:R1:W-:Y:S01]  /*65020*/  @P3 STG.E.U16 desc[UR4][R6.64], R0 ;  /* 0x0000000006003986 */ /* 0x0003e2000c101504 */
[----:B------:R-:W-:Y:S01]  /*65030*/  LEA R206, P3, R5, R2, 0x1 ;  /* 0x0000000205ce7211 */ /* 0x000fe200078608ff */
[----:B------:R-:W-:Y:S01]  /*65040*/  VIADD R212, R3, 0x25 ;  /* 0x0000002503d47836 */ /* 0x000fe20000000000 */
[----:B------:R-:W-:Y:S01]  /*65050*/  LEA.HI.X.SX32 R205, R205, R4, 0x1, P2 ;  /* 0x00000004cdcd7211 */ /* 0x000fe200010f0eff */
[----:B------:R-:W3:Y:S01]  /*65060*/  LDC R213, c[0x0][0x22c] ;  /* 0x00008b00ffd57b82 */ /* 0x000ee20000000800 */
[----:B------:R-:W-:-:S02]  /*65070*/  ISETP.LT.AND P2, PT, R216, R207, !P0 ;  /* 0x000000cfd800720c */ /* 0x000fc40004741270 */
[----:B------:R-:W-:Y:S01]  /*65080*/  LEA.HI.X.SX32 R207, R5, R4, 0x1, P3 ;  /* 0x0000000405cf7211 */ /* 0x000fe200018f0eff */
[----:B------:R2:W-:Y:S04]  /*65090*/  @P4 STG.E.U16 desc[UR4][R204.64], R209 ;  /* 0x000000d1cc004986 */ /* 0x0005e8000c101504 */
[----:B------:R-:W4:Y:S01]  /*650a0*/  LDC R208, c[0x0][0x248] ;  /* 0x00009200ffd07b82 */ /* 0x000f220000000800 */
[----:B-1----:R-:W-:Y:S02]  /*650b0*/  PRMT R7, R209, 0x7632, R7 ;  /* 0x00007632d1077816 */ /* 0x002fe40000000007 */
[----:B------:R-:W-:-:S03]  /*650c0*/  LEA R6, P3, R217, R2, 0x1 ;  /* 0x00000002d9067211 */ /* 0x000fc600078608ff */
[----:B------:R1:W-:Y:S02]  /*650d0*/  @P5 STG.E.U16 desc[UR4][R206.64], R7 ;  /* 0x00000007ce005986 */ /* 0x0003e4000c101504 */
[----:B------:R-:W4:Y:S01]  /*650e0*/  LDC R5, c[0x0][0x22c] ;  /* 0x00008b00ff057b82 */ /* 0x000f220000000800 */
[----:B--2---:R-:W-:Y:S02]  /*650f0*/  IMAD.IADD R205, R217, 0x1, R214 ;  /* 0x00000001d9cd7824 */ /* 0x004fe400078e02d6 */
[----:B------:R-:W-:-:S05]  /*65100*/  VIADD R214, R3, 0x26 ;  /* 0x0000002603d67836 */ /* 0x000fca0000000000 */
[----:B------:R-:W2:Y:S01]  /*65110*/  LDC R0, c[0x0][0x248] ;  /* 0x00009200ff007b82 */ /* 0x000ea20000000800 */
[----:B---3--:R-:W-:Y:S02]  /*65120*/  ISETP.LT.AND P4, PT, R212, R213, !P0 ;  /* 0x000000d5d400720c */ /* 0x008fe40004781270 */
[----:B-1----:R-:W-:Y:S02]  /*65130*/  LEA.HI.X.SX32 R7, R217, R4, 0x1, P3 ;  /* 0x00000004d9077211 */ /* 0x002fe400018f0eff */
[C---:B------:R-:W-:Y:S02]  /*65140*/  LEA R204, P3, R205.reuse, R2, 0x1 ;  /* 0x00000002cdcc7211 */ /* 0x040fe400078608ff */
[----:B------:R-:W-:Y:S01]  /*65150*/  PRMT R207, R210, 0x7632, R207 ;  /* 0x00007632d2cf7816 */ /* 0x000fe200000000cf */
[----:B------:R-:W1:Y:S01]  /*65160*/  LDC R209, c[0x0][0x22c] ;  /* 0x00008b00ffd17b82 */ /* 0x000e620000000800 */
[----:B------:R3:W-:Y:S01]  /*65170*/  @P2 STG.E.U16 desc[UR4][R6.64], R210 ;  /* 0x000000d206002986 */ /* 0x0007e2000c101504 */
[----:B0-----:R-:W-:Y:S01]  /*65180*/  ISETP.LT.AND P2, PT, R214, R215, !P0 ;  /* 0x000000d7d600720c */ /* 0x001fe20004741270 */
[C---:B----4-:R-:W-:Y:S01]  /*65190*/  IMAD.IADD R215, R205.reuse, 0x1, R208 ;  /* 0x00000001cdd77824 */ /* 0x050fe200078e02d0 */
[----:B------:R-:W-:Y:S01]  /*651a0*/  LEA.HI.X.SX32 R205, R205, R4, 0x1, P3 ;  /* 0x00000004cdcd7211 */ /* 0x000fe200018f0eff */
[----:B------:R-:W-:-:S03]  /*651b0*/  VIADD R214, R3, 0x27 ;  /* 0x0000002703d67836 */ /* 0x000fc60000000000 */
[----:B------:R-:W0:Y:S01]  /*651c0*/  LDC R212, c[0x0][0x248] ;  /* 0x00009200ffd47b82 */ /* 0x000e220000000800 */
[----:B------:R4:W-:Y:S01]  /*651d0*/  @P4 STG.E.U16 desc[UR4][R204.64], R207 ;  /* 0x000000cfcc004986 */ /* 0x0009e2000c101504 */
[----:B------:R-:W-:Y:S02]  /*651e0*/  ISETP.LT.AND P3, PT, R214, R5, !P0 ;  /* 0x00000005d600720c */ /* 0x000fe40004761270 */
[----:B------:R-:W-:Y:S01]  /*651f0*/  LEA R206, P4, R215, R2, 0x1 ;  /* 0x00000002d7ce7211 */ /* 0x000fe200078808ff */
[----:B---3--:R-:W-:Y:S01]  /*65200*/  VIADD R210, R3, 0x28 ;  /* 0x0000002803d27836 */ /* 0x008fe20000000000 */
[----:B------:R-:W-:Y:S02]  /*65210*/  PRMT R214, R201, 0x7632, R214 ;  /* 0x00007632c9d67816 */ /* 0x000fe400000000d6 */
[----:B------:R-:W3:Y:S01]  /*65220*/  LDC R208, c[0x0][0x248] ;  /* 0x00009200ffd07b82 */ /* 0x000ee20000000800 */
[C---:B--2---:R-:W-:Y:S01]  /*65230*/  IMAD.IADD R7, R215.reuse, 0x1, R0 ;  /* 0x00000001d7077824 */ /* 0x044fe200078e0200 */
[----:B----4-:R-:W-:-:S04]  /*65240*/  LEA.HI.X.SX32 R207, R215, R4, 0x1, P4 ;  /* 0x00000004d7cf7211 */ /* 0x010fc800020f0eff */
[----:B------:R-:W-:Y:S02]  /*65250*/  LEA R6, P4, R7, R2, 0x1 ;  /* 0x0000000207067211 */ /* 0x000fe400078808ff */
[----:B------:R-:W2:Y:S01]  /*65260*/  LDC R213, c[0x0][0x22c] ;  /* 0x00008b00ffd57b82 */ /* 0x000ea20000000800 */
[----:B-1----:R-:W-:Y:S01]  /*65270*/  ISETP.LT.AND P5, PT, R210, R209, !P0 ;  /* 0x000000d1d200720c */ /* 0x002fe200047a1270 */
[----:B------:R1:W-:Y:S01]  /*65280*/  @P2 STG.E.U16 desc[UR4][R206.64], R211 ;  /* 0x000000d3ce002986 */ /* 0x0003e2000c101504 */
[----:B------:R-:W-:-:S05]  /*65290*/  PRMT R205, R211, 0x7632, R205 ;  /* 0x00007632d3cd7816 */ /* 0x000fca00000000cd */
[----:B------:R-:W4:Y:S01]  /*652a0*/  LDC R5, c[0x0][0x248] ;  /* 0x00009200ff057b82 */ /* 0x000f220000000800 */
[C---:B0-----:R-:W-:Y:S01]  /*652b0*/  IMAD.IADD R217, R7.reuse, 0x1, R212 ;  /* 0x0000000107d97824 */ /* 0x041fe200078e02d4 */
[----:B------:R-:W-:Y:S01]  /*652c0*/  LEA.HI.X.SX32 R7, R7, R4, 0x1, P4 ;  /* 0x0000000407077211 */ /* 0x000fe200020f0eff */
[----:B------:R-:W-:-:S03]  /*652d0*/  VIADD R212, R3, 0x29 ;  /* 0x0000002903d47836 */ /* 0x000fc60000000000 */
[C---:B------:R-:W-:Y:S01]  /*652e0*/  LEA R204, P2, R217.reuse, R2, 0x1 ;  /* 0x00000002d9cc7211 */ /* 0x040fe200078408ff */
[----:B------:R0:W-:Y:S01]  /*652f0*/  @P3 STG.E.U16 desc[UR4][R6.64], R205 ;  /* 0x000000cd06003986 */ /* 0x0001e2000c101504 */
[----:B------:R-:W4:Y:S01]  /*65300*/  LDC R0, c[0x0][0x22c] ;  /* 0x00008b00ff007b82 */ /* 0x000f220000000800 */
[----:B---3--:R-:W-:Y:S02]  /*65310*/  IMAD.IADD R215, R217, 0x1, R208 ;  /* 0x00000001d9d77824 */ /* 0x008fe400078e02d0 */
[----:B-1----:R-:W-:-:S05]  /*65320*/  VIADD R207, R3, 0x2a ;  /* 0x0000002a03cf7836 */ /* 0x002fca0000000000 */
[----:B------:R-:W1:Y:S01]  /*65330*/  LDC R209, c[0x0][0x248] ;  /* 0x00009200ffd17b82 */ /* 0x000e620000000800 */
[----:B--2---:R-:W-:Y:S02]  /*65340*/  ISETP.LT.AND P3, PT, R212, R213, !P0 ;  /* 0x000000d5d400720c */ /* 0x004fe40004761270 */
[----:B0-----:R-:W-:Y:S02]  /*65350*/  LEA.HI.X.SX32 R205, R217, R4, 0x1, P2 ;  /* 0x00000004d9cd7211 */ /* 0x001fe400010f0eff */
[C---:B------:R-:W-:Y:S02]  /*65360*/  LEA R206, P2, R215.reuse, R2, 0x1 ;  /* 0x00000002d7ce7211 */ /* 0x040fe400078408ff */
[----:B------:R-:W-:Y:S01]  /*65370*/  PRMT R7, R200, 0x7632, R7 ;  /* 0x00007632c8077816 */ /* 0x000fe20000000007 */
[----:B------:R-:W0:Y:S01]  /*65380*/  LDC R210, c[0x0][0x22c] ;  /* 0x00008b00ffd27b82 */ /* 0x000e220000000800 */
[----:B----4-:R-:W-:Y:S01]  /*65390*/  IMAD.IADD R5, R215, 0x1, R5 ;  /* 0x00000001d7057824 */ /* 0x010fe200078e0205 */
[----:B------:R2:W-:Y:S06]  /*653a0*/  @P5 STG.E.U16 desc[UR4][R204.64], R200 ;  /* 0x000000c8cc005986 */ /* 0x0005ec000c101504 */
[----:B------:R-:W3:Y:S01]  /*653b0*/  LDC R211, c[0x0][0x22c] ;  /* 0x00008b00ffd37b82 */ /* 0x000ee20000000800 */
[----:B------:R-:W-:-:S02]  /*653c0*/  ISETP.LT.AND P4, PT, R207, R0, !P0 ;  /* 0x00000000cf00720c */ /* 0x000fc40004781270 */
[----:B------:R-:W-:Y:S01]  /*653d0*/  LEA.HI.X.SX32 R207, R215, R4, 0x1, P2 ;  /* 0x00000004d7cf7211 */ /* 0x000fe200010f0eff */
[----:B------:R-:W-:Y:S01]  /*653e0*/  VIADD R215, R3, 0x2b ;  /* 0x0000002b03d77836 */ /* 0x000fe20000000000 */
[----:B------:R-:W-:Y:S01]  /*653f0*/  LEA R6, P2, R5, R2, 0x1 ;  /* 0x0000000205067211 */ /* 0x000fe200078408ff */
[----:B--2---:R-:W-:Y:S02]  /*65400*/  VIADD R200, R3, 0x2c ;  /* 0x0000002c03c87836 */ /* 0x004fe40000000000 */
[----:B------:R-:W2:Y:S01]  /*65410*/  LDC R208, c[0x0][0x248] ;  /* 0x00009200ffd07b82 */ /* 0x000ea20000000800 */
[----:B------:R4:W-:Y:S01]  /*65420*/  @P3 STG.E.U16 desc[UR4][R206.64], R7 ;  /* 0x00000007ce003986 */ /* 0x0009e2000c101504 */
[----:B-1----:R-:W-:-:S05]  /*65430*/  IMAD.IADD R209, R5, 0x1, R209 ;  /* 0x0000000105d17824 */ /* 0x002fca00078e02d1 */
[----:B------:R-:W-:Y:S01]  /*65440*/  LEA R204, P3, R209, R2, 0x1 ;  /* 0x00000002d1cc7211 */ /* 0x000fe200078608ff */
[----:B------:R-:W1:Y:S01]  /*65450*/  LDC R212, c[0x0][0x248] ;  /* 0x00009200ffd47b82 */ /* 0x000e620000000800 */
[----:B0-----:R-:W-:Y:S02]  /*65460*/  ISETP.LT.AND P5, PT, R215, R210, !P0 ;  /* 0x000000d2d700720c */ /* 0x001fe400047a1270 */
[-C--:B------:R-:W-:Y:S02]  /*65470*/  LEA.HI.X.SX32 R205, R209, R4.reuse, 0x1, P3 ;  /* 0x00000004d1cd7211 */ /* 0x080fe400018f0eff */
[----:B----4-:R-:W-:-:S03]  /*65480*/  LEA.HI.X.SX32 R7, R5, R4, 0x1, P2 ;  /* 0x0000000405077211 */ /* 0x010fc600010f0eff */
[----:B------:R-:W0:Y:S01]  /*65490*/  LDC R213, c[0x0][0x22c] ;  /* 0x00008b00ffd57b82 */ /* 0x000e220000000800 */
[----:B---3--:R-:W-:Y:S01]  /*654a0*/  ISETP.LT.AND P2, PT, R200, R211, !P0 ;  /* 0x000000d3c800720c */ /* 0x008fe20004741270 */
[----:B------:R-:W-:Y:S01]  /*654b0*/  VIADD R200, R3, 0x2d ;  /* 0x0000002d03c87836 */ /* 0x000fe20000000000 */
[----:B------:R1:W-:Y:S04]  /*654c0*/  @P4 STG.E.U16 desc[UR4][R6.64], R201 ;  /* 0x000000c906004986 */ /* 0x0003e8000c101504 */
[----:B------:R3:W-:Y:S01]  /*654d0*/  @P5 STG.E.U16 desc[UR4][R204.64], R214 ;  /* 0x000000d6cc005986 */ /* 0x0007e2000c101504 */
[----:B------:R-:W4:Y:S01]  /*654e0*/  LDC R5, c[0x0][0x22c] ;  /* 0x00008b00ff057b82 */ /* 0x000f220000000800 */
[----:B--2---:R-:W-:-:S05]  /*654f0*/  IMAD.IADD R207, R209, 0x1, R208 ;  /* 0x00000001d1cf7824 */ /* 0x004fca00078e02d0 */
[C---:B------:R-:W-:Y:S02]  /*65500*/  LEA R206, P3, R207.reuse, R2, 0x1 ;  /* 0x00000002cfce7211 */ /* 0x040fe400078608ff */
[----:B------:R-:W2:Y:S01]  /*65510*/  LDC R0, c[0x0][0x248] ;  /* 0x00009200ff007b82 */ /* 0x000ea20000000800 */
[C---:B-1----:R-:W-:Y:S01]  /*65520*/  IMAD.IADD R7, R207.reuse, 0x1, R212 ;  /* 0x00000001cf077824 */ /* 0x042fe200078e02d4 */
[----:B------:R-:W-:Y:S01]  /*65530*/  LEA.HI.X.SX32 R207, R207, R4, 0x1, P3 ;  /* 0x00000004cfcf7211 */ /* 0x000fe200018f0eff */
[----:B---3--:R-:W-:-:S03]  /*65540*/  VIADD R205, R3, 0x2f ;  /* 0x0000002f03cd7836 */ /* 0x008fc60000000000 */
[----:B------:R-:W-:Y:S01]  /*65550*/  LEA R6, P3, R7, R2, 0x1 ;  /* 0x0000000207067211 */ /* 0x000fe200078608ff */
[----:B------:R1:W-:Y:S01]  /*65560*/  @P2 STG.E.U16 desc[UR4][R206.64], R202 ;  /* 0x000000cace002986 */ /* 0x0003e2000c101504 */
[----:B------:R-:W3:Y:S01]  /*65570*/  LDC R211, c[0x0][0x248] ;  /* 0x00009200ffd37b82 */ /* 0x000ee20000000800 */
[----:B0-----:R-:W-:Y:S01]  /*65580*/  ISETP.LT.AND P4, PT, R200, R213, !P0 ;  /* 0x000000d5c800720c */ /* 0x001fe20004781270 */
[----:B------:R-:W-:-:S06]  /*65590*/  VIADD R200, R3, 0x2e ;  /* 0x0000002e03c87836 */ /* 0x000fcc0000000000 */
[----:B------:R-:W0:Y:S01]  /*655a0*/  LDC R210, c[0x0][0x22c] ;  /* 0x00008b00ffd27b82 */ /* 0x000e220000000800 */
[----:B----4-:R-:W-:Y:S02]  /*655b0*/  ISETP.LT.AND P2, PT, R200, R5, !P0 ;  /* 0x00000005c800720c */ /* 0x010fe40004741270 */
[----:B-1----:R-:W-:-:S05]  /*655c0*/  PRMT R207, R202, 0x7632, R207 ;  /* 0x00007632cacf7816 */ /* 0x002fca00000000cf */
[----:B------:R-:W1:Y:S01]  /*655d0*/  LDC R209, c[0x0][0x22c] ;  /* 0x00008b00ffd17b82 */ /* 0x000e620000000800 */
[C---:B--2---:R-:W-:Y:S01]  /*655e0*/  IMAD.IADD R201, R7.reuse, 0x1, R0 ;  /* 0x0000000107c97824 */ /* 0x044fe200078e0200 */
[----:B------:R-:W-:-:S05]  /*655f0*/  LEA.HI.X.SX32 R7, R7, R4, 0x1, P3 ;  /* 0x0000000407077211 */ /* 0x000fca00018f0eff */
[----:B------:R2:W-:Y:S01]  /*65600*/  @P4 STG.E.U16 desc[UR4][R6.64], R207 ;  /* 0x000000cf06004986 */ /* 0x0005e2000c101504 */
[----:B------:R-:W4:Y:S01]  /*65610*/  LDC R208, c[0x0][0x248] ;  /* 0x00009200ffd07b82 */ /* 0x000f220000000800 */
[C---:B------:R-:W-:Y:S01]  /*65620*/  LEA R200, P4, R201.reuse, R2, 0x1 ;  /* 0x00000002c9c87211 */ /* 0x040fe200078808ff */
[----:B---3--:R-:W-:-:S03]  /*65630*/  IMAD.IADD R211, R201, 0x1, R211 ;  /* 0x00000001c9d37824 */ /* 0x008fc600078e02d3 */
[----:B------:R-:W-:Y:S02]  /*65640*/  LEA.HI.X.SX32 R201, R201, R4, 0x1, P4 ;  /* 0x00000004c9c97211 */ /* 0x000fe400020f0eff */
[----:B------:R-:W-:Y:S01]  /*65650*/  LEA R204, P4, R211, R2, 0x1 ;  /* 0x00000002d3cc7211 */ /* 0x000fe200078808ff */
[----:B------:R-:W3:Y:S01]  /*65660*/  LDC R5, c[0x0][0x22c] ;  /* 0x00008b00ff057b82 */ /* 0x000ee20000000800 */
[----:B0-----:R-:W-:Y:S01]  /*65670*/  ISETP.LT.AND P3, PT, R205, R210, !P0 ;  /* 0x000000d2cd00720c */ /* 0x001fe20004761270 */
[----:B------:R-:W-:Y:S01]  /*65680*/  VIADD R210, R3, 0x30 ;  /* 0x0000003003d27836 */ /* 0x000fe20000000000 */
[----:B--2---:R-:W-:Y:S01]  /*65690*/  PRMT R7, R203, 0x7632, R7 ;  /* 0x00007632cb077816 */ /* 0x004fe20000000007 */
[----:B------:R0:W-:Y:S01]  /*656a0*/  @P2 STG.E.U16 desc[UR4][R200.64], R203 ;  /* 0x000000cbc8002986 */ /* 0x0001e2000c101504 */
[----:B------:R-:W-:-:S03]  /*656b0*/  LEA.HI.X.SX32 R205, R211, R4, 0x1, P4 ;  /* 0x00000004d3cd7211 */ /* 0x000fc600020f0eff */
[----:B------:R-:W2:Y:S01]  /*656c0*/  LDC R0, c[0x0][0x248] ;  /* 0x00009200ff007b82 */ /* 0x000ea20000000800 */
[----:B-1----:R-:W-:Y:S01]  /*656d0*/  ISETP.LT.AND P5, PT, R210, R209, !P0 ;  /* 0x000000d1d200720c */ /* 0x002fe200047a1270 */
[----:B------:R-:W-:-:S04]  /*656e0*/  VIADD R210, R3, 0x31 ;  /* 0x0000003103d27836 */ /* 0x000fc80000000000 */
[----:B------:R1:W-:Y:S02]  /*656f0*/  @P3 STG.E.U16 desc[UR4][R204.64], R7 ;  /* 0x00000007cc003986 */ /* 0x0003e4000c101504 */
[----:B------:R-:W2:Y:S01]  /*65700*/  LDC R206, c[0x0][0x248] ;  /* 0x00009200ffce7b82 */ /* 0x000ea20000000800 */
[----:B----4-:R-:W-:Y:S02]  /*65710*/  IMAD.IADD R209, R211, 0x1, R208 ;  /* 0x00000001d3d17824 */ /* 0x010fe400078e02d0 */
[----:B0-----:R-:W-:-:S03]  /*65720*/  VIADD R201, R3, 0x32 ;  /* 0x0000003203c97836 */ /* 0x001fc60000000000 */
[C---:B------:R-:W-:Y:S02]  /*65730*/  LEA R6, P2, R209.reuse, R2, 0x1 ;  /* 0x00000002d1067211 */ /* 0x040fe400078408ff */
[----:B------:R-:W0:Y:S01]  /*65740*/  LDC R202, c[0x0][0x22c] ;  /* 0x00008b00ffca7b82 */ /* 0x000e220000000800 */
[----:B---3--:R-:W-:Y:S02]  /*65750*/  ISETP.LT.AND P3, PT, R210, R5, !P0 ;  /* 0x00000005d200720c */ /* 0x008fe40004761270 */
[----:B-1----:R-:W-:Y:S02]  /*65760*/  LEA.HI.X.SX32 R7, R209, R4, 0x1, P2 ;  /* 0x00000004d1077211 */ /* 0x002fe400010f0eff */
[----:B------:R-:W-:-:S03]  /*65770*/  PRMT R210, R192, 0x7632, R210 ;  /* 0x00007632c0d27816 */ /* 0x000fc600000000d2 */
[----:B------:R-:W1:Y:S01]  /*65780*/  LDC R207, c[0x0][0x248] ;  /* 0x00009200ffcf7b82 */ /* 0x000e620000000800 */
[----:B--2---:R-:W-:Y:S01]  /*65790*/  IMAD.IADD R211, R209, 0x1, R0 ;  /* 0x00000001d1d37824 */ /* 0x004fe200078e0200 */
[----:B------:R2:W-:Y:S01]  /*657a0*/  @P5 STG.E.U16 desc[UR4][R6.64], R192 ;  /* 0x000000c006005986 */ /* 0x0005e2000c101504 */
[----:B------:R-:W-:-:S03]  /*657b0*/  VIADD R209, R3, 0x33 ;  /* 0x0000003303d17836 */ /* 0x000fc60000000000 */
[C---:B------:R-:W-:Y:S02]  /*657c0*/  LEA R200, P2, R211.reuse, R2, 0x1 ;  /* 0x00000002d3c87211 */ /* 0x040fe400078408ff */
[----:B------:R-:W3:Y:S01]  /*657d0*/  LDC R5, c[0x0][0x22c] ;  /* 0x00008b00ff057b82 */ /* 0x000ee20000000800 */
[----:B------:R-:W-:Y:S02]  /*657e0*/  IMAD.IADD R203, R211, 0x1, R206 ;  /* 0x00000001d3cb7824 */ /* 0x000fe400078e02ce */
[----:B--2---:R-:W-:-:S05]  /*657f0*/  VIADD R192, R3, 0x34 ;  /* 0x0000003403c07836 */ /* 0x004fca0000000000 */
[----:B------:R-:W2:Y:S01]  /*65800*/  LDC R0, c[0x0][0x248] ;  /* 0x00009200ff007b82 */ /* 0x000ea20000000800 */
[----:B0-----:R-:W-:Y:S02]  /*65810*/  ISETP.LT.AND P4, PT, R201, R202, !P0 ;  /* 0x000000cac900720c */ /* 0x001fe40004781270 */
[----:B------:R-:W-:Y:S02]  /*65820*/  LEA.HI.X.SX32 R201, R211, R4, 0x1, P2 ;  /* 0x00000004d3c97211 */ /* 0x000fe400010f0eff */
[----:B------:R-:W-:-:S03]  /*65830*/  LEA R202, P2, R203, R2, 0x1 ;  /* 0x00000002cbca7211 */ /* 0x000fc600078408ff */
[----:B------:R-:W0:Y:S01]  /*65840*/  LDC R208, c[0x0][0x22c] ;  /* 0x00008b00ffd07b82 */ /* 0x000e220000000800 */
[C---:B-1----:R-:W-:Y:S01]  /*65850*/  IMAD.IADD R7, R203.reuse, 0x1, R207 ;  /* 0x00000001cb077824 */ /* 0x042fe200078e02cf */
[----:B------:R-:W-:Y:S01]  /*65860*/  LEA.HI.X.SX32 R203, R203, R4, 0x1, P2 ;  /* 0x00000004cbcb7211 */ /* 0x000fe200010f0eff */
[----:B------:R2:W-:Y:S03]  /*65870*/  @P3 STG.E.U16 desc[UR4][R200.64], R210 ;  /* 0x000000d2c8003986 */ /* 0x0005e6000c101504 */
[----:B------:R-:W-:Y:S01]  /*65880*/  LEA R6, P3, R7, R2, 0x1 ;  /* 0x0000000207067211 */ /* 0x000fe200078608ff */
[----:B------:R1:W-:Y:S01]  /*65890*/  @P4 STG.E.U16 desc[UR4][R202.64], R193 ;  /* 0x000000c1ca004986 */ /* 0x0003e2000c101504 */
[----:B------:R-:W4:Y:S01]  /*658a0*/  LDC R205, c[0x0][0x248] ;  /* 0x00009200ffcd7b82 */ /* 0x000f220000000800 */
[----:B---3--:R-:W-:-:S07]  /*658b0*/  ISETP.LT.AND P2, PT, R192, R5, !P0 ;  /* 0x00000005c000720c */ /* 0x008fce0004741270 */
[----:B------:R-:W3:Y:S01]  /*658c0*/  LDC R204, c[0x0][0x22c] ;  /* 0x00008b00ffcc7b82 */ /* 0x000ee20000000800 */
[C---:B--2---:R-:W-:Y:S01]  /*658d0*/  IMAD.IADD R201, R7.reuse, 0x1, R0 ;  /* 0x0000000107c97824 */ /* 0x044fe200078e0200 */
[----:B------:R-:W-:-:S04]  /*658e0*/  LEA.HI.X.SX32 R7, R7, R4, 0x1, P3 ;  /* 0x0000000407077211 */ /* 0x000fc800018f0eff */
[----:B------:R-:W-:Y:S02]  /*658f0*/  LEA R200, P3, R201, R2, 0x1 ;  /* 0x00000002c9c87211 */ /* 0x000fe400078608ff */
[----:B------:R-:W2:Y:S01]  /*65900*/  LDC R206, c[0x0][0x22c] ;  /* 0x00008b00ffce7b82 */ /* 0x000ea20000000800 */
[----:B0-----:R-:W-:Y:S01]  /*65910*/  ISETP.LT.AND P5, PT, R209, R208, !P0 ;  /* 0x000000d0d100720c */ /* 0x001fe200047a1270 */
[----:B------:R-:W-:Y:S01]  /*65920*/  VIADD R209, R3, 0x35 ;  /* 0x0000003503d17836 */ /* 0x000fe20000000000 */
[----:B------:R-:W-:Y:S01]  /*65930*/  PRMT R208, R193, 0x7632, R208 ;  /* 0x00007632c1d07816 */ /* 0x000fe200000000d0 */
[----:B-1----:R-:W-:-:S04]  /*65940*/  VIADD R193, R3, 0x36 ;  /* 0x0000003603c17836 */ /* 0x002fc80000000000 */
[----:B------:R-:W0:Y:S01]  /*65950*/  LDC R207, c[0x0][0x248] ;  /* 0x00009200ffcf7b82 */ /* 0x000e220000000800 */
[C---:B----4-:R-:W-:Y:S01]  /*65960*/  IMAD.IADD R205, R201.reuse, 0x1, R205 ;  /* 0x00000001c9cd7824 */ /* 0x050fe200078e02cd */
[----:B------:R-:W-:-:S04]  /*65970*/  LEA.HI.X.SX32 R201, R201, R4, 0x1, P3 ;  /* 0x00000004c9c97211 */ /* 0x000fc800018f0eff */
[----:B------:R-:W-:Y:S01]  /*65980*/  LEA R192, P3, R205, R2, 0x1 ;  /* 0x00000002cdc07211 */ /* 0x000fe200078608ff */
[----:B------:R1:W-:Y:S01]  /*65990*/  @P5 STG.E.U16 desc[UR4][R6.64], R208 ;  /* 0x000000d006005986 */ /* 0x0003e2000c101504 */
[----:B------:R-:W4:Y:S01]  /*659a0*/  LDC R5, c[0x0][0x248] ;  /* 0x00009200ff057b82 */ /* 0x000f220000000800 */
[----:B---3--:R-:W-:Y:S01]  /*659b0*/  ISETP.LT.AND P4, PT, R209, R204, !P0 ;  /* 0x000000ccd100720c */ /* 0x008fe20004781270 */
[----:B------:R-:W-:Y:S01]  /*659c0*/  VIADD R209, R3, 0x38 ;  /* 0x0000003803d17836 */ /* 0x000fe20000000000 */
[----:B------:R3:W-:Y:S05]  /*659d0*/  @P2 STG.E.U16 desc[UR4][R200.64], R194 ;  /* 0x000000c2c8002986 */ /* 0x0007ea000c101504 */
[----:B------:R-:W4:Y:S01]  /*659e0*/  LDC R0, c[0x0][0x22c] ;  /* 0x00008b00ff007b82 */ /* 0x000f220000000800 */
[----:B--2---:R-:W-:-:S02]  /*659f0*/  ISETP.LT.AND P2, PT, R193, R206, !P0 ;  /* 0x000000cec100720c */ /* 0x004fc40004741270 */
[----:B------:R-:W-:Y:S01]  /*65a00*/  LEA.HI.X.SX32 R193, R205, R4, 0x1, P3 ;  /* 0x00000004cdc17211 */ /* 0x000fe200018f0eff */
[----:B-1----:R-:W-:Y:S01]  /*65a10*/  VIADD R7, R3, 0x37 ;  /* 0x0000003703077836 */ /* 0x002fe20000000000 */
[----:B------:R-:W-:Y:S02]  /*65a20*/  PRMT R206, R194, 0x7632, R206 ;  /* 0x00007632c2ce7816 */ /* 0x000fe400000000ce */
[----:B---3--:R-:W-:Y:S01]  /*65a30*/  PRMT R194, R195, 0x7632, R194 ;  /* 0x00007632c3c27816 */ /* 0x008fe200000000c2 */
[----:B------:R-:W1:Y:S01]  /*65a40*/  LDC R202, c[0x0][0x22c] ;  /* 0x00008b00ffca7b82 */ /* 0x000e620000000800 */
[----:B0-----:R-:W-:Y:S01]  /*65a50*/  IMAD.IADD R207, R205, 0x1, R207 ;  /* 0x00000001cdcf7824 */ /* 0x001fe200078e02cf */
[----:B------:R0:W-:Y:S04]  /*65a60*/  @P4 STG.E.U16 desc[UR4][R192.64], R206 ;  /* 0x000000cec0004986 */ /* 0x0001e8000c101504 */
[----:B------:R-:W-:-:S02]  /*65a70*/  LEA R6, P4, R207, R2, 0x1 ;  /* 0x00000002cf067211 */ /* 0x000fc400078808ff */
[----:B------:R-:W2:Y:S01]  /*65a80*/  LDC R203, c[0x0][0x248] ;  /* 0x00009200ffcb7b82 */ /* 0x000ea20000000800 */
[----:B----4-:R-:W-:Y:S01]  /*65a90*/  IMAD.IADD R201, R207, 0x1, R5 ;  /* 0x00000001cfc97824 */ /* 0x010fe200078e0205 */
[----:B0-----:R-:W-:-:S06]  /*65aa0*/  PRMT R206, R185, 0x7632, R206 ;  /* 0x00007632b9ce7816 */ /* 0x001fcc00000000ce */
[----:B------:R-:W0:Y:S01]  /*65ab0*/  LDC R205, c[0x0][0x248] ;  /* 0x00009200ffcd7b82 */ /* 0x000e220000000800 */
[----:B------:R-:W-:Y:S02]  /*65ac0*/  ISETP.LT.AND P3, PT, R7, R0, !P0 ;  /* 0x000000000700720c */ /* 0x000fe40004761270 */
[----:B------:R-:W-:Y:S02]  /*65ad0*/  LEA.HI.X.SX32 R7, R207, R4, 0x1, P4 ;  /* 0x00000004cf077211 */ /* 0x000fe400020f0eff */
[----:B------:R-:W-:-:S03]  /*65ae0*/  LEA R200, P4, R201, R2, 0x1 ;  /* 0x00000002c9c87211 */ /* 0x000fc600078808ff */
[----:B------:R-:W3:Y:S01]  /*65af0*/  LDC R204, c[0x0][0x22c] ;  /* 0x00008b00ffcc7b82 */ /* 0x000ee20000000800 */
[----:B-1----:R-:W-:Y:S01]  /*65b00*/  ISETP.LT.AND P5, PT, R209, R202, !P0 ;  /* 0x000000cad100720c */ /* 0x002fe200047a1270 */
[----:B------:R-:W-:Y:S01]  /*65b10*/  VIADD R209, R3, 0x39 ;  /* 0x0000003903d17836 */ /* 0x000fe20000000000 */
[----:B------:R1:W-:Y:S05]  /*65b20*/  @P2 STG.E.U16 desc[UR4][R6.64], R195 ;  /* 0x000000c306002986 */ /* 0x0003ea000c101504 */
[----:B------:R-:W4:Y:S01]  /*65b30*/  LDC R5, c[0x0][0x248] ;  /* 0x00009200ff057b82 */ /* 0x000f220000000800 */
[C---:B--2---:R-:W-:Y:S01]  /*65b40*/  IMAD.IADD R193, R201.reuse, 0x1, R203 ;  /* 0x00000001c9c17824 */ /* 0x044fe200078e02cb */
[----:B------:R-:W-:-:S04]  /*65b50*/  LEA.HI.X.SX32 R201, R201, R4, 0x1, P4 ;  /* 0x00000004c9c97211 */ /* 0x000fc800020f0eff */
[C---:B------:R-:W-:Y:S01]  /*65b60*/  LEA R192, P2, R193.reuse, R2, 0x1 ;  /* 0x00000002c1c07211 */ /* 0x040fe200078408ff */
[----:B------:R2:W-:Y:S01]  /*65b70*/  @P3 STG.E.U16 desc[UR4][R200.64], R194 ;  /* 0x000000c2c8003986 */ /* 0x0005e2000c101504 */
[----:B------:R-:W4:Y:S01]  /*65b80*/  LDC R0, c[0x0][0x22c] ;  /* 0x00008b00ff007b82 */ /* 0x000f220000000800 */
[C---:B0-----:R-:W-:Y:S01]  /*65b90*/  IMAD.IADD R207, R193.reuse, 0x1, R205 ;  /* 0x00000001c1cf7824 */ /* 0x041fe200078e02cd */
[----:B------:R-:W-:Y:S01]  /*65ba0*/  LEA.HI.X.SX32 R193, R193, R4, 0x1, P2 ;  /* 0x00000004c1c17211 */ /* 0x000fe200010f0eff */
[----:B-1----:R-:W-:-:S03]  /*65bb0*/  VIADD R7, R3, 0x3a ;  /* 0x0000003a03077836 */ /* 0x002fc60000000000 */
[----:B------:R-:W-:Y:S01]  /*65bc0*/  LEA R6, P2, R207, R2, 0x1 ;  /* 0x00000002cf067211 */ /* 0x000fe200078408ff */
[----:B------:R0:W-:Y:S01]  /*65bd0*/  @P5 STG.E.U16 desc[UR4][R192.64], R184 ;  /* 0x000000b8c0005986 */ /* 0x0001e2000c101504 */
[----:B------:R-:W1:Y:S01]  /*65be0*/  LDC R202, c[0x0][0x22c] ;  /* 0x00008b00ffca7b82 */ /* 0x000e620000000800 */
[----:B---3--:R-:W-:Y:S01]  /*65bf0*/  ISETP.LT.AND P3, PT, R209, R204, !P0 ;  /* 0x000000ccd100720c */ /* 0x008fe20004761270 */
[----:B--2---:R-:W-:-:S06]  /*65c00*/  VIADD R201, R3, 0x3b ;  /* 0x0000003b03c97836 */ /* 0x004fcc0000000000 */
[----:B------:R-:W2:Y:S01]  /*65c10*/  LDC R203, c[0x0][0x248] ;  /* 0x00009200ffcb7b82 */ /* 0x000ea20000000800 */
[----:B----4-:R-:W-:Y:S01]  /*65c20*/  IMAD.IADD R195, R207, 0x1, R5 ;  /* 0x00000001cfc37824 */ /* 0x010fe200078e0205 */
[----:B0-----:R-:W-:Y:S01]  /*65c30*/  PRMT R193, R184, 0x7632, R193 ;  /* 0x00007632b8c17816 */ /* 0x001fe200000000c1 */
[----:B------:R-:W-:-:S05]  /*65c40*/  VIADD R184, R3, 0x3c ;  /* 0x0000003c03b87836 */ /* 0x000fca0000000000 */
[----:B------:R-:W0:Y:S01]  /*65c50*/  LDC R205, c[0x0][0x22c] ;  /* 0x00008b00ffcd7b82 */ /* 0x000e220000000800 */
[----:B------:R-:W-:Y:S02]  /*65c60*/  ISETP.LT.AND P4, PT, R7, R0, !P0 ;  /* 0x000000000700720c */ /* 0x000fe40004781270 */
[----:B------:R-:W-:Y:S02]  /*65c70*/  LEA.HI.X.SX32 R7, R207, R4, 0x1, P2 ;  /* 0x00000004cf077211 */ /* 0x000fe400010f0eff */
[----:B------:R-:W-:-:S03]  /*65c80*/  LEA R194, P2, R195, R2, 0x1 ;  /* 0x00000002c3c27211 */ /* 0x000fc600078408ff */
[----:B------:R-:W3:Y:S01]  /*65c90*/  LDC R204, c[0x0][0x248] ;  /* 0x00009200ffcc7b82 */ /* 0x000ee20000000800 */
[----:B-1----:R-:W-:Y:S01]  /*65ca0*/  ISETP.LT.AND P5, PT, R201, R202, !P0 ;  /* 0x000000cac900720c */ /* 0x002fe200047a1270 */
[----:B------:R1:W-:Y:S06]  /*65cb0*/  @P3 STG.E.U16 desc[UR4][R6.64], R193 ;  /* 0x000000c106003986 */ /* 0x0003ec000c101504 */
[----:B------:R-:W4:Y:S01]  /*65cc0*/  LDC R5, c[0x0][0x248] ;  /* 0x00009200ff057b82 */ /* 0x000f220000000800 */
[C---:B--2---:R-:W-:Y:S01]  /*65cd0*/  IMAD.IADD R203, R195.reuse, 0x1, R203 ;  /* 0x00000001c3cb7824 */ /* 0x044fe200078e02cb */
[----:B------:R-:W-:-:S04]  /*65ce0*/  LEA.HI.X.SX32 R195, R195, R4, 0x1, P2 ;  /* 0x00000004c3c37211 */ /* 0x000fc800010f0eff */
[----:B------:R-:W-:Y:S01]  /*65cf0*/  LEA R192, P3, R203, R2, 0x1 ;  /* 0x00000002cbc07211 */ /* 0x000fe200078608ff */
[----:B------:R2:W-:Y:S01]  /*65d00*/  @P4 STG.E.U16 desc[UR4][R194.64], R185 ;  /* 0x000000b9c2004986 */ /* 0x0005e2000c101504 */
[----:B------:R-:W4:Y:S01]  /*65d10*/  LDC R0, c[0x0][0x22c] ;  /* 0x00008b00ff007b82 */ /* 0x000f220000000800 */
[----:B0-----:R-:W-:Y:S01]  /*65d20*/  ISETP.LT.AND P2, PT, R184, R205, !P0 ;  /* 0x000000cdb800720c */ /* 0x001fe20004741270 */
[----:B------:R-:W-:Y:S01]  /*65d30*/  VIADD R205, R3, 0x3d ;  /* 0x0000003d03cd7836 */ /* 0x000fe20000000000 */
[----:B-1----:R-:W-:-:S05]  /*65d40*/  LEA.HI.X.SX32 R193, R203, R4, 0x1, P3 ;  /* 0x00000004cbc17211 */ /* 0x002fca00018f0eff */
[----:B------:R-:W0:Y:S01]  /*65d50*/  LDC R202, c[0x0][0x248] ;  /* 0x00009200ffca7b82 */ /* 0x000e220000000800 */
[----:B---3--:R-:W-:Y:S01]  /*65d60*/  IMAD.IADD R7, R203, 0x1, R204 ;  /* 0x00000001cb077824 */ /* 0x008fe200078e02cc */
[----:B------:R1:W-:Y:S01]  /*65d70*/  @P5 STG.E.U16 desc[UR4][R192.64], R206 ;  /* 0x000000cec0005986 */ /* 0x0003e2000c101504 */
[----:B--2---:R-:W-:-:S03]  /*65d80*/  VIADD R194, R3, 0x3e ;  /* 0x0000003e03c27836 */ /* 0x004fc60000000000 */
[C---:B------:R-:W-:Y:S02]  /*65d90*/  LEA R6, P3, R7.reuse, R2, 0x1 ;  /* 0x0000000207067211 */ /* 0x040fe400078608ff */
[----:B------:R-:W2:Y:S01]  /*65da0*/  LDC R201, c[0x0][0x22c] ;  /* 0x00008b00ffc97b82 */ /* 0x000ea20000000800 */
[C---:B----4-:R-:W-:Y:S01]  /*65db0*/  IMAD.IADD R5, R7.reuse, 0x1, R5 ;  /* 0x0000000107057824 */ /* 0x050fe200078e0205 */
[----:B------:R-:W-:-:S04]  /*65dc0*/  LEA.HI.X.SX32 R7, R7, R4, 0x1, P3 ;  /* 0x0000000407077211 */ /* 0x000fc800018f0eff */
[----:B------:R-:W-:Y:S01]  /*65dd0*/  LEA R184, P3, R5, R2, 0x1 ;  /* 0x0000000205b87211 */ /* 0x000fe200078608ff */
[----:B------:R3:W-:Y:S01]  /*65de0*/  @P2 STG.E.U16 desc[UR4][R6.64], R186 ;  /* 0x000000ba06002986 */ /* 0x0007e2000c101504 */
[----:B------:R-:W4:Y:S01]  /*65df0*/  LDC R200, c[0x0][0x248] ;  /* 0x00009200ffc87b82 */ /* 0x000f220000000800 */
[----:B------:R-:W-:Y:S02]  /*65e00*/  ISETP.LT.AND P4, PT, R205, R0, !P0 ;  /* 0x00000000cd00720c */ /* 0x000fe40004781270 */
[----:B------:R-:W-:Y:S02]  /*65e10*/  LEA.HI.X.SX32 R185, R5, R4, 0x1, P3 ;  /* 0x0000000405b97211 */ /* 0x000fe400018f0eff */
[----:B-1----:R-:W-:-:S03]  /*65e20*/  PRMT R193, R186, 0x7632, R193 ;  /* 0x00007632bac17816 */ /* 0x002fc600000000c1 */
[----:B------:R-:W1:Y:S01]  /*65e30*/  LDC R0, c[0x0][0x248] ;  /* 0x00009200ff007b82 */ /* 0x000e620000000800 */
[----:B0-----:R-:W-:Y:S02]  /*65e40*/  IMAD.IADD R195, R5, 0x1, R202 ;  /* 0x0000000105c37824 */ /* 0x001fe400078e02ca */
[C---:B------:R-:W-:Y:S02]  /*65e50*/  VIADD R202, R3.reuse, 0x3f ;  /* 0x0000003f03ca7836 */ /* 0x040fe40000000000 */
[----:B---3--:R-:W-:Y:S01]  /*65e60*/  VIADD R7, R3, 0x40 ;  /* 0x0000004003077836 */ /* 0x008fe20000000000 */
[----:B------:R0:W-:Y:S01]  /*65e70*/  @P4 STG.E.U16 desc[UR4][R184.64], R193 ;  /* 0x000000c1b8004986 */ /* 0x0001e2000c101504 */
[----:B------:R-:W-:Y:S01]  /*65e80*/  LEA R192, P4, R195, R2, 0x1 ;  /* 0x00000002c3c07211 */ /* 0x000fe200078808ff */
[----:B------:R-:W3:Y:S01]  /*65e90*/  LDC R203, c[0x0][0x22c] ;  /* 0x00008b00ffcb7b82 */ /* 0x000ee20000000800 */
[----:B--2---:R-:W-:Y:S01]  /*65ea0*/  ISETP.LT.AND P2, PT, R194, R201, !P0 ;  /* 0x000000c9c200720c */ /* 0x004fe20004741270 */
[----:B------:R-:W-:-:S06]  /*65eb0*/  VIADD R186, R3, 0x41 ;  /* 0x0000004103ba7836 */ /* 0x000fcc0000000000 */
[----:B------:R-:W2:Y:S01]  /*65ec0*/  LDC R204, c[0x0][0x22c] ;  /* 0x00008b00ffcc7b82 */ /* 0x000ea20000000800 */
[C---:B----4-:R-:W-:Y:S01]  /*65ed0*/  IMAD.IADD R5, R195.reuse, 0x1, R200 ;  /* 0x00000001c3057824 */ /* 0x050fe200078e02c8 */
[----:B0-----:R-:W-:-:S04]  /*65ee0*/  LEA.HI.X.SX32 R193, R195, R4, 0x1, P4 ;  /* 0x00000004c3c17211 */ /* 0x001fc800020f0eff */
[C---:B------:R-:W-:Y:S01]  /*65ef0*/  LEA R6, P4, R5.reuse, R2, 0x1 ;  /* 0x0000000205067211 */ /* 0x040fe200078808ff */
[----:B------:R-:W-:Y:S01]  /*65f00*/  @P2 STG.E.U16 desc[UR4][R192.64], R187 ;  /* 0x000000bbc0002986 */ /* 0x000fe2000c101504 */
[----:B------:R-:W0:Y:S01]  /*65f10*/  LDC R194, c[0x0][0x248] ;  /* 0x00009200ffc27b82 */ /* 0x000e220000000800 */
[----:B-1----:R-:W-:-:S05]  /*65f20*/  IMAD.IADD R185, R5, 0x1, R0 ;  /* 0x0000000105b97824 */ /* 0x002fca00078e0200 */
[----:B------:R-:W-:Y:S02]  /*65f30*/  LEA R184, P2, R185, R2, 0x1 ;  /* 0x00000002b9b87211 */ /* 0x000fe400078408ff */
[----:B------:R-:W1:Y:S01]  /*65f40*/  LDC R195, c[0x0][0x22c] ;  /* 0x00008b00ffc37b82 */ /* 0x000e620000000800 */
[----:B---3--:R-:W-:Y:S02]  /*65f50*/  ISETP.LT.AND P3, PT, R202, R203, !P0 ;  /* 0x000000cbca00720c */ /* 0x008fe40004761270 */
[----:B------:R-:W-:-:S05]  /*65f60*/  PRMT R203, R187, 0x7632, R203 ;  /* 0x00007632bbcb7816 */ /* 0x000fca00000000cb */
[----:B------:R-:W3:Y:S01]  /*65f70*/  LDC R201, c[0x0][0x22c] ;  /* 0x00008b00ffc97b82 */ /* 0x000ee20000000800 */
[----:B--2---:R-:W-:Y:S02]  /*65f80*/  ISETP.LT.AND P5, PT, R7, R204, !P0 ;  /* 0x000000cc0700720c */ /* 0x004fe400047a1270 */
[----:B------:R-:W-:-:S05]  /*65f90*/  LEA.HI.X.SX32 R7, R5, R4, 0x1, P4 ;  /* 0x0000000405077211 */ /* 0x000fca00020f0eff */
[----:B------:R-:W2:Y:S01]  /*65fa0*/  LDC R200, c[0x0][0x248] ;  /* 0x00009200ffc87b82 */ /* 0x000ea20000000800 */
[----:B0-----:R-:W-:Y:S01]  /*65fb0*/  IMAD.IADD R5, R185, 0x1, R194 ;  /* 0x00000001b9057824 */ /* 0x001fe200078e02c2 */
[----:B------:R-:W-:Y:S01]  /*65fc0*/  @P3 STG.E.U16 desc[UR4][R6.64], R203 ;  /* 0x000000cb06003986 */ /* 0x000fe2000c101504 */
[----:B------:R-:W-:Y:S01]  /*65fd0*/  VIADD R194, R3, 0x42 ;  /* 0x0000004203c27836 */ /* 0x000fe20000000000 */
[----:B------:R-:W-:-:S04]  /*65fe0*/  LEA.HI.X.SX32 R185, R185, R4, 0x1, P2 ;  /* 0x00000004b9b97211 */ /* 0x000fc800010f0eff */
[----:B------:R-:W0:Y:S01]  /*65ff0*/  LDC R0, c[0x0][0x248] ;  /* 0x00009200ff007b82 */ /* 0x000e220000000800 */
[----:B-1----:R-:W-:Y:S01]  /*66000*/  ISETP.LT.AND P4, PT, R194, R195, !P0 ;  /* 0x000000c3c200720c */ /* 0x002fe20004781270 */
[----:B------:R1:W-:Y:S06]  /*66010*/  @P5 STG.E.U16 desc[UR4][R184.64], R176 ;  /* 0x000000b0b8005986 */ /* 0x0003ec000c101504 */
[----:B------:R-:W4:Y:S01]  /*66020*/  LDC R202, c[0x0][0x22c] ;  /* 0x00008b00ffca7b82 */ /* 0x000f220000000800 */
[----:B---3--:R-:W-:Y:S01]  /*66030*/  ISETP.LT.AND P3, PT, R186, R201, !P0 ;  /* 0x000000c9ba00720c */ /* 0x008fe20004761270 */
[----:B------:R-:W-:Y:S01]  /*66040*/  VIADD R201, R3, 0x43 ;  /* 0x0000004303c97836 */ /* 0x000fe20000000000 */
[----:B------:R-:W-:-:S02]  /*66050*/  LEA R186, P2, R5, R2, 0x1 ;  /* 0x0000000205ba7211 */ /* 0x000fc400078408ff */
[----:B-1----:R-:W-:Y:S01]  /*66060*/  PRMT R185, R176, 0x7632, R185 ;  /* 0x00007632b0b97816 */ /* 0x002fe200000000b9 */
[----:B------:R-:W-:Y:S02]  /*66070*/  VIADD R176, R3, 0x44 ;  /* 0x0000004403b07836 */ /* 0x000fe40000000000 */
[----:B------:R-:W1:Y:S01]  /*66080*/  LDC R192, c[0x0][0x248] ;  /* 0x00009200ffc07b82 */ /* 0x000e620000000800 */
[C---:B--2---:R-:W-:Y:S01]  /*66090*/  IMAD.IADD R7, R5.reuse, 0x1, R200 ;  /* 0x0000000105077824 */ /* 0x044fe200078e02c8 */
[----:B------:R-:W-:-:S04]  /*660a0*/  LEA.HI.X.SX32 R187, R5, R4, 0x1, P2 ;  /* 0x0000000405bb7211 */ /* 0x000fc800010f0eff */
[C---:B------:R-:W-:Y:S01]  /*660b0*/  LEA R6, P2, R7.reuse, R2, 0x1 ;  /* 0x0000000207067211 */ /* 0x040fe200078408ff */
[----:B------:R2:W-:Y:S01]  /*660c0*/  @P3 STG.E.U16 desc[UR4][R186.64], R185 ;  /* 0x000000b9ba003986 */ /* 0x0005e2000c101504 */
[----:B------:R-:W3:Y:S01]  /*660d0*/  LDC R193, c[0x0][0x22c] ;  /* 0x00008b00ffc17b82 */ /* 0x000ee20000000800 */
[C---:B0-----:R-:W-:Y:S01]  /*660e0*/  IMAD.IADD R5, R7.reuse, 0x1, R0 ;  /* 0x0000000107057824 */ /* 0x041fe200078e0200 */
[----:B------:R-:W-:-:S04]  /*660f0*/  LEA.HI.X.SX32 R7, R7, R4, 0x1, P2 ;  /* 0x0000000407077211 */ /* 0x000fc800010f0eff */
[----:B------:R-:W-:Y:S01]  /*66100*/  LEA R184, P3, R5, R2, 0x1 ;  /* 0x0000000205b87211 */ /* 0x000fe200078608ff */
[----:B------:R0:W-:Y:S01]  /*66110*/  @P4 STG.E.U16 desc[UR4][R6.64], R177 ;  /* 0x000000b106004986 */ /* 0x0001e2000c101504 */
[----:B------:R-:W3:Y:S01]  /*66120*/  LDC R194, c[0x0][0x248] ;  /* 0x00009200ffc27b82 */ /* 0x000ee20000000800 */
[----:B----4-:R-:W-:Y:S02]  /*66130*/  ISETP.LT.AND P5, PT, R201, R202, !P0 ;  /* 0x000000cac900720c */ /* 0x010fe400047a1270 */
[----:B--2---:R-:W-:Y:S02]  /*66140*/  LEA.HI.X.SX32 R185, R5, R4, 0x1, P3 ;  /* 0x0000000405b97211 */ /* 0x004fe400018f0eff */
[----:B------:R-:W-:-:S03]  /*66150*/  PRMT R201, R177, 0x7632, R201 ;  /* 0x00007632b1c97816 */ /* 0x000fc600000000c9 */
[----:B------:R-:W2:Y:S01]  /*66160*/  LDC R200, c[0x0][0x22c] ;  /* 0x00008b00ffc87b82 */ /* 0x000ea20000000800 */
[----:B-1----:R-:W-:Y:S02]  /*66170*/  IMAD.IADD R187, R5, 0x1, R192 ;  /* 0x0000000105bb7824 */ /* 0x002fe400078e02c0 */
[C---:B0-----:R-:W-:Y:S02]  /*66180*/  VIADD R7, R3.reuse, 0x46 ;  /* 0x0000004603077836 */ /* 0x041fe40000000000 */
[----:B------:R-:W-:Y:S01]  /*66190*/  VIADD R6, R3, 0x47 ;  /* 0x0000004703067836 */ /* 0x000fe20000000000 */
[----:B------:R-:W-:Y:S01]  /*661a0*/  LEA R186, P3, R187, R2, 0x1 ;  /* 0x00000002bbba7211 */ /* 0x000fe200078608ff */
[----:B------:R0:W-:Y:S01]  /*661b0*/  @P5 STG.E.U16 desc[UR4][R184.64], R201 ;  /* 0x000000c9b8005986 */ /* 0x0001e2000c101504 */
[----:B------:R-:W1:Y:S01]  /*661c0*/  LDC R0, c[0x0][0x248] ;  /* 0x00009200ff007b82 */ /* 0x000e620000000800 */
[----:B---3--:R-:W-:Y:S01]  /*661d0*/  ISETP.LT.AND P2, PT, R176, R193, !P0 ;  /* 0x000000c1b000720c */ /* 0x008fe20004741270 */
[----:B------:R-:W-:-:S06]  /*661e0*/  VIADD R176, R3, 0x45 ;  /* 0x0000004503b07836 */ /* 0x000fcc0000000000 */
[----:B------:R-:W3:Y:S01]  /*661f0*/  LDC R195, c[0x0][0x22c] ;  /* 0x00008b00ffc37b82 */ /* 0x000ee20000000800 */
[C---:B------:R-:W-:Y:S01]  /*66200*/  IMAD.IADD R5, R187.reuse, 0x1, R194 ;  /* 0x00000001bb057824 */ /* 0x040fe200078e02c2 */
[----:B------:R-:W-:Y:S02]  /*66210*/  LEA.HI.X.SX32 R187, R187, R4, 0x1, P3 ;  /* 0x00000004bbbb7211 */ /* 0x000fe400018f0eff */
[----:B0-----:R-:W-:Y:S02]  /*66220*/  PRMT R185, R178, 0x7632, R185 ;  /* 0x00007632b2b97816 */ /* 0x001fe400000000b9 */
[----:B------:R-:W-:Y:S01]  /*66230*/  PRMT R201, R179, 0x7632, R201 ;  /* 0x00007632b3c97816 */ /* 0x000fe200000000c9 */
[----:B------:R0:W-:Y:S01]  /*66240*/  @P2 STG.E.U16 desc[UR4][R186.64], R178 ;  /* 0x000000b2ba002986 */ /* 0x0001e2000c101504 */
[----:B------:R-:W4:Y:S01]  /*66250*/  LDC R192, c[0x0][0x248] ;  /* 0x00009200ffc07b82 */ /* 0x000f220000000800 */
[----:B--2---:R-:W-:-:S07]  /*66260*/  ISETP.LT.AND P2, PT, R7, R200, !P0 ;  /* 0x000000c80700720c */ /* 0x004fce0004741270 */
[----:B------:R-:W2:Y:S01]  /*66270*/  LDC R193, c[0x0][0x22c] ;  /* 0x00008b00ffc17b82 */ /* 0x000ea20000000800 */
[----:B-1----:R-:W-:Y:S02]  /*66280*/  IMAD.IADD R7, R5, 0x1, R0 ;  /* 0x0000000105077824 */ /* 0x002fe400078e0200 */
[----:B0-----:R-:W-:-:S05]  /*66290*/  VIADD R178, R3, 0x48 ;  /* 0x0000004803b27836 */ /* 0x001fca0000000000 */
[----:B------:R-:W0:Y:S01]  /*662a0*/  LDC R194, c[0x0][0x248] ;  /* 0x00009200ffc27b82 */ /* 0x000e220000000800 */
[----:B---3--:R-:W-:Y:S02]  /*662b0*/  ISETP.LT.AND P4, PT, R176, R195, !P0 ;  /* 0x000000c3b000720c */ /* 0x008fe40004781270 */
[----:B------:R-:W-:-:S04]  /*662c0*/  LEA R176, P3, R5, R2, 0x1 ;  /* 0x0000000205b07211 */ /* 0x000fc800078608ff */
[----:B------:R-:W-:Y:S01]  /*662d0*/  LEA.HI.X.SX32 R177, R5, R4, 0x1, P3 ;  /* 0x0000000405b17211 */ /* 0x000fe200018f0eff */
[----:B------:R-:W1:Y:S01]  /*662e0*/  LDC R0, c[0x0][0x248] ;  /* 0x00009200ff007b82 */ /* 0x000e620000000800 */
[----:B----4-:R-:W-:-:S05]  /*662f0*/  IMAD.IADD R5, R7, 0x1, R192 ;  /* 0x0000000107057824 */ /* 0x010fca00078e02c0 */
[----:B------:R3:W-:Y:S01]  /*66300*/  @P4 STG.E.U16 desc[UR4][R176.64], R185 ;  /* 0x000000b9b0004986 */ /* 0x0007e2000c101504 */
[----:B------:R-:W-:Y:S01]  /*66310*/  LEA R184, P4, R7, R2, 0x1 ;  /* 0x0000000207b87211 */ /* 0x000fe200078808ff */
[----:B------:R-:W4:Y:S01]  /*66320*/  LDC R195, c[0x0][0x22c] ;  /* 0x00008b00ffc37b82 */ /* 0x000f220000000800 */
[----:B--2---:R-:W-:-:S07]  /*66330*/  ISETP.LT.AND P3, PT, R6, R193, !P0 ;  /* 0x000000c10600720c */ /* 0x004fce0004761270 */
[----:B------:R-:W2:Y:S01]  /*66340*/  LDC R200, c[0x0][0x22c] ;  /* 0x00008b00ffc87b82 */ /* 0x000ea20000000800 */
[----:B---3--:R-:W-:Y:S01]  /*66350*/  LEA.HI.X.SX32 R185, R7, R4, 0x1, P4 ;  /* 0x0000000407b97211 */ /* 0x008fe200020f0eff */
[C---:B0-----:R-:W-:Y:S01]  /*66360*/  IMAD.IADD R177, R5.reuse, 0x1, R194 ;  /* 0x0000000105b17824 */ /* 0x041fe200078e02c2 */
[----:B------:R-:W-:-:S03]  /*66370*/  LEA R6, P4, R5, R2, 0x1 ;  /* 0x0000000205067211 */ /* 0x000fc600078808ff */
[----:B------:R0:W-:Y:S02]  /*66380*/  @P2 STG.E.U16 desc[UR4][R184.64], R179 ;  /* 0x000000b3b8002986 */ /* 0x0001e4000c101504 */
[----:B------:R-:W3:Y:S01]  /*66390*/  LDC R187, c[0x0][0x22c] ;  /* 0x00008b00ffbb7b82 */ /* 0x000ee20000000800 */
[----:B------:R-:W-:Y:S01]  /*663a0*/  LEA.HI.X.SX32 R7, R5, R4, 0x1, P4 ;  /* 0x0000000405077211 */ /* 0x000fe200020f0eff */
[C---:B-1----:R-:W-:Y:S01]  /*663b0*/  IMAD.IADD R5, R177.reuse, 0x1, R0 ;  /* 0x00000001b1057824 */ /* 0x042fe200078e0200 */
[----:B------:R-:W-:-:S03]  /*663c0*/  LEA R176, P2, R177, R2, 0x1 ;  /* 0x00000002b1b07211 */ /* 0x000fc600078408ff */
[----:B------:R1:W-:Y:S01]  /*663d0*/  @P3 STG.E.U16 desc[UR4][R6.64], R201 ;  /* 0x000000c906003986 */ /* 0x0003e2000c101504 */
[----:B------:R-:W-:Y:S01]  /*663e0*/  LEA.HI.X.SX32 R177, R177, R4, 0x1, P2 ;  /* 0x00000004b1b17211 */ /* 0x000fe200010f0eff */
[----:B------:R-:W1:Y:S01]  /*663f0*/  LDC R186, c[0x0][0x248] ;  /* 0x00009200ffba7b82 */ /* 0x000e620000000800 */
[----:B----4-:R-:W-:Y:S01]  /*66400*/  ISETP.LT.AND P5, PT, R178, R195, !P0 ;  /* 0x000000c3b200720c */ /* 0x010fe200047a1270 */
[----:B------:R-:W-:Y:S01]  /*66410*/  VIADD R195, R3, 0x49 ;  /* 0x0000004903c37836 */ /* 0x000fe20000000000 */
[----:B------:R-:W-:Y:S01]  /*66420*/  LEA R178, P2, R5, R2, 0x1 ;  /* 0x0000000205b27211 */ /* 0x000fe200078408ff */
[----:B0-----:R-:W-:-:S03]  /*66430*/  VIADD R184, R3, 0x4a ;  /* 0x0000004a03b87836 */ /* 0x001fc60000000000 */
[----:B------:R-:W-:Y:S01]  /*66440*/  LEA.HI.X.SX32 R179, R5, R4, 0x1, P2 ;  /* 0x0000000405b37211 */ /* 0x000fe200010f0eff */
[----:B------:R-:W0:Y:S01]  /*66450*/  LDC R192, c[0x0][0x248] ;  /* 0x00009200ffc07b82 */ /* 0x000e220000000800 */
[----:B--2---:R-:W-:-:S05]  /*66460*/  ISETP.LT.AND P3, PT, R195, R200, !P0 ;  /* 0x000000c8c300720c */ /* 0x004fca0004761270 */
[----:B------:R2:W-:Y:S02]  /*66470*/  @P5 STG.E.U16 desc[UR4][R176.64], R168 ;  /* 0x000000a8b0005986 */ /* 0x0005e4000c101504 */
[----:B------:R-:W4:Y:S01]  /*66480*/  LDC R193, c[0x0][0x22c] ;  /* 0x00008b00ffc17b82 */ /* 0x000f220000000800 */
[----:B---3--:R-:W-:-:S07]  /*66490*/  ISETP.LT.AND P4, PT, R184, R187, !P0 ;  /* 0x000000bbb800720c */ /* 0x008fce0004781270 */
[----:B------:R-:W3:Y:S01]  /*664a0*/  LDC R0, c[0x0][0x248] ;  /* 0x00009200ff007b82 */ /* 0x000ee20000000800 */
[----:B-1----:R-:W-:Y:S01]  /*664b0*/  IMAD.IADD R7, R5, 0x1, R186 ;  /* 0x0000000105077824 */ /* 0x002fe200078e02ba */
[----:B--2---:R-:W-:Y:S01]  /*664c0*/  PRMT R177, R168, 0x7632, R177 ;  /* 0x00007632a8b17816 */ /* 0x004fe200000000b1 */
[C---:B------:R-:W-:Y:S02]  /*664d0*/  VIADD R186, R3.reuse, 0x4b ;  /* 0x0000004b03ba7836 */ /* 0x040fe40000000000 */
[----:B------:R-:W-:Y:S01]  /*664e0*/  VIADD R168, R3, 0x4c ;  /* 0x0000004c03a87836 */ /* 0x000fe20000000000 */
[C---:B------:R-:W-:Y:S01]  /*664f0*/  LEA R6, P2, R7.reuse, R2, 0x1 ;  /* 0x0000000207067211 */ /* 0x040fe200078408ff */
[----:B------:R1:W-:Y:S01]  /*66500*/  @P3 STG.E.U16 desc[UR4][R178.64], R177 ;  /* 0x000000b1b2003986 */ /* 0x0003e2000c101504 */
[----:B------:R-:W2:Y:S01]  /*66510*/  LDC R185, c[0x0][0x22c] ;  /* 0x00008b00ffb97b82 */ /* 0x000ea20000000800 */
[C---:B0-----:R-:W-:Y:S01]  /*66520*/  IMAD.IADD R5, R7.reuse, 0x1, R192 ;  /* 0x0000000107057824 */ /* 0x041fe200078e02c0 */
[----:B------:R-:W-:-:S04]  /*66530*/  LEA.HI.X.SX32 R7, R7, R4, 0x1, P2 ;  /* 0x0000000407077211 */ /* 0x000fc800010f0eff */
[C---:B------:R-:W-:Y:S01]  /*66540*/  LEA R176, P3, R5.reuse, R2, 0x1 ;  /* 0x0000000205b07211 */ /* 0x040fe200078608ff */
[----:B------:R0:W-:Y:S01]  /*66550*/  @P4 STG.E.U16 desc[UR4][R6.64], R169 ;  /* 0x000000a906004986 */ /* 0x0001e2000c101504 */
[----:B------:R-:W2:Y:S01]  /*66560*/  LDC R184, c[0x0][0x248] ;  /* 0x00009200ffb87b82 */ /* 0x000ea20000000800 */
[----:B----4-:R-:W-:Y:S02]  /*66570*/  ISETP.LT.AND P5, PT, R186, R193, !P0 ;  /* 0x000000c1ba00720c */ /* 0x010fe400047a1270 */
[----:B-1----:R-:W-:Y:S02]  /*66580*/  LEA.HI.X.SX32 R177, R5, R4, 0x1, P3 ;  /* 0x0000000405b17211 */ /* 0x002fe400018f0eff */
[----:B------:R-:W-:-:S03]  /*66590*/  PRMT R193, R169, 0x7632, R193 ;  /* 0x00007632a9c17816 */ /* 0x000fc600000000c1 */
[----:B------:R-:W1:Y:S01]  /*665a0*/  LDC R187, c[0x0][0x22c] ;  /* 0x00008b00ffbb7b82 */ /* 0x000e620000000800 */
[----:B---3--:R-:W-:Y:S02]  /*665b0*/  IMAD.IADD R179, R5, 0x1, R0 ;  /* 0x0000000105b37824 */ /* 0x008fe400078e0200 */
[C---:B0-----:R-:W-:Y:S02]  /*665c0*/  VIADD R7, R3.reuse, 0x4e ;  /* 0x0000004e03077836 */ /* 0x041fe40000000000 */
[----:B------:R-:W-:Y:S01]  /*665d0*/  VIADD R6, R3, 0x4f ;  /* 0x0000004f03067836 */ /* 0x000fe20000000000 */
[----:B------:R-:W-:Y:S01]  /*665e0*/  LEA R178, P3, R179, R2, 0x1 ;  /* 0x00000002b3b27211 */ /* 0x000fe200078608ff */
[----:B------:R0:W-:Y:S01]  /*665f0*/  @P5 STG.E.U16 desc[UR4][R176.64], R193 ;  /* 0x000000c1b0005986 */ /* 0x0001e2000c101504 */
[----:B------:R-:W3:Y:S01]  /*66600*/  LDC R192, c[0x0][0x22c] ;  /* 0x00008b00ffc07b82 */ /* 0x000ee20000000800 */
[----:B--2---:R-:W-:Y:S01]  /*66610*/  ISETP.LT.AND P2, PT, R168, R185, !P0 ;  /* 0x000000b9a800720c */ /* 0x004fe20004741270 */
[----:B------:R-:W-:-:S06]  /*66620*/  VIADD R168, R3, 0x4d ;  /* 0x0000004d03a87836 */ /* 0x000fcc0000000000 */
[----:B------:R-:W2:Y:S01]  /*66630*/  LDC R186, c[0x0][0x248] ;  /* 0x00009200ffba7b82 */ /* 0x000ea20000000800 */
[C---:B------:R-:W-:Y:S01]  /*66640*/  IMAD.IADD R5, R179.reuse, 0x1, R184 ;  /* 0x00000001b3057824 */ /* 0x040fe200078e02b8 */
[----:B------:R-:W-:Y:S02]  /*66650*/  LEA.HI.X.SX32 R179, R179, R4, 0x1, P3 ;  /* 0x00000004b3b37211 */ /* 0x000fe400018f0eff */
[----:B0-----:R-:W-:-:S03]  /*66660*/  PRMT R177, R170, 0x7632, R177 ;  /* 0x00007632aab17816 */ /* 0x001fc600000000b1 */
[----:B------:R0:W-:Y:S01]  /*66670*/  @P2 STG.E.U16 desc[UR4][R178.64], R170 ;  /* 0x000000aab2002986 */ /* 0x0001e2000c101504 */
[----:B------:R-:W4:Y:S01]  /*66680*/  LDC R0, c[0x0][0x248] ;  /* 0x00009200ff007b82 */ /* 0x000f220000000800 */
[----:B-1----:R-:W-:Y:S02]  /*66690*/  ISETP.LT.AND P4, PT, R168, R187, !P0 ;  /* 0x000000bba800720c */ /* 0x002fe40004781270 */
[----:B------:R-:W-:-:S04]  /*666a0*/  LEA R168, P3, R5, R2, 0x1 ;  /* 0x0000000205a87211 */ /* 0x000fc800078608ff */
[----:B------:R-:W-:Y:S01]  /*666b0*/  LEA.HI.X.SX32 R169, R5, R4, 0x1, P3 ;  /* 0x0000000405a97211 */ /* 0x000fe200018f0eff */
[----:B------:R-:W1:Y:S01]  /*666c0*/  LDC R185, c[0x0][0x22c] ;  /* 0x00008b00ffb97b82 */ /* 0x000e620000000800 */
[----:B---3--:R-:W-:Y:S01]  /*666d0*/  ISETP.LT.AND P2, PT, R7, R192, !P0 ;  /* 0x000000c00700720c */ /* 0x008fe20004741270 */
[----:B0-----:R-:W-:-:S04]  /*666e0*/  VIADD R170, R3, 0x50 ;  /* 0x0000005003aa7836 */ /* 0x001fc80000000000 */
[----:B------:R0:W-:Y:S02]  /*666f0*/  @P4 STG.E.U16 desc[UR4][R168.64], R177 ;  /* 0x000000b1a8004986 */ /* 0x0001e4000c101504 */
[----:B------:R-:W3:Y:S01]  /*66700*/  LDC R184, c[0x0][0x248] ;  /* 0x00009200ffb87b82 */ /* 0x000ee20000000800 */
[----:B--2---:R-:W-:-:S05]  /*66710*/  IMAD.IADD R7, R5, 0x1, R186 ;  /* 0x0000000105077824 */ /* 0x004fca00078e02ba */
[C---:B------:R-:W-:Y:S02]  /*66720*/  LEA R176, P4, R7.reuse, R2, 0x1 ;  /* 0x0000000207b07211 */ /* 0x040fe400078808ff */
[----:B------:R-:W2:Y:S01]  /*66730*/  LDC R186, c[0x0][0x248] ;  /* 0x00009200ffba7b82 */ /* 0x000ea20000000800 */
[C---:B----4-:R-:W-:Y:S01]  /*66740*/  IMAD.IADD R5, R7.reuse, 0x1, R0 ;  /* 0x0000000107057824 */ /* 0x050fe200078e0200 */
[----:B0-----:R-:W-:Y:S02]  /*66750*/  LEA.HI.X.SX32 R177, R7, R4, 0x1, P4 ;  /* 0x0000000407b17211 */ /* 0x001fe400020f0eff */
[----:B------:R-:W-:-:S03]  /*66760*/  PRMT R169, R171, 0x7632, R169 ;  /* 0x00007632aba97816 */ /* 0x000fc600000000a9 */
[----:B------:R-:W-:Y:S01]  /*66770*/  @P2 STG.E.U16 desc[UR4][R176.64], R171 ;  /* 0x000000abb0002986 */ /* 0x000fe2000c101504 */
[----:B------:R-:W0:Y:S01]  /*66780*/  LDC R192, c[0x0][0x22c] ;  /* 0x00008b00ffc07b82 */ /* 0x000e220000000800 */
[----:B-1----:R-:W-:Y:S02]  /*66790*/  ISETP.LT.AND P3, PT, R6, R185, !P0 ;  /* 0x000000b90600720c */ /* 0x002fe40004761270 */
[----:B------:R-:W-:-:S04]  /*667a0*/  LEA R6, P4, R5, R2, 0x1 ;  /* 0x0000000205067211 */ /* 0x000fc800078808ff */
[C---:B------:R-:W-:Y:S01]  /*667b0*/  LEA.HI.X.SX32 R7, R5.reuse, R4, 0x1, P4 ;  /* 0x0000000405077211 */ /* 0x040fe200020f0eff */
[----:B------:R-:W1:Y:S01]  /*667c0*/  LDC R187, c[0x0][0x22c] ;  /* 0x00008b00ffbb7b82 */ /* 0x000e620000000800 */
[----:B---3--:R-:W-:Y:S02]  /*667d0*/  IMAD.IADD R179, R5, 0x1, R184 ;  /* 0x0000000105b37824 */ /* 0x008fe400078e02b8 */
[----:B------:R-:W-:-:S03]  /*667e0*/  VIADD R5, R3, 0x51 ;  /* 0x0000005103057836 */ /* 0x000fc60000000000 */
[----:B------:R-:W-:Y:S01]  /*667f0*/  LEA R168, P2, R179, R2, 0x1 ;  /* 0x00000002b3a87211 */ /* 0x000fe200078408ff */
[----:B------:R3:W-:Y:S01]  /*66800*/  @P3 STG.E.U16 desc[UR4][R6.64], R169 ;  /* 0x000000a906003986 */ /* 0x0007e2000c101504 */
[----:B------:R-:W4:Y:S08]  /*66810*/  LDC R0, c[0x0][0x248] ;  /* 0x00009200ff007b82 */ /* 0x000f300000000800 */
[----:B------:R-:W4:Y:S01]  /*66820*/  LDC R185, c[0x0][0x22c] ;  /* 0x00008b00ffb97b82 */ /* 0x000f220000000800 */
[----:B0-----:R-:W-:-:S02]  /*66830*/  ISETP.LT.AND P4, PT, R5, R192, !P0 ;  /* 0x000000c00500720c */ /* 0x001fc40004781270 */
[C---:B---3--:R-:W-:Y:S01]  /*66840*/  LEA.HI.X.SX32 R169, R179.reuse, R4, 0x1, P2 ;  /* 0x00000004b3a97211 */ /* 0x048fe200010f0eff */
[----:B--2---:R-:W-:Y:S01]  /*66850*/  IMAD.IADD R179, R179, 0x1, R186 ;  /* 0x00000001b3b37824 */ /* 0x004fe200078e02ba */
[----:B------:R-:W-:Y:S01]  /*66860*/  PRMT R7, R160, 0x7632, R7 ;  /* 0x00007632a0077816 */ /* 0x000fe20000000007 */
[----:B------:R-:W-:Y:S02]  /*66870*/  VIADD R186, R3, 0x52 ;  /* 0x0000005203ba7836 */ /* 0x000fe40000000000 */
[----:B------:R-:W0:Y:S01]  /*66880*/  LDC R178, c[0x0][0x248] ;  /* 0x00009200ffb27b82 */ /* 0x000e220000000800 */
[----:B-1----:R-:W-:Y:S02]  /*66890*/  ISETP.LT.AND P5, PT, R170, R187, !P0 ;  /* 0x000000bbaa00720c */ /* 0x002fe400047a1270 */
[----:B------:R-:W-:-:S04]  /*668a0*/  LEA R170, P3, R179, R2, 0x1 ;  /* 0x00000002b3aa7211 */ /* 0x000fc800078608ff */
[C---:B------:R-:W-:Y:S01]  /*668b0*/  LEA.HI.X.SX32 R171, R179.reuse, R4, 0x1, P3 ;  /* 0x00000004b3ab7211 */ /* 0x040fe200018f0eff */
[----:B------:R-:W1:Y:S01]  /*668c0*/  LDC R184, c[0x0][0x22c] ;  /* 0x00008b00ffb87b82 */ /* 0x000e620000000800 */
[----:B----4-:R-:W-:-:S05]  /*668d0*/  IMAD.IADD R5, R179, 0x1, R0 ;  /* 0x00000001b3057824 */ /* 0x010fca00078e0200 */
[----:B------:R0:W-:Y:S01]  /*668e0*/  @P5 STG.E.U16 desc[UR4][R168.64], R160 ;  /* 0x000000a0a8005986 */ /* 0x0001e2000c101504 */
[----:B------:R-:W-:Y:S01]  /*668f0*/  LEA R6, P3, R5, R2, 0x1 ;  /* 0x0000000205067211 */ /* 0x000fe200078608ff */
[----:B------:R-:W2:Y:S01]  /*66900*/  LDC R176, c[0x0][0x248] ;  /* 0x00009200ffb07b82 */ /* 0x000ea20000000800 */
[----:B------:R-:W-:Y:S01]  /*66910*/  ISETP.LT.AND P2, PT, R186, R185, !P0 ;  /* 0x000000b9ba00720c */ /* 0x000fe20004741270 */
[----:B------:R-:W-:Y:S01]  /*66920*/  VIADD R185, R3, 0x53 ;  /* 0x0000005303b97836 */ /* 0x000fe20000000000 */
[----:B------:R3:W-:Y:S01]  /*66930*/  @P4 STG.E.U16 desc[UR4][R170.64], R7 ;  /* 0x00000007aa004986 */ /* 0x0007e2000c101504 */
[----:B------:R-:W-:-:S04]  /*66940*/  PRMT R186, R163, 0x7632, R186 ;  /* 0x00007632a3ba7816 */ /* 0x000fc800000000ba */
[----:B------:R-:W4:Y:S01]  /*66950*/  LDC R177, c[0x0][0x22c] ;  /* 0x00008b00ffb17b82 */ /* 0x000f220000000800 */
[C---:B0-----:R-:W-:Y:S01]  /*66960*/  IMAD.IADD R169, R5.reuse, 0x1, R178 ;  /* 0x0000000105a97824 */ /* 0x041fe200078e02b2 */
[----:B---3--:R-:W-:-:S06]  /*66970*/  LEA.HI.X.SX32 R7, R5, R4, 0x1, P3 ;  /* 0x0000000405077211 */ /* 0x008fcc00018f0eff */
[----:B------:R-:W0:Y:S01]  /*66980*/  LDC R0, c[0x0][0x248] ;  /* 0x00009200ff007b82 */ /* 0x000e220000000800 */
[----:B-1----:R-:W-:Y:S01]  /*66990*/  ISETP.LT.AND P4, PT, R185, R184, !P0 ;  /* 0x000000b8b900720c */ /* 0x002fe20004781270 */
[----:B------:R-:W-:Y:S01]  /*669a0*/  VIADD R184, R3, 0x54 ;  /* 0x0000005403b87836 */ /* 0x000fe20000000000 */
[----:B------:R-:W-:Y:S01]  /*669b0*/  LEA R168, P3, R169, R2, 0x1 ;  /* 0x00000002a9a87211 */ /* 0x000fe200078608ff */
[----:B------:R1:W-:Y:S01]  /*669c0*/  @P2 STG.E.U16 desc[UR4][R6.64], R161 ;  /* 0x000000a106002986 */ /* 0x0003e2000c101504 */
[----:B------:R-:W-:Y:S01]  /*669d0*/  PRMT R171, R161, 0x7632, R171 ;  /* 0x00007632a1ab7816 */ /* 0x000fe200000000ab */
[----:B------:R-:W-:Y:S02]  /*669e0*/  VIADD R185, R3, 0x59 ;  /* 0x0000005903b97836 */ /* 0x000fe40000000000 */
[----:B------:R-:W3:Y:S01]  /*669f0*/  LDC R179, c[0x0][0x22c] ;  /* 0x00008b00ffb37b82 */ /* 0x000ee20000000800 */
[C---:B--2---:R-:W-:Y:S01]  /*66a00*/  IMAD.IADD R5, R169.reuse, 0x1, R176 ;  /* 0x00000001a9057824 */ /* 0x044fe200078e02b0 */
[----:B------:R-:W-:-:S04]  /*66a10*/  LEA.HI.X.SX32 R169, R169, R4, 0x1, P3 ;  /* 0x00000004a9a97211 */ /* 0x000fc800018f0eff */
[----:B------:R-:W-:Y:S01]  /*66a20*/  LEA R170, P3, R5, R2, 0x1 ;  /* 0x0000000205aa7211 */ /* 0x000fe200078608ff */
[----:B------:R2:W-:Y:S01]  /*66a30*/  @P4 STG.E.U16 desc[UR4][R168.64], R171 ;  /* 0x000000aba8004986 */ /* 0x0005e2000c101504 */
[----:B------:R-:W3:Y:S01]  /*66a40*/  LDC R178, c[0x0][0x22c] ;  /* 0x00008b00ffb27b82 */ /* 0x000ee20000000800 */
[----:B----4-:R-:W-:Y:S01]  /*66a50*/  ISETP.LT.AND P5, PT, R184, R177, !P0 ;  /* 0x000000b1b800720c */ /* 0x010fe200047a1270 */
[----:B------:R-:W-:Y:S01]  /*66a60*/  VIADD R184, R3, 0x55 ;  /* 0x0000005503b87836 */ /* 0x000fe20000000000 */
[----:B-1----:R-:W-:-:S05]  /*66a70*/  PRMT R161, R162, 0x7632, R161 ;  /* 0x00007632a2a17816 */ /* 0x002fca00000000a1 */
[----:B------:R-:W1:Y:S01]  /*66a80*/  LDC R160, c[0x0][0x248] ;  /* 0x00009200ffa07b82 */ /* 0x000e620000000800 */
[C---:B0-----:R-:W-:Y:S01]  /*66a90*/  IMAD.IADD R7, R5.reuse, 0x1, R0 ;  /* 0x0000000105077824 */ /* 0x041fe200078e0200 */
[----:B--2---:R-:W-:Y:S01]  /*66aa0*/  LEA.HI.X.SX32 R171, R5, R4, 0x1, P3 ;  /* 0x0000000405ab7211 */ /* 0x004fe200018f0eff */
[----:B------:R-:W-:-:S03]  /*66ab0*/  VIADD R5, R3, 0x56 ;  /* 0x0000005603057836 */ /* 0x000fc60000000000 */
[----:B------:R-:W-:Y:S01]  /*66ac0*/  LEA R6, P3, R7, R2, 0x1 ;  /* 0x0000000207067211 */ /* 0x000fe200078608ff */
[----:B------:R-:W-:Y:S01]  /*66ad0*/  VIADD R168, R3, 0x57 ;  /* 0x0000005703a87836 */ /* 0x000fe20000000000 */
[----:B------:R-:W0:Y:S01]  /*66ae0*/  LDC R176, c[0x0][0x248] ;  /* 0x00009200ffb07b82 */ /* 0x000e220000000800 */
[----:B---3--:R-:W-:Y:S01]  /*66af0*/  ISETP.LT.AND P2, PT, R184, R179, !P0 ;  /* 0x000000b3b800720c */ /* 0x008fe20004741270 */
[----:B------:R2:W-:Y:S06]  /*66b00*/  @P5 STG.E.U16 desc[UR4][R170.64], R162 ;  /* 0x000000a2aa005986 */ /* 0x0005ec000c101504 */
[----:B------:R-:W3:Y:S01]  /*66b10*/  LDC R177, c[0x0][0x22c] ;  /* 0x00008b00ffb17b82 */ /* 0x000ee20000000800 */
[----:B------:R-:W-:Y:S01]  /*66b20*/  ISETP.LT.AND P4, PT, R5, R178, !P0 ;  /* 0x000000b20500720c */ /* 0x000fe20004781270 */
[----:B--2---:R-:W-:-:S06]  /*66b30*/  VIADD R170, R3, 0x58 ;  /* 0x0000005803aa7836 */ /* 0x004fcc0000000000 */
[----:B------:R-:W2:Y:S01]  /*66b40*/  LDC R0, c[0x0][0x248] ;  /* 0x00009200ff007b82 */ /* 0x000ea20000000800 */
[C---:B-1----:R-:W-:Y:S01]  /*66b50*/  IMAD.IADD R5, R7.reuse, 0x1, R160 ;  /* 0x0000000107057824 */ /* 0x042fe200078e02a0 */
[----:B------:R-:W-:-:S04]  /*66b60*/  LEA.HI.X.SX32 R7, R7, R4, 0x1, P3 ;  /* 0x0000000407077211 */ /* 0x000fc800018f0eff */
[C---:B------:R-:W-:Y:S01]  /*66b70*/  LEA R160, P3, R5.reuse, R2, 0x1 ;  /* 0x0000000205a07211 */ /* 0x040fe200078608ff */
[----:B------:R1:W-:Y:S01]  /*66b80*/  @P2 STG.E.U16 desc[UR4][R6.64], R161 ;  /* 0x000000a106002986 */ /* 0x0003e2000c101504 */
[----:B------:R-:W4:Y:S01]  /*66b90*/  LDC R179, c[0x0][0x22c] ;  /* 0x00008b00ffb37b82 */ /* 0x000f220000000800 */
[----:B0-----:R-:W-:-:S07]  /*66ba0*/  IMAD.IADD R169, R5, 0x1, R176 ;  /* 0x0000000105a97824 */ /* 0x001fce00078e02b0 */
[----:B------:R-:W0:Y:S01]  /*66bb0*/  LDC R178, c[0x0][0x248] ;  /* 0x00009200ffb27b82 */ /* 0x000e220000000800 */
[----:B---3--:R-:W-:Y:S02]  /*66bc0*/  ISETP.LT.AND P6, PT, R168, R177, !P0 ;  /* 0x000000b1a800720c */ /* 0x008fe400047c1270 */
[----:B-1----:R-:W-:Y:S02]  /*66bd0*/  LEA.HI.X.SX32 R161, R5, R4, 0x1, P3 ;  /* 0x0000000405a17211 */ /* 0x002fe400018f0eff */
[----:B------:R-:W-:-:S03]  /*66be0*/  LEA R6, P3, R169, R2, 0x1 ;  /* 0x00000002a9067211 */ /* 0x000fc600078608ff */
[----:B------:R-:W1:Y:S01]  /*66bf0*/  LDC R184, c[0x0][0x22c] ;  /* 0x00008b00ffb87b82 */ /* 0x000e620000000800 */
[C---:B--2---:R-:W-:Y:S01]  /*66c00*/  IMAD.IADD R5, R169.reuse, 0x1, R0 ;  /* 0x00000001a9057824 */ /* 0x044fe200078e0200 */
[----:B------:R0:W-:Y:S01]  /*66c10*/  @P4 STG.E.U16 desc[UR4][R160.64], R163 ;  /* 0x000000a3a0004986 */ /* 0x0001e2000c101504 */
[----:B------:R-:W-:-:S03]  /*66c20*/  LEA.HI.X.SX32 R7, R169, R4, 0x1, P3 ;  /* 0x00000004a9077211 */ /* 0x000fc600018f0eff */
[C---:B------:R-:W-:Y:S02]  /*66c30*/  LEA R168, P4, R5.reuse, R2, 0x1 ;  /* 0x0000000205a87211 */ /* 0x040fe400078808ff */
[----:B------:R-:W2:Y:S01]  /*66c40*/  LDC R162, c[0x0][0x248] ;  /* 0x00009200ffa27b82 */ /* 0x000ea20000000800 */
[----:B----4-:R-:W-:Y:S01]  /*66c50*/  ISETP.LT.AND P2, PT, R170, R179, !P0 ;  /* 0x000000b3aa00720c */ /* 0x010fe20004741270 */
[----:B------:R3:W-:Y:S01]  /*66c60*/  @P6 STG.E.U16 desc[UR4][R6.64], R186 ;  /* 0x000000ba06006986 */ /* 0x0007e2000c101504 */
[----:B------:R-:W-:-:S05]  /*66c70*/  LEA.HI.X.SX32 R169, R5, R4, 0x1, P4 ;  /* 0x0000000405a97211 */ /* 0x000fca00020f0eff */
[----:B------:R-:W4:Y:S01]  /*66c80*/  LDC R177, c[0x0][0x22c] ;  /* 0x00008b00ffb17b82 */ /* 0x000f220000000800 */
[----:B0-----:R-:W-:Y:S02]  /*66c90*/  IMAD.IADD R161, R5, 0x1, R178 ;  /* 0x0000000105a17824 */ /* 0x001fe400078e02b2 */
[----:B------:R-:W-:-:S03]  /*66ca0*/  VIADD R178, R3, 0x5b ;  /* 0x0000005b03b27836 */ /* 0x000fc60000000000 */
[----:B------:R-:W-:Y:S01]  /*66cb0*/  LEA R160, P3, R161, R2, 0x1 ;  /* 0x00000002a1a07211 */ /* 0x000fe200078608ff */
[----:B------:R-:W-:Y:S01]  /*66cc0*/  @P2 STG.E.U16 desc[UR4][R168.64], R152 ;  /* 0x00000098a8002986 */ /* 0x000fe2000c101504 */
[----:B------:R-:W0:Y:S01]  /*66cd0*/  LDC R171, c[0x0][0x22c] ;  /* 0x00008b00ffab7b82 */ /* 0x000e220000000800 */
[----:B-1----:R-:W-:Y:S01]  /*66ce0*/  ISETP.LT.AND P5, PT, R185, R184, !P0 ;  /* 0x000000b8b900720c */ /* 0x002fe200047a1270 */
[----:B------:R-:W-:Y:S01]  /*66cf0*/  VIADD R184, R3, 0x5c ;  /* 0x0000005c03b87836 */ /* 0x000fe20000000000 */
[----:B---3--:R-:W-:-:S05]  /*66d00*/  PRMT R7, R152, 0x7632, R7 ;  /* 0x0000763298077816 */ /* 0x008fca0000000007 */
[----:B------:R-:W1:Y:S01]  /*66d10*/  LDC R0, c[0x0][0x248] ;  /* 0x00009200ff007b82 */ /* 0x000e620000000800 */
[C---:B--2---:R-:W-:Y:S01]  /*66d20*/  IMAD.IADD R5, R161.reuse, 0x1, R162 ;  /* 0x00000001a1057824 */ /* 0x044fe200078e02a2 */
[----:B------:R-:W-:Y:S01]  /*66d30*/  LEA.HI.X.SX32 R161, R161, R4, 0x1, P3 ;  /* 0x00000004a1a17211 */ /* 0x000fe200018f0eff */
[----:B------:R-:W-:-:S03]  /*66d40*/  VIADD R162, R3, 0x5a ;  /* 0x0000005a03a27836 */ /* 0x000fc60000000000 */
[----:B------:R-:W-:Y:S01]  /*66d50*/  LEA R6, P6, R5, R2, 0x1 ;  /* 0x0000000205067211 */ /* 0x000fe200078c08ff */
[----:B------:R2:W-:Y:S01]  /*66d60*/  @P5 STG.E.U16 desc[UR4][R160.64], R7 ;  /* 0x00000007a0005986 */ /* 0x0005e2000c101504 */
[----:B------:R-:W3:Y:S01]  /*66d70*/  LDC R170, c[0x0][0x248] ;  /* 0x00009200ffaa7b82 */ /* 0x000ee20000000800 */
[----:B----4-:R-:W-:-:S07]  /*66d80*/  ISETP.LT.AND P3, PT, R178, R177, !P0 ;  /* 0x000000b1b200720c */ /* 0x010fce0004761270 */
[----:B------:R-:W4:Y:S01]  /*66d90*/  LDC R179, c[0x0][0x22c] ;  /* 0x00008b00ffb37b82 */ /* 0x000f220000000800 */
[----:B0-----:R-:W-:Y:S02]  /*66da0*/  ISETP.LT.AND P2, PT, R184, R171, !P0 ;  /* 0x000000abb800720c */ /* 0x001fe40004741270 */
[----:B--2---:R-:W-:Y:S02]  /*66db0*/  LEA.HI.X.SX32 R7, R5, R4, 0x1, P6 ;  /* 0x0000000405077211 */ /* 0x004fe400030f0eff */
[----:B------:R-:W-:-:S03]  /*66dc0*/  PRMT R184, R153, 0x7632, R184 ;  /* 0x0000763299b87816 */ /* 0x000fc600000000b8 */
[----:B------:R-:W0:Y:S01]  /*66dd0*/  LDC R176, c[0x0][0x248] ;  /* 0x00009200ffb07b82 */ /* 0x000e220000000800 */
[----:B-1----:R-:W-:Y:S02]  /*66de0*/  IMAD.IADD R163, R5, 0x1, R0 ;  /* 0x0000000105a37824 */ /* 0x002fe400078e0200 */
[----:B------:R-:W-:-:S03]  /*66df0*/  VIADD R5, R3, 0x5d ;  /* 0x0000005d03057836 */ /* 0x000fc60000000000 */
[C---:B------:R-:W-:Y:S02]  /*66e00*/  LEA R160, P5, R163.reuse, R2, 0x1 ;  /* 0x00000002a3a07211 */ /* 0x040fe400078a08ff */
[----:B------:R-:W1:Y:S01]  /*66e10*/  LDC R178, c[0x0][0x22c] ;  /* 0x00008b00ffb27b82 */ /* 0x000e620000000800 */
[C---:B---3--:R-:W-:Y:S01]  /*66e20*/  IMAD.IADD R169, R163.reuse, 0x1, R170 ;  /* 0x00000001a3a97824 */ /* 0x048fe200078e02aa */
[----:B------:R-:W-:-:S06]  /*66e30*/  LEA.HI.X.SX32 R161, R163, R4, 0x1, P5 ;  /* 0x00000004a3a17211 */ /* 0x000fcc00028f0eff */
[----:B------:R-:W2:Y:S01]  /*66e40*/  LDC R171, c[0x0][0x22c] ;  /* 0x00008b00ffab7b82 */ /* 0x000ea20000000800 */
[----:B----4-:R-:W-:Y:S01]  /*66e50*/  ISETP.LT.AND P4, PT, R162, R179, !P0 ;  /* 0x000000b3a200720c */ /* 0x010fe20004781270 */
[----:B------:R-:W-:Y:S01]  /*66e60*/  VIADD R179, R3, 0x5f ;  /* 0x0000005f03b37836 */ /* 0x000fe20000000000 */
[----:B------:R-:W-:-:S04]  /*66e70*/  LEA R162, P6, R169, R2, 0x1 ;  /* 0x00000002a9a27211 */ /* 0x000fc800078c08ff */
[C---:B------:R-:W-:Y:S01]  /*66e80*/  LEA.HI.X.SX32 R163, R169.reuse, R4, 0x1, P6 ;  /* 0x00000004a9a37211 */ /* 0x040fe200030f0eff */
[----:B------:R-:W3:Y:S01]  /*66e90*/  LDC R0, c[0x0][0x248] ;  /* 0x00009200ff007b82 */ /* 0x000ee20000000800 */
[----:B0-----:R-:W-:Y:S02]  /*66ea0*/  IMAD.IADD R169, R169, 0x1, R176 ;  /* 0x00000001a9a97824 */ /* 0x001fe400078e02b0 */
[----:B------:R-:W-:-:S03]  /*66eb0*/  VIADD R176, R3, 0x5e ;  /* 0x0000005e03b07836 */ /* 0x000fc60000000000 */
[----:B------:R0:W-:Y:S02]  /*66ec0*/  @P4 STG.E.U16 desc[UR4][R6.64], R153 ;  /* 0x0000009906004986 */ /* 0x0001e4000c101504 */
[----:B------:R-:W4:Y:S01]  /*66ed0*/  LDC R152, c[0x0][0x22c] ;  /* 0x00008b00ff987b82 */ /* 0x000f220000000800 */
[----:B-1----:R-:W-:Y:S01]  /*66ee0*/  ISETP.LT.AND P5, PT, R5, R178, !P0 ;  /* 0x000000b20500720c */ /* 0x002fe200047a1270 */
[----:B------:R1:W-:Y:S04]  /*66ef0*/  @P3 STG.E.U16 desc[UR4][R160.64], R184 ;  /* 0x000000b8a0003986 */ /* 0x0003e8000c101504 */
[----:B------:R3:W-:Y:S02]  /*66f00*/  @P2 STG.E.U16 desc[UR4][R162.64], R154 ;  /* 0x0000009aa2002986 */ /* 0x0007e4000c101504 */
[----:B------:R-:W4:Y:S01]  /*66f10*/  LDC R168, c[0x0][0x248] ;  /* 0x00009200ffa87b82 */ /* 0x000f220000000800 */
[----:B--2---:R-:W-:-:S02]  /*66f20*/  ISETP.LT.AND P3, PT, R176, R171, !P0 ;  /* 0x000000abb000720c */ /* 0x004fc40004761270 */
[----:B0-----:R-:W-:Y:S02]  /*66f30*/  LEA R6, P4, R169, R2, 0x1 ;  /* 0x00000002a9067211 */ /* 0x001fe400078808ff */
[----:B-1----:R-:W-:Y:S01]  /*66f40*/  PRMT R161, R154, 0x7632, R161 ;  /* 0x000076329aa17816 */ /* 0x002fe200000000a1 */
[----:B------:R-:W-:Y:S02]  /*66f50*/  VIADD R184, R3, 0x67 ;  /* 0x0000006703b87836 */ /* 0x000fe40000000000 */
[----:B------:R-:W0:Y:S01]  /*66f60*/  LDC R177, c[0x0][0x22c] ;  /* 0x00008b00ffb17b82 */ /* 0x000e220000000800 */
[C---:B---3--:R-:W-:Y:S01]  /*66f70*/  IMAD.IADD R5, R169.reuse, 0x1, R0 ;  /* 0x00000001a9057824 */ /* 0x048fe200078e0200 */
[----:B------:R-:W-:Y:S01]  /*66f80*/  LEA.HI.X.SX32 R7, R169, R4, 0x1, P4 ;  /* 0x00000004a9077211 */ /* 0x000fe200020f0eff */
[----:B------:R-:W-:-:S04]  /*66f90*/  VIADD R162, R3, 0x60 ;  /* 0x0000006003a27836 */ /* 0x000fc80000000000 */
[----:B------:R1:W-:Y:S01]  /*66fa0*/  @P5 STG.E.U16 desc[UR4][R6.64], R161 ;  /* 0x000000a106005986 */ /* 0x0003e2000c101504 */
[----:B------:R-:W2:Y:S01]  /*66fb0*/  LDC R170, c[0x0][0x248] ;  /* 0x00009200ffaa7b82 */ /* 0x000ea20000000800 */
[----:B----4-:R-:W-:Y:S01]  /*66fc0*/  ISETP.LT.AND P2, PT, R179, R152, !P0 ;  /* 0x00000098b300720c */ /* 0x010fe20004741270 */
[----:B------:R-:W-:Y:S01]  /*66fd0*/  VIADD R179, R3, 0x68 ;  /* 0x0000006803b37836 */ /* 0x000fe20000000000 */
[----:B------:R-:W-:-:S04]  /*66fe0*/  LEA R152, P4, R5, R2, 0x1 ;  /* 0x0000000205987211 */ /* 0x000fc800078808ff */
[C---:B------:R-:W-:Y:S01]  /*66ff0*/  LEA.HI.X.SX32 R153, R5.reuse, R4, 0x1, P4 ;  /* 0x0000000405997211 */ /* 0x040fe200020f0eff */
[----:B------:R-:W3:Y:S01]  /*67000*/  LDC R176, c[0x0][0x22c] ;  /* 0x00008b00ffb07b82 */ /* 0x000ee20000000800 */
[----:B------:R-:W-:Y:S01]  /*67010*/  IMAD.IADD R163, R5, 0x1, R168 ;  /* 0x0000000105a37824 */ /* 0x000fe200078e02a8 */
[----:B-1----:R-:W-:Y:S02]  /*67020*/  PRMT R7, R155, 0x7632, R7 ;  /* 0x000076329b077816 */ /* 0x002fe40000000007 */
[----:B------:R-:W-:Y:S01]  /*67030*/  @P3 STG.E.U16 desc[UR4][R152.64], R155 ;  /* 0x0000009b98003986 */ /* 0x000fe2000c101504 */
[----:B------:R-:W-:Y:S01]  /*67040*/  VIADD R5, R3, 0x61 ;  /* 0x0000006103057836 */ /* 0x000fe20000000000 */
[----:B------:R-:W-:Y:S01]  /*67050*/  LEA R160, P4, R163, R2, 0x1 ;  /* 0x00000002a3a07211 */ /* 0x000fe200078808ff */
[----:B------:R-:W-:Y:S01]  /*67060*/  VIADD R168, R3, 0x62 ;  /* 0x0000006203a87836 */ /* 0x000fe20000000000 */
[----:B------:R-:W1:Y:S01]  /*67070*/  LDC R0, c[0x0][0x248] ;  /* 0x00009200ff007b82 */ /* 0x000e620000000800 */
[----:B0-----:R-:W-:-:S02]  /*67080*/  ISETP.LT.AND P3, PT, R162, R177, !P0 ;  /* 0x000000b1a200720c */ /* 0x001fc40004761270 */
[----:B------:R-:W-:-:S05]  /*67090*/  LEA.HI.X.SX32 R161, R163, R4, 0x1, P4 ;  /* 0x00000004a3a17211 */ /* 0x000fca00020f0eff */
[----:B------:R-:W0:Y:S01]  /*670a0*/  LDC R154, c[0x0][0x248] ;  /* 0x00009200ff9a7b82 */ /* 0x000e220000000800 */
[----:B--2---:R-:W-:Y:S01]  /*670b0*/  IMAD.IADD R163, R163, 0x1, R170 ;  /* 0x00000001a3a37824 */ /* 0x004fe200078e02aa */
[----:B------:R2:W-:Y:S04]  /*670c0*/  @P2 STG.E.U16 desc[UR4][R160.64], R7 ;  /* 0x00000007a0002986 */ /* 0x0005e8000c101504 */
[----:B------:R-:W-:Y:S02]  /*670d0*/  LEA R6, P4, R163, R2, 0x1 ;  /* 0x00000002a3067211 */ /* 0x000fe400078808ff */
[----:B------:R-:W4:Y:S01]  /*670e0*/  LDC R162, c[0x0][0x248] ;  /* 0x00009200ffa27b82 */ /* 0x000f220000000800 */
[----:B---3--:R-:W-:Y:S01]  /*670f0*/  ISETP.LT.AND P2, PT, R5, R176, !P0 ;  /* 0x000000b00500720c */ /* 0x008fe20004741270 */
[----:B------:R-:W-:Y:S01]  /*67100*/  VIADD R176, R3, 0x64 ;  /* 0x0000006403b07836 */ /* 0x000fe20000000000 */
[----:B--2---:R-:W-:-:S05]  /*67110*/  LEA.HI.X.SX32 R7, R163, R4, 0x1, P4 ;  /* 0x00000004a3077211 */ /* 0x004fca00020f0eff */
[----:B------:R-:W2:Y:S01]  /*67120*/  LDC R171, c[0x0][0x22c] ;  /* 0x00008b00ffab7b82 */ /* 0x000ea20000000800 */
[----:B-1----:R-:W-:Y:S01]  /*67130*/  IMAD.IADD R5, R163, 0x1, R0 ;  /* 0x00000001a3057824 */ /* 0x002fe200078e0200 */
[----:B------:R1:W-:Y:S04]  /*67140*/  @P3 STG.E.U16 desc[UR4][R6.64], R144 ;  /* 0x0000009006003986 */ /* 0x0003e8000c101504 */
[C---:B------:R-:W-:Y:S02]  /*67150*/  LEA R152, P4, R5.reuse, R2, 0x1 ;  /* 0x0000000205987211 */ /* 0x040fe400078808ff */
[----:B------:R-:W3:Y:S01]  /*67160*/  LDC R170, c[0x0][0x22c] ;  /* 0x00008b00ffaa7b82 */ /* 0x000ee20000000800 */
[C---:B0-----:R-:W-:Y:S01]  /*67170*/  IMAD.IADD R161, R5.reuse, 0x1, R154 ;  /* 0x0000000105a17824 */ /* 0x041fe200078e029a */
[----:B------:R-:W-:Y:S01]  /*67180*/  LEA.HI.X.SX32 R153, R5, R4, 0x1, P4 ;  /* 0x0000000405997211 */ /* 0x000fe200020f0eff */
[----:B------:R-:W-:-:S03]  /*67190*/  VIADD R5, R3, 0x63 ;  /* 0x0000006303057836 */ /* 0x000fc60000000000 */
[C---:B------:R-:W-:Y:S02]  /*671a0*/  LEA R154, P3, R161.reuse, R2, 0x1 ;  /* 0x00000002a19a7211 */ /* 0x040fe400078608ff */
[----:B------:R-:W0:Y:S01]  /*671b0*/  LDC R0, c[0x0][0x248] ;  /* 0x00009200ff007b82 */ /* 0x000e220000000800 */
[----:B-1----:R-:W-:Y:S02]  /*671c0*/  PRMT R7, R144, 0x7632, R7 ;  /* 0x0000763290077816 */ /* 0x002fe40000000007 */
[C---:B------:R-:W-:Y:S01]  /*671d0*/  LEA.HI.X.SX32 R155, R161.reuse, R4, 0x1, P3 ;  /* 0x00000004a19b7211 */ /* 0x040fe200018f0eff */
[----:B----4-:R-:W-:Y:S02]  /*671e0*/  IMAD.IADD R161, R161, 0x1, R162 ;  /* 0x00000001a1a17824 */ /* 0x010fe400078e02a2 */
[----:B------:R1:W-:Y:S02]  /*671f0*/  @P2 STG.E.U16 desc[UR4][R152.64], R7 ;  /* 0x0000000798002986 */ /* 0x0003e4000c101504 */
[----:B------:R-:W4:Y:S01]  /*67200*/  LDC R160, c[0x0][0x248] ;  /* 0x00009200ffa07b82 */ /* 0x000f220000000800 */
[----:B--2---:R-:W-:Y:S01]  /*67210*/  ISETP.LT.AND P5, PT, R168, R171, !P0 ;  /* 0x000000aba800720c */ /* 0x004fe200047a1270 */
[----:B------:R-:W-:Y:S01]  /*67220*/  VIADD R171, R3, 0x65 ;  /* 0x0000006503ab7836 */ /* 0x000fe20000000000 */
[----:B------:R-:W-:-:S05]  /*67230*/  LEA R6, P2, R161, R2, 0x1 ;  /* 0x00000002a1067211 */ /* 0x000fca00078408ff */
[----:B------:R-:W2:Y:S01]  /*67240*/  LDC R169, c[0x0][0x22c] ;  /* 0x00008b00ffa97b82 */ /* 0x000ea20000000800 */
[----:B---3--:R-:W-:Y:S02]  /*67250*/  ISETP.LT.AND P3, PT, R5, R170, !P0 ;  /* 0x000000aa0500720c */ /* 0x008fe40004761270 */
[----:B-1----:R-:W-:Y:S02]  /*67260*/  LEA.HI.X.SX32 R7, R161, R4, 0x1, P2 ;  /* 0x00000004a1077211 */ /* 0x002fe400010f0eff */
[----:B------:R-:W-:Y:S01]  /*67270*/  PRMT R170, R145, 0x7632, R170 ;  /* 0x0000763291aa7816 */ /* 0x000fe200000000aa */
[----:B------:R-:W-:Y:S02]  /*67280*/  @P5 STG.E.U16 desc[UR4][R154.64], R145 ;  /* 0x000000919a005986 */ /* 0x000fe4000c101504 */
[----:B------:R-:W1:Y:S01]  /*67290*/  LDC R162, c[0x0][0x248] ;  /* 0x00009200ffa27b82 */ /* 0x000e620000000800 */
[----:B0-----:R-:W-:-:S05]  /*672a0*/  IMAD.IADD R5, R161, 0x1, R0 ;  /* 0x00000001a1057824 */ /* 0x001fca00078e0200 */
[C---:B------:R-:W-:Y:S01]  /*672b0*/  LEA R152, P2, R5.reuse, R2, 0x1 ;  /* 0x0000000205987211 */ /* 0x040fe200078408ff */
[----:B------:R0:W-:Y:S01]  /*672c0*/  @P3 STG.E.U16 desc[UR4][R6.64], R170 ;  /* 0x000000aa06003986 */ /* 0x0001e2000c101504 */
[----:B------:R-:W3:Y:S02]  /*672d0*/  LDC R168, c[0x0][0x22c] ;  /* 0x00008b00ffa87b82 */ /* 0x000ee40000000800 */
[C---:B------:R-:W-:Y:S01]  /*672e0*/  LEA.HI.X.SX32 R153, R5.reuse, R4, 0x1, P2 ;  /* 0x0000000405997211 */ /* 0x040fe200010f0eff */
[----:B----4-:R-:W-:-:S05]  /*672f0*/  IMAD.IADD R5, R5, 0x1, R160 ;  /* 0x0000000105057824 */ /* 0x010fca00078e02a0 */
[----:B------:R-:W4:Y:S01]  /*67300*/  LDC R0, c[0x0][0x248] ;  /* 0x00009200ff007b82 */ /* 0x000f220000000800 */
[----:B--2---:R-:W-:Y:S01]  /*67310*/  ISETP.LT.AND P4, PT, R176, R169, !P0 ;  /* 0x000000a9b000720c */ /* 0x004fe20004781270 */
[----:B------:R-:W-:Y:S01]  /*67320*/  VIADD R176, R3, 0x6c ;  /* 0x0000006c03b07836 */ /* 0x000fe20000000000 */
[----:B------:R-:W-:Y:S01]  /*67330*/  LEA R144, P2, R5, R2, 0x1 ;  /* 0x0000000205907211 */ /* 0x000fe200078408ff */
[C---:B0-----:R-:W-:Y:S01]  /*67340*/  VIADD R170, R3.reuse, 0x6b ;  /* 0x0000006b03aa7836 */ /* 0x041fe20000000000 */
[----:B------:R-:W-:Y:S01]  /*67350*/  PRMT R7, R146, 0x7632, R7 ;  /* 0x0000763292077816 */ /* 0x000fe20000000007 */
[----:B------:R-:W-:Y:S01]  /*67360*/  VIADD R6, R3, 0x66 ;  /* 0x0000006603067836 */ /* 0x000fe20000000000 */
[C---:B------:R-:W-:Y:S01]  /*67370*/  LEA.HI.X.SX32 R145, R5.reuse, R4, 0x1, P2 ;  /* 0x0000000405917211 */ /* 0x040fe200010f0eff */
[----:B------:R-:W0:Y:S01]  /*67380*/  LDC R154, c[0x0][0x248] ;  /* 0x00009200ff9a7b82 */ /* 0x000e220000000800 */
[----:B-1----:R-:W-:-:S05]  /*67390*/  IMAD.IADD R155, R5, 0x1, R162 ;  /* 0x00000001059b7824 */ /* 0x002fca00078e02a2 */
[----:B------:R0:W-:Y:S02]  /*673a0*/  @P4 STG.E.U16 desc[UR4][R152.64], R146 ;  /* 0x0000009298004986 */ /* 0x0001e4000c101504 */
[----:B------:R-:W1:Y:S01]  /*673b0*/  LDC R161, c[0x0][0x22c] ;  /* 0x00008b00ffa17b82 */ /* 0x000e620000000800 */
[----:B---3--:R-:W-:-:S07]  /*673c0*/  ISETP.LT.AND P3, PT, R171, R168, !P0 ;  /* 0x000000a8ab00720c */ /* 0x008fce0004761270 */
[----:B------:R-:W2:Y:S01]  /*673d0*/  LDC R160, c[0x0][0x248] ;  /* 0x00009200ffa07b82 */ /* 0x000ea20000000800 */
[----:B----4-:R-:W-:-:S05]  /*673e0*/  IMAD.IADD R5, R155, 0x1, R0 ;  /* 0x000000019b057824 */ /* 0x010fca00078e0200 */
[----:B------:R3:W-:Y:S02]  /*673f0*/  @P3 STG.E.U16 desc[UR4][R144.64], R7 ;  /* 0x0000000790003986 */ /* 0x0007e4000c101504 */
[----:B------:R-:W4:Y:S01]  /*67400*/  LDC R169, c[0x0][0x22c] ;  /* 0x00008b00ffa97b82 */ /* 0x000f220000000800 */
[----:B0-----:R-:W-:-:S07]  /*67410*/  IMAD.IADD R153, R5, 0x1, R154 ;  /* 0x0000000105997824 */ /* 0x001fce00078e029a */
[----:B------:R-:W0:Y:S01]  /*67420*/  LDC R163, c[0x0][0x22c] ;  /* 0x00008b00ffa37b82 */ /* 0x000e220000000800 */
[----:B-1----:R-:W-:Y:S02]  /*67430*/  ISETP.LT.AND P4, PT, R170, R161, !P0 ;  /* 0x000000a1aa00720c */ /* 0x002fe40004781270 */
[----:B---3--:R-:W-:-:S04]  /*67440*/  LEA R144, P6, R5, R2, 0x1 ;  /* 0x0000000205907211 */ /* 0x008fc800078c08ff */
[----:B------:R-:W-:Y:S01]  /*67450*/  LEA.HI.X.SX32 R145, R5, R4, 0x1, P6 ;  /* 0x0000000405917211 */ /* 0x000fe200030f0eff */
[----:B------:R-:W1:Y:S01]  /*67460*/  LDC R162, c[0x0][0x248] ;  /* 0x00009200ffa27b82 */ /* 0x000e620000000800 */
[----:B--2---:R-:W-:-:S05]  /*67470*/  IMAD.IADD R161, R153, 0x1, R160 ;  /* 0x0000000199a17824 */ /* 0x004fca00078e02a0 */
[-C--:B------:R-:W-:Y:S02]  /*67480*/  LEA R154, P6, R161, R2.reuse, 0x1 ;  /* 0x00000002a19a7211 */ /* 0x080fe400078c08ff */
[----:B------:R-:W2:Y:S01]  /*67490*/  LDC R168, c[0x0][0x248] ;  /* 0x00009200ffa87b82 */ /* 0x000ea20000000800 */
[----:B----4-:R-:W-:Y:S02]  /*674a0*/  ISETP.LT.AND P5, PT, R6, R169, !P0 ;  /* 0x000000a90600720c */ /* 0x010fe400047a1270 */
[----:B------:R-:W-:-:S04]  /*674b0*/  LEA R6, P2, R155, R2, 0x1 ;  /* 0x000000029b067211 */ /* 0x000fc800078408ff */
[----:B------:R-:W-:Y:S01]  /*674c0*/  LEA.HI.X.SX32 R7, R155, R4, 0x1, P2 ;  /* 0x000000049b077211 */ /* 0x000fe200010f0eff */
[----:B------:R-:W3:Y:S01]  /*674d0*/  LDC R146, c[0x0][0x248] ;  /* 0x00009200ff927b82 */ /* 0x000ee20000000800 */
[----:B0-----:R-:W-:Y:S02]  /*674e0*/  ISETP.LT.AND P3, PT, R176, R163, !P0 ;  /* 0x000000a3b000720c */ /* 0x001fe40004761270 */
[----:B------:R-:W-:Y:S02]  /*674f0*/  LEA R152, P2, R153, R2, 0x1 ;  /* 0x0000000299987211 */ /* 0x000fe400078408ff */
[-C--:B------:R-:W-:Y:S01]  /*67500*/  LEA.HI.X.SX32 R155, R161, R4.reuse, 0x1, P6 ;  /* 0x00000004a19b7211 */ /* 0x080fe200030f0eff */
[----:B------:R0:W-:Y:S01]  /*67510*/  @P5 STG.E.U16 desc[UR4][R6.64], R147 ;  /* 0x0000009306005986 */ /* 0x0001e2000c101504 */
[----:B------:R-:W-:Y:S01]  /*67520*/  LEA.HI.X.SX32 R153, R153, R4, 0x1, P2 ;  /* 0x0000000499997211 */ /* 0x000fe200010f0eff */
[----:B------:R-:W4:Y:S01]  /*67530*/  LDC R0, c[0x0][0x248] ;  /* 0x00009200ff007b82 */ /* 0x000f220000000800 */
[----:B-1----:R-:W-:-:S05]  /*67540*/  IMAD.IADD R163, R161, 0x1, R162 ;  /* 0x00000001a1a37824 */ /* 0x002fca00078e02a2 */
[C---:B------:R-:W-:Y:S02]  /*67550*/  LEA R160, P2, R163.reuse, R2, 0x1 ;  /* 0x00000002a3a07211 */ /* 0x040fe400078408ff */
[----:B------:R-:W1:Y:S01]  /*67560*/  LDC R171, c[0x0][0x22c] ;  /* 0x00008b00ffab7b82 */ /* 0x000e620000000800 */
[C---:B--2---:R-:W-:Y:S01]  /*67570*/  IMAD.IADD R5, R163.reuse, 0x1, R168 ;  /* 0x00000001a3057824 */ /* 0x044fe200078e02a8 */
[----:B------:R-:W-:Y:S01]  /*67580*/  LEA.HI.X.SX32 R161, R163, R4, 0x1, P2 ;  /* 0x00000004a3a17211 */ /* 0x000fe200010f0eff */
[----:B0-----:R-:W-:Y:S01]  /*67590*/  VIADD R6, R3, 0x6d ;  /* 0x0000006d03067836 */ /* 0x001fe20000000000 */
[----:B------:R-:W-:Y:S02]  /*675a0*/  PRMT R7, R136, 0x7632, R7 ;  /* 0x0000763288077816 */ /* 0x000fe40000000007 */
[C---:B------:R-:W-:Y:S02]  /*675b0*/  LEA R162, P6, R5.reuse, R2, 0x1 ;  /* 0x0000000205a27211 */ /* 0x040fe400078c08ff */
[----:B------:R-:W0:Y:S01]  /*675c0*/  LDC R177, c[0x0][0x22c] ;  /* 0x00008b00ffb17b82 */ /* 0x000e220000000800 */
[C---:B---3--:R-:W-:Y:S01]  /*675d0*/  IMAD.IADD R169, R5.reuse, 0x1, R146 ;  /* 0x0000000105a97824 */ /* 0x048fe200078e0292 */
[----:B------:R-:W-:-:S04]  /*675e0*/  LEA.HI.X.SX32 R163, R5, R4, 0x1, P6 ;  /* 0x0000000405a37211 */ /* 0x000fc800030f0eff */
[C---:B------:R-:W-:Y:S02]  /*675f0*/  LEA R168, P6, R169.reuse, R2, 0x1 ;  /* 0x00000002a9a87211 */ /* 0x040fe400078c08ff */
[----:B------:R-:W2:Y:S01]  /*67600*/  LDC R178, c[0x0][0x22c] ;  /* 0x00008b00ffb27b82 */ /* 0x000ea20000000800 */
[C---:B----4-:R-:W-:Y:S01]  /*67610*/  IMAD.IADD R5, R169.reuse, 0x1, R0 ;  /* 0x00000001a9057824 */ /* 0x050fe200078e0200 */
[----:B------:R-:W-:Y:S01]  /*67620*/  LEA.HI.X.SX32 R169, R169, R4, 0x1, P6 ;  /* 0x00000004a9a97211 */ /* 0x000fe200030f0eff */
[----:B------:R-:W-:-:S05]  /*67630*/  VIADD R0, R3, 0x69 ;  /* 0x0000006903007836 */ /* 0x000fca0000000000 */
[----:B------:R-:W3:Y:S01]  /*67640*/  LDC R176, c[0x0][0x22c] ;  /* 0x00008b00ffb07b82 */ /* 0x000ee20000000800 */
[----:B-1----:R-:W-:-:S07]  /*67650*/  ISETP.LT.AND P2, PT, R184, R171, !P0 ;  /* 0x000000abb800720c */ /* 0x002fce0004741270 */
[----:B------:R-:W1:Y:S01]  /*67660*/  LDC R170, c[0x0][0x22c] ;  /* 0x00008b00ffaa7b82 */ /* 0x000e620000000800 */
[----:B0-----:R-:W-:Y:S01]  /*67670*/  ISETP.LT.AND P5, PT, R0, R177, !P0 ;  /* 0x000000b10000720c */ /* 0x001fe200047a1270 */
[----:B------:R-:W-:-:S06]  /*67680*/  VIADD R177, R3, 0x6a ;  /* 0x0000006a03b17836 */ /* 0x000fcc0000000000 */
[----:B------:R-:W0:Y:S01]  /*67690*/  LDC R0, c[0x0][0x248] ;  /* 0x00009200ff007b82 */ /* 0x000e220000000800 */
[----:B--2---:R-:W-:Y:S02]  /*676a0*/  ISETP.LT.AND P6, PT, R179, R178, !P0 ;  /* 0x000000b2b300720c */ /* 0x004fe400047c1270 */
[----:B------:R-:W-:Y:S02]  /*676b0*/  PRMT R178, R147, 0x7632, R178 ;  /* 0x0000763293b27816 */ /* 0x000fe400000000b2 */
[----:B------:R-:W-:-:S03]  /*676c0*/  PRMT R147, R137, 0x7632, R147 ;  /* 0x0000763289937816 */ /* 0x000fc60000000093 */
[----:B------:R-:W2:Y:S01]  /*676d0*/  LDC R171, c[0x0][0x22c] ;  /* 0x00008b00ffab7b82 */ /* 0x000ea20000000800 */
[----:B------:R0:W-:Y:S01]  /*676e0*/  @P2 STG.E.U16 desc[UR4][R144.64], R178 ;  /* 0x000000b290002986 */ /* 0x0001e2000c101504 */
[----:B---3--:R-:W-:Y:S01]  /*676f0*/  ISETP.LT.AND P2, PT, R177, R176, !P0 ;  /* 0x000000b0b100720c */ /* 0x008fe20004741270 */
[----:B------:R-:W-:-:S03]  /*67700*/  VIADD R177, R3, 0x6e ;  /* 0x0000006e03b17836 */ /* 0x000fc60000000000 */
[----:B------:R-:W-:Y:S02]  /*67710*/  @P6 STG.E.U16 desc[UR4][R152.64], R136 ;  /* 0x0000008898006986 */ /* 0x000fe4000c101504 */
[----:B------:R-:W3:Y:S01]  /*67720*/  LDC R146, c[0x0][0x248] ;  /* 0x00009200ff927b82 */ /* 0x000ee20000000800 */
[----:B-1----:R-:W-:Y:S01]  /*67730*/  ISETP.LT.AND P6, PT, R177, R170, !P0 ;  /* 0x000000aab100720c */ /* 0x002fe200047c1270 */
[----:B------:R1:W-:Y:S05]  /*67740*/  @P5 STG.E.U16 desc[UR4][R154.64], R7 ;  /* 0x000000079a005986 */ /* 0x0003ea000c101504 */
[----:B------:R4:W-:Y:S01]  /*67750*/  @P2 STG.E.U16 desc[UR4][R160.64], R137 ;  /* 0x00000089a0002986 */ /* 0x0009e2000c101504 */
[----:B------:R-:W3:Y:S01]  /*67760*/  LDC R170, c[0x0][0x248] ;  /* 0x00009200ffaa7b82 */ /* 0x000ee20000000800 */
[----:B0-----:R-:W-:-:S02]  /*67770*/  IMAD.IADD R145, R5, 0x1, R0 ;  /* 0x0000000105917824 */ /* 0x001fc400078e0200 */
[----:B------:R0:W-:Y:S01]  /*67780*/  @P4 STG.E.U16 desc[UR4][R162.64], R147 ;  /* 0x00000093a2004986 */ /* 0x0001e2000c101504 */
[----:B-1----:R-:W-:-:S03]  /*67790*/  PRMT R155, R138, 0x7632, R155 ;  /* 0x000076328a9b7816 */ /* 0x002fc6000000009b */
[----:B------:R1:W-:Y:S01]  /*677a0*/  @P3 STG.E.U16 desc[UR4][R168.64], R138 ;  /* 0x0000008aa8003986 */ /* 0x0003e2000c101504 */
[----:B------:R-:W1:Y:S01]  /*677b0*/  LDC R152, c[0x0][0x22c] ;  /* 0x00008b00ff987b82 */ /* 0x000e620000000800 */
[----:B--2---:R-:W-:Y:S02]  /*677c0*/  ISETP.LT.AND P5, PT, R6, R171, !P0 ;  /* 0x000000ab0600720c */ /* 0x004fe400047a1270 */
[----:B------:R-:W-:Y:S01]  /*677d0*/  LEA R6, P2, R5, R2, 0x1 ;  /* 0x0000000205067211 */ /* 0x000fe200078408ff */
[----:B----4-:R-:W-:-:S03]  /*677e0*/  VIADD R160, R3, 0x75 ;  /* 0x0000007503a07836 */ /* 0x010fc60000000000 */
[----:B------:R-:W-:Y:S01]  /*677f0*/  LEA.HI.X.SX32 R7, R5, R4, 0x1, P2 ;  /* 0x0000000405077211 */ /* 0x000fe200010f0eff */
[----:B------:R-:W2:Y:S01]  /*67800*/  LDC R0, c[0x0][0x248] ;  /* 0x00009200ff007b82 */ /* 0x000ea20000000800 */
[C---:B------:R-:W-:Y:S01]  /*67810*/  LEA R144, P2, R145.reuse, R2, 0x1 ;  /* 0x0000000291907211 */ /* 0x040fe200078408ff */
[----:B---3--:R-:W-:-:S03]  /*67820*/  IMAD.IADD R5, R145, 0x1, R146 ;  /* 0x0000000191057824 */ /* 0x008fc600078e0292 */
[----:B------:R-:W-:Y:S01]  /*67830*/  LEA.HI.X.SX32 R145, R145, R4, 0x1, P2 ;  /* 0x0000000491917211 */ /* 0x000fe200010f0eff */
[----:B------:R3:W-:Y:S01]  /*67840*/  @P5 STG.E.U16 desc[UR4][R6.64], R155 ;  /* 0x0000009b06005986 */ /* 0x0007e2000c101504 */
[C---:B------:R-:W-:Y:S01]  /*67850*/  LEA R136, P2, R5.reuse, R2, 0x1 ;  /* 0x0000000205887211 */ /* 0x040fe200078408ff */
[----:B------:R-:W4:Y:S01]  /*67860*/  LDC R153, c[0x0][0x22c] ;  /* 0x00008b00ff997b82 */ /* 0x000f220000000800 */
[C---:B0-----:R-:W-:Y:S01]  /*67870*/  IMAD.IADD R147, R5.reuse, 0x1, R170 ;  /* 0x0000000105937824 */ /* 0x041fe200078e02aa */
[----:B------:R-:W-:Y:S01]  /*67880*/  @P6 STG.E.U16 desc[UR4][R144.64], R139 ;  /* 0x0000008b90006986 */ /* 0x000fe2000c101504 */
[----:B------:R-:W-:Y:S01]  /*67890*/  LEA.HI.X.SX32 R137, R5, R4, 0x1, P2 ;  /* 0x0000000405897211 */ /* 0x000fe200010f0eff */
[----:B------:R-:W-:-:S04]  /*678a0*/  VIADD R5, R3, 0x70 ;  /* 0x0000007003057836 */ /* 0x000fc80000000000 */
[----:B-1----:R-:W0:Y:S01]  /*678b0*/  LDC R138, c[0x0][0x248] ;  /* 0x00009200ff8a7b82 */ /* 0x002e220000000800 */
[----:B------:R-:W-:Y:S01]  /*678c0*/  ISETP.LT.AND P2, PT, R5, R152, !P0 ;  /* 0x000000980500720c */ /* 0x000fe20004741270 */
[----:B---3--:R-:W-:Y:S01]  /*678d0*/  VIADD R6, R3, 0x71 ;  /* 0x0000007103067836 */ /* 0x008fe20000000000 */
[----:B------:R-:W-:Y:S01]  /*678e0*/  PRMT R7, R139, 0x7632, R7 ;  /* 0x000076328b077816 */ /* 0x000fe20000000007 */
[----:B------:R-:W-:-:S04]  /*678f0*/  VIADD R155, R3, 0x72 ;  /* 0x00000072039b7836 */ /* 0x000fc80000000000 */
[----:B------:R-:W1:Y:S01]  /*67900*/  LDC R146, c[0x0][0x248] ;  /* 0x00009200ff927b82 */ /* 0x000e620000000800 */
[C---:B--2---:R-:W-:Y:S01]  /*67910*/  IMAD.IADD R5, R147.reuse, 0x1, R0 ;  /* 0x0000000193057824 */ /* 0x044fe200078e0200 */
[----:B------:R2:W-:Y:S06]  /*67920*/  @P1 STG.E.U16 desc[UR4][R136.64], R7 ;  /* 0x0000000788001986 */ /* 0x0005ec000c101504 */
[----:B------:R-:W3:Y:S01]  /*67930*/  LDC R154, c[0x0][0x22c] ;  /* 0x00008b00ff9a7b82 */ /* 0x000ee20000000800 */
[----:B----4-:R-:W-:Y:S02]  /*67940*/  ISETP.LT.AND P3, PT, R6, R153, !P0 ;  /* 0x000000990600720c */ /* 0x010fe40004761270 */
[----:B------:R-:W-:-:S04]  /*67950*/  LEA R6, P1, R147, R2, 0x1 ;  /* 0x0000000293067211 */ /* 0x000fc800078208ff */
[----:B--2---:R-:W-:Y:S01]  /*67960*/  LEA.HI.X.SX32 R7, R147, R4, 0x1, P1 ;  /* 0x0000000493077211 */ /* 0x004fe200008f0eff */
[----:B------:R-:W2:Y:S01]  /*67970*/  LDC R145, c[0x0][0x22c] ;  /* 0x00008b00ff917b82 */ /* 0x000ea20000000800 */
[C---:B------:R-:W-:Y:S01]  /*67980*/  LEA R136, P1, R5.reuse, R2, 0x1 ;  /* 0x0000000205887211 */ /* 0x040fe200078208ff */
[C---:B0-----:R-:W-:Y:S02]  /*67990*/  IMAD.IADD R139, R5.reuse, 0x1, R138 ;  /* 0x00000001058b7824 */ /* 0x041fe400078e028a */
[----:B------:R0:W-:Y:S01]  /*679a0*/  @P2 STG.E.U16 desc[UR4][R6.64], R128 ;  /* 0x0000008006002986 */ /* 0x0001e2000c101504 */
[----:B------:R-:W-:Y:S01]  /*679b0*/  LEA.HI.X.SX32 R137, R5, R4, 0x1, P1 ;  /* 0x0000000405897211 */ /* 0x000fe200008f0eff */
[----:B------:R-:W-:Y:S01]  /*679c0*/  VIADD R147, R3, 0x73 ;  /* 0x0000007303937836 */ /* 0x000fe20000000000 */
[C---:B------:R-:W-:Y:S01]  /*679d0*/  LEA R138, P1, R139.reuse, R2, 0x1 ;  /* 0x000000028b8a7211 */ /* 0x040fe200078208ff */
[----:B------:R-:W4:Y:S01]  /*679e0*/  LDC R0, c[0x0][0x248] ;  /* 0x00009200ff007b82 */ /* 0x000f220000000800 */
[----:B-1----:R-:W-:-:S02]  /*679f0*/  IMAD.IADD R5, R139, 0x1, R146 ;  /* 0x000000018b057824 */ /* 0x002fc400078e0292 */
[----:B------:R-:W-:-:S05]  /*67a00*/  LEA.HI.X.SX32 R139, R139, R4, 0x1, P1 ;  /* 0x000000048b8b7211 */ /* 0x000fca00008f0eff */
[----:B------:R-:W1:Y:S01]  /*67a10*/  LDC R152, c[0x0][0x22c] ;  /* 0x00008b00ff987b82 */ /* 0x000e620000000800 */
[----:B---3--:R-:W-:Y:S01]  /*67a20*/  ISETP.LT.AND P4, PT, R155, R154, !P0 ;  /* 0x0000009a9b00720c */ /* 0x008fe20004781270 */
[----:B------:R-:W-:Y:S01]  /*67a30*/  VIADD R154, R3, 0x74 ;  /* 0x00000074039a7836 */ /* 0x000fe20000000000 */
[----:B------:R-:W-:Y:S02]  /*67a40*/  PRMT R155, R128, 0x7632, R155 ;  /* 0x00007632809b7816 */ /* 0x000fe4000000009b */
[----:B0-----:R-:W-:-:S03]  /*67a50*/  LEA R6, P1, R5, R2, 0x1 ;  /* 0x0000000205067211 */ /* 0x001fc600078208ff */
[----:B------:R-:W0:Y:S01]  /*67a60*/  LDC R153, c[0x0][0x22c] ;  /* 0x00008b00ff997b82 */ /* 0x000e220000000800 */
[----:B--2---:R-:W-:Y:S01]  /*67a70*/  ISETP.LT.AND P5, PT, R160, R145, !P0 ;  /* 0x00000091a000720c */ /* 0x004fe200047a1270 */
[----:B------:R4:W-:Y:S01]  /*67a80*/  @P3 STG.E.U16 desc[UR4][R136.64], R155 ;  /* 0x0000009b88003986 */ /* 0x0009e2000c101504 */
[----:B------:R-:W-:-:S03]  /*67a90*/  LEA.HI.X.SX32 R7, R5, R4, 0x1, P1 ;  /* 0x0000000405077211 */ /* 0x000fc600008f0eff */
[----:B------:R2:W-:Y:S02]  /*67aa0*/  @P4 STG.E.U16 desc[UR4][R138.64], R129 ;  /* 0x000000818a004986 */ /* 0x0005e4000c101504 */
[----:B------:R-:W3:Y:S01]  /*67ab0*/  LDC R144, c[0x0][0x248] ;  /* 0x00009200ff907b82 */ /* 0x000ee20000000800 */
[----:B----4-:R-:W-:-:S07]  /*67ac0*/  IMAD.IADD R137, R5, 0x1, R0 ;  /* 0x0000000105897824 */ /* 0x010fce00078e0200 */
[----:B------:R-:W2:Y:S01]  /*67ad0*/  LDC R146, c[0x0][0x248] ;  /* 0x00009200ff927b82 */ /* 0x000ea20000000800 */
[----:B-1----:R-:W-:Y:S02]  /*67ae0*/  ISETP.LT.AND P3, PT, R147, R152, !P0 ;  /* 0x000000989300720c */ /* 0x002fe40004761270 */
[----:B------:R-:W-:-:S05]  /*67af0*/  LEA R136, P2, R137, R2, 0x1 ;  /* 0x0000000289887211 */ /* 0x000fca00078408ff */
[----:B------:R-:W1:Y:S01]  /*67b00*/  LDC R145, c[0x0][0x22c] ;  /* 0x00008b00ff917b82 */ /* 0x000e620000000800 */
[----:B0-----:R-:W-:Y:S01]  /*67b10*/  ISETP.LT.AND P4, PT, R154, R153, !P0 ;  /* 0x000000999a00720c */ /* 0x001fe20004781270 */
[----:B------:R-:W-:Y:S01]  /*67b20*/  VIADD R154, R3, 0x77 ;  /* 0x00000077039a7836 */ /* 0x000fe20000000000 */
[----:B------:R-:W-:-:S05]  /*67b30*/  PRMT R153, R129, 0x7632, R153 ;  /* 0x0000763281997816 */ /* 0x000fca0000000099 */
[----:B------:R-:W0:Y:S01]  /*67b40*/  LDC R0, c[0x0][0x248] ;  /* 0x00009200ff007b82 */ /* 0x000e220000000800 */
[C---:B---3--:R-:W-:Y:S01]  /*67b50*/  IMAD.IADD R5, R137.reuse, 0x1, R144 ;  /* 0x0000000189057824 */ /* 0x048fe200078e0290 */
[----:B------:R-:W-:Y:S01]  /*67b60*/  LEA.HI.X.SX32 R137, R137, R4, 0x1, P2 ;  /* 0x0000000489897211 */ /* 0x000fe200010f0eff */
[----:B------:R3:W-:Y:S03]  /*67b70*/  @P3 STG.E.U16 desc[UR4][R6.64], R153 ;  /* 0x0000009906003986 */ /* 0x0007e6000c101504 */
[C---:B------:R-:W-:Y:S01]  /*67b80*/  LEA R128, P1, R5.reuse, R2, 0x1 ;  /* 0x0000000205807211 */ /* 0x040fe200078208ff */
[----:B------:R4:W-:Y:S01]  /*67b90*/  @P4 STG.E.U16 desc[UR4][R136.64], R130 ;  /* 0x0000008288004986 */ /* 0x0009e2000c101504 */
[----:B------:R-:W0:Y:S01]  /*67ba0*/  LDC R152, c[0x0][0x22c] ;  /* 0x00008b00ff987b82 */ /* 0x000e220000000800 */
[C---:B--2---:R-:W-:Y:S01]  /*67bb0*/  IMAD.IADD R139, R5.reuse, 0x1, R146 ;  /* 0x00000001058b7824 */ /* 0x044fe200078e0292 */
[----:B------:R-:W-:Y:S01]  /*67bc0*/  LEA.HI.X.SX32 R129, R5, R4, 0x1, P1 ;  /* 0x0000000405817211 */ /* 0x000fe200008f0eff */
[----:B------:R-:W-:-:S02]  /*67bd0*/  VIADD R146, R3, 0x76 ;  /* 0x0000007603927836 */ /* 0x000fc40000000000 */
[----:B---3--:R-:W-:-:S03]  /*67be0*/  VIADD R7, R3, 0x78 ;  /* 0x0000007803077836 */ /* 0x008fc60000000000 */
[----:B------:R-:W2:Y:S01]  /*67bf0*/  LDC R147, c[0x0][0x22c] ;  /* 0x00008b00ff937b82 */ /* 0x000ea20000000800 */
[----:B-1----:R-:W-:Y:S02]  /*67c00*/  ISETP.LT.AND P2, PT, R146, R145, !P0 ;  /* 0x000000919200720c */ /* 0x002fe40004741270 */
[----:B----4-:R-:W-:Y:S02]  /*67c10*/  PRMT R137, R130, 0x7632, R137 ;  /* 0x0000763282897816 */ /* 0x010fe40000000089 */
[----:B------:R-:W-:-:S03]  /*67c20*/  LEA R6, P1, R139, R2, 0x1 ;  /* 0x000000028b067211 */ /* 0x000fc600078208ff */
[----:B------:R-:W1:Y:S01]  /*67c30*/  LDC R138, c[0x0][0x248] ;  /* 0x00009200ff8a7b82 */ /* 0x000e620000000800 */
[----:B0-----:R-:W-:Y:S01]  /*67c40*/  IMAD.IADD R5, R139, 0x1, R0 ;  /* 0x000000018b057824 */ /* 0x001fe200078e0200 */
[----:B------:R0:W-:Y:S06]  /*67c50*/  @P5 STG.E.U16 desc[UR4][R128.64], R137 ;  /* 0x0000008980005986 */ /* 0x0001ec000c101504 */
[----:B------:R-:W3:Y:S01]  /*67c60*/  LDC R144, c[0x0][0x248] ;  /* 0x00009200ff907b82 */ /* 0x000ee20000000800 */
[----:B------:R-:W-:Y:S02]  /*67c70*/  ISETP.LT.AND P4, PT, R7, R152, !P0 ;  /* 0x000000980700720c */ /* 0x000fe40004781270 */
[----:B------:R-:W-:-:S02]  /*67c80*/  LEA.HI.X.SX32 R7, R139, R4, 0x1, P1 ;  /* 0x000000048b077211 */ /* 0x000fc400008f0eff */
[----:B------:R-:W-:Y:S02]  /*67c90*/  PRMT R152, R131, 0x7632, R152 ;  /* 0x0000763283987816 */ /* 0x000fe40000000098 */
[----:B0-----:R-:W-:Y:S01]  /*67ca0*/  LEA R128, P1, R5, R2, 0x1 ;  /* 0x0000000205807211 */ /* 0x001fe200078208ff */
[----:B------:R-:W0:Y:S01]  /*67cb0*/  LDC R146, c[0x0][0x22c] ;  /* 0x00008b00ff927b82 */ /* 0x000e220000000800 */
[----:B--2---:R-:W-:Y:S01]  /*67cc0*/  ISETP.LT.AND P3, PT, R154, R147, !P0 ;  /* 0x000000939a00720c */ /* 0x004fe20004761270 */
[----:B------:R-:W-:Y:S01]  /*67cd0*/  VIADD R147, R3, 0x7a ;  /* 0x0000007a03937836 */ /* 0x000fe20000000000 */
[C---:B------:R-:W-:Y:S01]  /*67ce0*/  LEA.HI.X.SX32 R129, R5.reuse, R4, 0x1, P1 ;  /* 0x0000000405817211 */ /* 0x040fe200008f0eff */
[----:B------:R2:W-:Y:S04]  /*67cf0*/  @P2 STG.E.U16 desc[UR4][R6.64], R131 ;  /* 0x0000008306002986 */ /* 0x0005e8000c101504 */
[----:B------:R-:W4:Y:S01]  /*67d00*/  LDC R145, c[0x0][0x22c] ;  /* 0x00008b00ff917b82 */ /* 0x000f220000000800 */
[----:B-1----:R-:W-:-:S05]  /*67d10*/  IMAD.IADD R137, R5, 0x1, R138 ;  /* 0x0000000105897824 */ /* 0x002fca00078e028a */
[C---:B------:R-:W-:Y:S01]  /*67d20*/  LEA R136, P1, R137.reuse, R2, 0x1 ;  /* 0x0000000289887211 */ /* 0x040fe200078208ff */
[----:B------:R1:W-:Y:S01]  /*67d30*/  @P3 STG.E.U16 desc[UR4][R128.64], R152 ;  /* 0x0000009880003986 */ /* 0x0003e2000c101504 */
[----:B------:R-:W4:Y:S01]  /*67d40*/  LDC R0, c[0x0][0x248] ;  /* 0x00009200ff007b82 */ /* 0x000f220000000800 */
[C---:B---3--:R-:W-:Y:S01]  /*67d50*/  IMAD.IADD R5, R137.reuse, 0x1, R144 ;  /* 0x0000000189057824 */ /* 0x048fe200078e0290 */
[----:B------:R-:W-:Y:S01]  /*67d60*/  LEA.HI.X.SX32 R137, R137, R4, 0x1, P1 ;  /* 0x0000000489897211 */ /* 0x000fe200008f0eff */
[----:B------:R-:W-:-:S03]  /*67d70*/  VIADD R144, R3, 0x79 ;  /* 0x0000007903907836 */ /* 0x000fc60000000000 */
[----:B--2---:R-:W-:Y:S01]  /*67d80*/  LEA R6, P1, R5, R2, 0x1 ;  /* 0x0000000205067211 */ /* 0x004fe200078208ff */
[----:B------:R2:W-:Y:S01]  /*67d90*/  @P4 STG.E.U16 desc[UR4][R136.64], R120 ;  /* 0x0000007888004986 */ /* 0x0005e2000c101504 */
[----:B------:R-:W3:Y:S01]  /*67da0*/  LDC R130, c[0x0][0x248] ;  /* 0x00009200ff827b82 */ /* 0x000ee20000000800 */
[----:B0-----:R-:W-:Y:S01]  /*67db0*/  ISETP.LT.AND P4, PT, R147, R146, !P0 ;  /* 0x000000929300720c */ /* 0x001fe20004781270 */
[----:B-1----:R-:W-:Y:S01]  /*67dc0*/  VIADD R152, R3, 0x7b ;  /* 0x0000007b03987836 */ /* 0x002fe20000000000 */
[----:B------:R-:W-:Y:S02]  /*67dd0*/  LEA.HI.X.SX32 R7, R5, R4, 0x1, P1 ;  /* 0x0000000405077211 */ /* 0x000fe400008f0eff */
[----:B------:R-:W-:-:S03]  /*67de0*/  PRMT R147, R120, 0x7632, R147 ;  /* 0x0000763278937816 */ /* 0x000fc60000000093 */
[----:B------:R-:W0:Y:S01]  /*67df0*/  LDC R139, c[0x0][0x22c] ;  /* 0x00008b00ff8b7b82 */ /* 0x000e220000000800 */
[----:B----4-:R-:W-:Y:S01]  /*67e00*/  ISETP.LT.AND P3, PT, R144, R145, !P0 ;  /* 0x000000919000720c */ /* 0x010fe20004761270 */
[----:B--2---:R-:W-:-:S06]  /*67e10*/  VIADD R120, R3, 0x7d ;  /* 0x0000007d03787836 */ /* 0x004fcc0000000000 */
[----:B------:R-:W1:Y:S01]  /*67e20*/  LDC R138, c[0x0][0x248] ;  /* 0x00009200ff8a7b82 */ /* 0x000e620000000800 */
[----:B------:R-:W-:-:S05]  /*67e30*/  IMAD.IADD R131, R5, 0x1, R0 ;  /* 0x0000000105837824 */ /* 0x000fca00078e0200 */
[C---:B------:R-:W-:Y:S01]  /*67e40*/  LEA R128, P2, R131.reuse, R2, 0x1 ;  /* 0x0000000283807211 */ /* 0x040fe200078408ff */
[----:B------:R2:W-:Y:S01]  /*67e50*/  @P3 STG.E.U16 desc[UR4][R6.64], R147 ;  /* 0x0000009306003986 */ /* 0x0005e2000c101504 */
[----:B------:R-:W4:Y:S01]  /*67e60*/  LDC R146, c[0x0][0x22c] ;  /* 0x00008b00ff927b82 */ /* 0x000f220000000800 */
[C---:B---3--:R-:W-:Y:S01]  /*67e70*/  IMAD.IADD R5, R131.reuse, 0x1, R130 ;  /* 0x0000000183057824 */ /* 0x048fe200078e0282 */
[----:B------:R-:W-:-:S04]  /*67e80*/  LEA.HI.X.SX32 R129, R131, R4, 0x1, P2 ;  /* 0x0000000483817211 */ /* 0x000fc800010f0eff */
[----:B------:R-:W-:Y:S01]  /*67e90*/  LEA R130, P1, R5, R2, 0x1 ;  /* 0x0000000205827211 */ /* 0x000fe200078208ff */
[----:B------:R-:W-:Y:S01]  /*67ea0*/  @P4 STG.E.U16 desc[UR4][R128.64], R121 ;  /* 0x0000007980004986 */ /* 0x000fe2000c101504 */
[----:B------:R-:W3:Y:S01]  /*67eb0*/  LDC R145, c[0x0][0x22c] ;  /* 0x00008b00ff917b82 */ /* 0x000ee20000000800 */
[----:B0-----:R-:W-:Y:S01]  /*67ec0*/  ISETP.LT.AND P2, PT, R152, R139, !P0 ;  /* 0x0000008b9800720c */ /* 0x001fe20004741270 */
[----:B------:R-:W-:Y:S01]  /*67ed0*/  VIADD R139, R3, 0x7e ;  /* 0x0000007e038b7836 */ /* 0x000fe20000000000 */
[----:B--2---:R-:W-:Y:S02]  /*67ee0*/  PRMT R7, R121, 0x7632, R7 ;  /* 0x0000763279077816 */ /* 0x004fe40000000007 */
[----:B------:R-:W-:-:S03]  /*67ef0*/  LEA.HI.X.SX32 R131, R5, R4, 0x1, P1 ;  /* 0x0000000405837211 */ /* 0x000fc600008f0eff */
[----:B------:R-:W0:Y:S01]  /*67f00*/  LDC R144, c[0x0][0x22c] ;  /* 0x00008b00ff907b82 */ /* 0x000e220000000800 */
[----:B-1----:R-:W-:Y:S02]  /*67f10*/  IMAD.IADD R137, R5, 0x1, R138 ;  /* 0x0000000105897824 */ /* 0x002fe400078e028a */
[----:B------:R-:W-:-:S03]  /*67f20*/  VIADD R5, R3, 0x7c ;  /* 0x0000007c03057836 */ /* 0x000fc60000000000 */
[----:B------:R1:W-:Y:S01]  /*67f30*/  @P2 STG.E.U16 desc[UR4][R130.64], R7 ;  /* 0x0000000782002986 */ /* 0x0003e2000c101504 */
[----:B------:R-:W-:Y:S01]  /*67f40*/  LEA R6, P1, R137, R2, 0x1 ;  /* 0x0000000289067211 */ /* 0x000fe200078208ff */
[----:B------:R-:W2:Y:S01]  /*67f50*/  LDC R0, c[0x0][0x248] ;  /* 0x00009200ff007b82 */ /* 0x000ea20000000800 */
[----:B----4-:R-:W-:-:S07]  /*67f60*/  ISETP.LT.AND P4, PT, R139, R146, !P0 ;  /* 0x000000928b00720c */ /* 0x010fce0004781270 */
[----:B------:R-:W4:Y:S01]  /*67f70*/  LDC R136, c[0x0][0x248] ;  /* 0x00009200ff887b82 */ /* 0x000f220000000800 */
[----:B---3--:R-:W-:Y:S02]  /*67f80*/  ISETP.LT.AND P3, PT, R120, R145, !P0 ;  /* 0x000000917800720c */ /* 0x008fe40004761270 */
[----:B-1----:R-:W-:-:S05]  /*67f90*/  LEA.HI.X.SX32 R7, R137, R4, 0x1, P1 ;  /* 0x0000000489077211 */ /* 0x002fca00008f0eff */
[----:B------:R-:W1:Y:S01]  /*67fa0*/  LDC R138, c[0x0][0x248] ;  /* 0x00009200ff8a7b82 */ /* 0x000e620000000800 */
[----:B0-----:R-:W-:-:S07]  /*67fb0*/  ISETP.LT.AND P2, PT, R5, R144, !P0 ;  /* 0x000000900500720c */ /* 0x001fce0004741270 */
[----:B------:R-:W0:Y:S01]  /*67fc0*/  LDC R139, c[0x0][0x248] ;  /* 0x00009200ff8b7b82 */ /* 0x000e220000000800 */
[----:B--2---:R-:W-:Y:S01]  /*67fd0*/  IMAD.IADD R5, R137, 0x1, R0 ;  /* 0x0000000189057824 */ /* 0x004fe200078e0200 */
[----:B------:R-:W-:-:S04]  /*67fe0*/  PRMT R137, R122, 0x7632, R137 ;  /* 0x000076327a897816 */ /* 0x000fc80000000089 */
[C---:B------:R-:W-:Y:S01]  /*67ff0*/  LEA R120, P1, R5.reuse, R2, 0x1 ;  /* 0x0000000205787211 */ /* 0x040fe200078208ff */
[----:B------:R2:W-:Y:S01]  /*68000*/  @P2 STG.E.U16 desc[UR4][R6.64], R122 ;  /* 0x0000007a06002986 */ /* 0x0005e2000c101504 */
[----:B------:R-:W3:Y:S01]  /*68010*/  LDC R145, c[0x0][0x22c] ;  /* 0x00008b00ff917b82 */ /* 0x000ee20000000800 */
[C---:B----4-:R-:W-:Y:S01]  /*68020*/  IMAD.IADD R129, R5.reuse, 0x1, R136 ;  /* 0x0000000105817824 */ /* 0x050fe200078e0288 */
[----:B------:R-:W-:-:S04]  /*68030*/  LEA.HI.X.SX32 R121, R5, R4, 0x1, P1 ;  /* 0x0000000405797211 */ /* 0x000fc800008f0eff */
[C---:B------:R-:W-:Y:S01]  /*68040*/  LEA R128, P1, R129.reuse, R2, 0x1 ;  /* 0x0000000281807211 */ /* 0x040fe200078208ff */
[----:B------:R4:W-:Y:S01]  /*68050*/  @P3 STG.E.U16 desc[UR4][R120.64], R137 ;  /* 0x0000008978003986 */ /* 0x0009e2000c101504 */
[----:B------:R-:W3:Y:S01]  /*68060*/  LDC R161, c[0x0][0x248] ;  /* 0x00009200ffa17b82 */ /* 0x000ee20000000800 */
[C---:B-1----:R-:W-:Y:S01]  /*68070*/  IMAD.IADD R0, R129.reuse, 0x1, R138 ;  /* 0x0000000181007824 */ /* 0x042fe200078e028a */
[----:B------:R-:W-:Y:S01]  /*68080*/  LEA.HI.X.SX32 R129, R129, R4, 0x1, P1 ;  /* 0x0000000481817211 */ /* 0x000fe200008f0eff */
[----:B--2---:R-:W-:-:S04]  /*68090*/  VIADD R6, R3, 0x7f ;  /* 0x0000007f03067836 */ /* 0x004fc80000000000 */
[----:B------:R1:W-:Y:S01]  /*680a0*/  @P4 STG.E.U16 desc[UR4][R128.64], R123 ;  /* 0x0000007b80004986 */ /* 0x0003e2000c101504 */
[----:B------:R-:W2:Y:S01]  /*680b0*/  LDC R131, c[0x0][0x22c] ;  /* 0x00008b00ff837b82 */ /* 0x000ea20000000800 */
[----:B0-----:R-:W-:Y:S02]  /*680c0*/  IMAD.IADD R167, R0, 0x1, R139 ;  /* 0x0000000100a77824 */ /* 0x001fe400078e028b */
[----:B----4-:R-:W-:Y:S02]  /*680d0*/  VIADD R120, R3, 0x80 ;  /* 0x0000008003787836 */ /* 0x010fe40000000000 */
[----:B------:R-:W-:-:S03]  /*680e0*/  IMAD.IADD R252, R167, 0x1, R252 ;  /* 0x00000001a7fc7824 */ /* 0x000fc600078e02fc */
[----:B------:R-:W0:Y:S01]  /*680f0*/  LDC R144, c[0x0][0x248] ;  /* 0x00009200ff907b82 */ /* 0x000e220000000800 */
[----:B---3--:R-:W-:-:S07]  /*68100*/  ISETP.LT.AND P2, PT, R6, R145, !P0 ;  /* 0x000000910600720c */ /* 0x008fce0004741270 */
[----:B------:R-:W1:Y:S01]  /*68110*/  LDC R130, c[0x0][0x248] ;  /* 0x00009200ff827b82 */ /* 0x000e620000000800 */
[----:B------:R-:W-:-:S07]  /*68120*/  IMAD.IADD R161, R252, 0x1, R161 ;  /* 0x00000001fca17824 */ /* 0x000fce00078e02a1 */
[----:B------:R-:W3:Y:S01]  /*68130*/  LDC R136, c[0x0][0x248] ;  /* 0x00009200ff887b82 */ /* 0x000ee20000000800 */
[----:B--2---:R-:W-:-:S07]  /*68140*/  ISETP.LT.AND P1, PT, R120, R131, !P0 ;  /* 0x000000837800720c */ /* 0x004fce0004721270 */
[----:B------:R-:W2:Y:S01]  /*68150*/  LDC R211, c[0x0][0x248] ;  /* 0x00009200ffd37b82 */ /* 0x000ea20000000800 */
[----:B0-----:R-:W-:-:S04]  /*68160*/  IMAD.IADD R8, R161, 0x1, R144 ;  /* 0x00000001a1087824 */ /* 0x001fc800078e0290 */
[----:B------:R-:W-:-:S03]  /*68170*/  IMAD.IADD R237, R8, 0x1, R237 ;  /* 0x0000000108ed7824 */ /* 0x000fc600078e02ed */
[----:B------:R-:W0:Y:S01]  /*68180*/  LDC R6, c[0x0][0x248] ;  /* 0x00009200ff067b82 */ /* 0x000e220000000800 */
[----:B-1----:R-:W-:-:S07]  /*68190*/  IMAD.IADD R123, R237, 0x1, R130 ;  /* 0x00000001ed7b7824 */ /* 0x002fce00078e0282 */
[----:B------:R-:W1:Y:S01]  /*681a0*/  LDC R120, c[0x0][0x248] ;  /* 0x00009200ff787b82 */ /* 0x000e620000000800 */
[----:B---3--:R-:W-:-:S07]  /*681b0*/  IMAD.IADD R5, R123, 0x1, R136 ;  /* 0x000000017b057824 */ /* 0x008fce00078e0288 */
[----:B------:R-:W3:Y:S01]  /*681c0*/  LDC R178, c[0x0][0x248] ;  /* 0x00009200ffb27b82 */ /* 0x000ee20000000800 */
[----:B--2---:R-:W-:-:S07]  /*681d0*/  IMAD.IADD R211, R5, 0x1, R211 ;  /* 0x0000000105d37824 */ /* 0x004fce00078e02d3 */
[----:B------:R-:W2:Y:S01]  /*681e0*/  LDC R7, c[0x0][0x248] ;  /* 0x00009200ff077b82 */ /* 0x000ea20000000800 */
[----:B0-----:R-:W-:-:S07]  /*681f0*/  IMAD.IADD R239, R211, 0x1, R6 ;  /* 0x00000001d3ef7824 */ /* 0x001fce00078e0206 */
[----:B------:R-:W0:Y:S01]  /*68200*/  LDC R121, c[0x0][0x248] ;  /* 0x00009200ff797b82 */ /* 0x000e220000000800 */
[----:B-1----:R-:W-:-:S07]  /*68210*/  IMAD.IADD R8, R239, 0x1, R120 ;  /* 0x00000001ef087824 */ /* 0x002fce00078e0278 */
[----:B------:R-:W1:Y:S01]  /*68220*/  LDC R129, c[0x0][0x248] ;  /* 0x00009200ff817b82 */ /* 0x000e620000000800 */
[----:B---3--:R-:W-:-:S07]  /*68230*/  IMAD.IADD R178, R8, 0x1, R178 ;  /* 0x0000000108b27824 */ /* 0x008fce00078e02b2 */
[----:B------:R-:W3:Y:S01]  /*68240*/  LDC R171, c[0x0][0x248] ;  /* 0x00009200ffab7b82 */ /* 0x000ee20000000800 */
[----:B--2---:R-:W-:-:S07]  /*68250*/  IMAD.IADD R144, R178, 0x1, R7 ;  /* 0x00000001b2907824 */ /* 0x004fce00078e0207 */
        /* <DEDUP_REMOVED lines=8> */
[----:B--2---:R-:W-:-:S04]  /*682e0*/  IMAD.IADD R155, R6, 0x1, R155 ;  /* 0x00000001069b7824 */ /* 0x004fc800078e029b */
[----:B------:R-:W-:-:S03]  /*682f0*/  IMAD.IADD R230, R155, 0x1, R230 ;  /* 0x000000019be67824 */ /* 0x000fc600078e02e6 */
[----:B------:R-:W2:Y:S01]  /*68300*/  LDC R160, c[0x0][0x248] ;  /* 0x00009200ffa07b82 */ /* 0x000ea20000000800 */
[----:B0-----:R-:W-:-:S07]  /*68310*/  IMAD.IADD R8, R230, 0x1, R169 ;  /* 0x00000001e6087824 */ /* 0x001fce00078e02a9 */
        /* <DEDUP_REMOVED lines=102> */
[----:B-1----:R-:W-:-:S04]  /*68980*/  IMAD.IADD R34, R224, 0x1, R186 ;  /* 0x00000001e0227824 */ /* 0x002fc800078e02ba */
[----:B------:R-:W-:-:S03]  /*68990*/  IMAD.IADD R251, R34, 0x1, R251 ;  /* 0x0000000122fb7824 */ /* 0x000fc600078e02fb */
        /* <DEDUP_REMOVED lines=35> */
[----:B---3--:R-:W-:-:S04]  /*68bd0*/  IMAD.IADD R147, R169, 0x1, R216 ;  /* 0x00000001a9937824 */ /* 0x008fc800078e02d8 */
[----:B--2---:R-:W-:-:S03]  /*68be0*/  IMAD.IADD R19, R147, 0x1, R218 ;  /* 0x0000000193137824 */ /* 0x004fc600078e02da */
[----:B------:R-:W2:Y:S01]  /*68bf0*/  LDC R145, c[0x0][0x248] ;  /* 0x00009200ff917b82 */ /* 0x000ea20000000800 */
[----:B0-----:R-:W-:-:S07]  /*68c00*/  IMAD.IADD R220, R19, 0x1, R220 ;  /* 0x0000000113dc7824 */ /* 0x001fce00078e02dc */
[----:B------:R-:W0:Y:S01]  /*68c10*/  LDC R136, c[0x0][0x248] ;  /* 0x00009200ff887b82 */ /* 0x000e220000000800 */
[----:B-1----:R-:W-:-:S07]  /*68c20*/  IMAD.IADD R200, R220, 0x1, R219 ;  /* 0x00000001dcc87824 */ /* 0x002fce00078e02db */
[----:B------:R-:W1:Y:S01]  /*68c30*/  LDC R8, c[0x0][0x248] ;  /* 0x00009200ff087b82 */ /* 0x000e620000000800 */
[----:B------:R-:W-:-:S04]  /*68c40*/  IMAD.IADD R6, R200, 0x1, R240 ;  /* 0x00000001c8067824 */ /* 0x000fc800078e02f0 */
[----:B------:R-:W-:-:S03]  /*68c50*/  IMAD.IADD R122, R6, 0x1, R242 ;  /* 0x00000001067a7824 */ /* 0x000fc600078e02f2 */
[----:B------:R-:W3:Y:S01]  /*68c60*/  LDC R43, c[0x0][0x248] ;  /* 0x00009200ff2b7b82 */ /* 0x000ee20000000800 */
[----:B------:R-:W-:-:S04]  /*68c70*/  IMAD.IADD R219, R122, 0x1, R241 ;  /* 0x000000017adb7824 */ /* 0x000fc800078e02f1 */
[----:B------:R-:W-:-:S04]  /*68c80*/  IMAD.IADD R6, R219, 0x1, R243 ;  /* 0x00000001db067824 */ /* 0x000fc800078e02f3 */
[----:B------:R-:W-:Y:S02]  /*68c90*/  IMAD.IADD R162, R6, 0x1, R244 ;  /* 0x0000000106a27824 */ /* 0x000fe400078e02f4 */
[----:B------:R-:W4:Y:S02]  /*68ca0*/  LDC R6, c[0x0][0x248] ;  /* 0x00009200ff067b82 */ /* 0x000f240000000800 */
[----:B--2---:R-:W-:Y:S01]  /*68cb0*/  IMAD.IADD R192, R162, 0x1, R145 ;  /* 0x00000001a2c07824 */ /* 0x004fe200078e0291 */
[----:B-1----:R1:W-:Y:S03]  /*68cc0*/  STL.64 [R1+0x2270], R8 ;  /* 0x0022700801007387 */ /* 0x0023e60000100a00 */
[----:B------:R-:W-:-:S04]  /*68cd0*/  IMAD.IADD R249, R192, 0x1, R249 ;  /* 0x00000001c0f97824 */ /* 0x000fc800078e02f9 */
[----:B------:R-:W-:-:S04]  /*68ce0*/  IMAD.IADD R218, R249, 0x1, R246 ;  /* 0x00000001f9da7824 */ /* 0x000fc800078e02f6 */
[----:B------:R-:W-:Y:S01]  /*68cf0*/  IMAD.IADD R130, R218, 0x1, R245 ;  /* 0x00000001da827824 */ /* 0x000fe200078e02f5 */
[----:B-1----:R-:W-:-:S03]  /*68d00*/  LEA R8, P5, R161, R2, 0x1 ;  /* 0x00000002a1087211 */ /* 0x002fc600078a08ff */
[----:B------:R-:W-:Y:S01]  /*68d10*/  IMAD.IADD R248, R130, 0x1, R248 ;  /* 0x0000000182f87824 */ /* 0x000fe200078e02f8 */
[----:B------:R-:W-:-:S03]  /*68d20*/  LEA.HI.X.SX32 R9, R161, R4, 0x1, P5 ;  /* 0x00000004a1097211 */ /* 0x000fc600028f0eff */
[----:B------:R-:W-:Y:S02]  /*68d30*/  IMAD.IADD R131, R248, 0x1, R118 ;  /* 0x00000001f8837824 */ /* 0x000fe400078e0276 */
[----:B------:R1:W-:Y:S01]  /*68d40*/  STL.64 [R1+0xb00], R8 ;  /* 0x000b000801007387 */ /* 0x0003e20000100a00 */
[----:B------:R-:W2:Y:S01]  /*68d50*/  LDC R118, c[0x0][0x248] ;  /* 0x00009200ff767b82 */ /* 0x000ea20000000800 */
[----:B------:R-:W-:-:S04]  /*68d60*/  IMAD.IADD R217, R131, 0x1, R247 ;  /* 0x0000000183d97824 */ /* 0x000fc800078e02f7 */
[----:B------:R-:W-:-:S03]  /*68d70*/  IMAD.IADD R247, R217, 0x1, R126 ;  /* 0x00000001d9f77824 */ /* 0x000fc600078e027e */
[----:B------:R-:W2:Y:S01]  /*68d80*/  LDC R126, c[0x0][0x248] ;  /* 0x00009200ff7e7b82 */ /* 0x000ea20000000800 */
[----:B------:R-:W-:-:S04]  /*68d90*/  IMAD.IADD R193, R247, 0x1, R132 ;  /* 0x00000001f7c17824 */ /* 0x000fc800078e0284 */
[----:B------:R-:W-:-:S03]  /*68da0*/  IMAD.IADD R168, R193, 0x1, R141 ;  /* 0x00000001c1a87824 */ /* 0x000fc600078e028d */
[----:B-1----:R-:W1:Y:S01]  /*68db0*/  LDC R9, c[0x0][0x248] ;  /* 0x00009200ff097b82 */ /* 0x002e620000000800 */
[----:B------:R-:W-:-:S04]  /*68dc0*/  IMAD.IADD R245, R168, 0x1, R140 ;  /* 0x00000001a8f57824 */ /* 0x000fc800078e028c */
[----:B------:R-:W-:-:S03]  /*68dd0*/  IMAD.IADD R216, R245, 0x1, R142 ;  /* 0x00000001f5d87824 */ /* 0x000fc600078e028e */
[----:B------:R-:W2:Y:S01]  /*68de0*/  LDC R132, c[0x0][0x248] ;  /* 0x00009200ff847b82 */ /* 0x000ea20000000800 */
[----:B------:R-:W-:-:S04]  /*68df0*/  IMAD.IADD R120, R216, 0x1, R150 ;  /* 0x00000001d8787824 */ /* 0x000fc800078e0296 */
[----:B------:R-:W-:-:S03]  /*68e00*/  IMAD.IADD R246, R120, 0x1, R156 ;  /* 0x0000000178f67824 */ /* 0x000fc600078e029c */
[----:B------:R-:W2:Y:S01]  /*68e10*/  LDC R141, c[0x0][0x248] ;  /* 0x00009200ff8d7b82 */ /* 0x000ea20000000800 */
[----:B------:R-:W-:-:S04]  /*68e20*/  IMAD.IADD R187, R246, 0x1, R158 ;  /* 0x00000001f6bb7824 */ /* 0x000fc800078e029e */
[----:B------:R-:W-:-:S03]  /*68e30*/  IMAD.IADD R213, R187, 0x1, R172 ;  /* 0x00000001bbd57824 */ /* 0x000fc600078e02ac */
[----:B------:R-:W2:Y:S01]  /*68e40*/  LDC R140, c[0x0][0x248] ;  /* 0x00009200ff8c7b82 */ /* 0x000ea20000000800 */
[----:B----4-:R-:W-:-:S07]  /*68e50*/  IMAD.IADD R243, R213, 0x1, R6 ;  /* 0x00000001d5f37824 */ /* 0x010fce00078e0206 */
[----:B------:R-:W4:Y:S08]  /*68e60*/  LDC R6, c[0x0][0x248] ;  /* 0x00009200ff067b82 */ /* 0x000f300000000800 */
[----:B------:R-:W2:Y:S08]  /*68e70*/  LDC R142, c[0x0][0x248] ;  /* 0x00009200ff8e7b82 */ /* 0x000eb00000000800 */
[----:B------:R-:W2:Y:S01]  /*68e80*/  LDC R150, c[0x0][0x248] ;  /* 0x00009200ff967b82 */ /* 0x000ea20000000800 */
[----:B----4-:R-:W-:-:S07]  /*68e90*/  IMAD.IADD R6, R243, 0x1, R6 ;  /* 0x00000001f3067824 */ /* 0x010fce00078e0206 */
[----:B------:R-:W4:Y:S01]  /*68ea0*/  LDC R156, c[0x0][0x248] ;  /* 0x00009200ff9c7b82 */ /* 0x000f220000000800 */
[----:B0-----:R-:W-:-:S04]  /*68eb0*/  IMAD.IADD R160, R6, 0x1, R136 ;  /* 0x0000000106a07824 */ /* 0x001fc800078e0288 */
[----:B------:R-:W-:-:S03]  /*68ec0*/  IMAD.IADD R244, R160, 0x1, R41 ;  /* 0x00000001a0f47824 */ /* 0x000fc600078e0229 */
[----:B------:R-:W0:Y:S08]  /*68ed0*/  LDC R158, c[0x0][0x248] ;  /* 0x00009200ff9e7b82 */ /* 0x000e300000000800 */
[----:B------:R-:W3:Y:S08]  /*68ee0*/  LDC R41, c[0x0][0x248] ;  /* 0x00009200ff297b82 */ /* 0x000ef00000000800 */
[----:B------:R-:W0:Y:S01]  /*68ef0*/  LDC R172, c[0x0][0x248] ;  /* 0x00009200ffac7b82 */ /* 0x000e220000000800 */
[----:B---3--:R-:W-:-:S07]  /*68f00*/  IMAD.IADD R215, R244, 0x1, R41 ;  /* 0x00000001f4d77824 */ /* 0x008fce00078e0229 */
[----:B------:R-:W3:Y:S01]  /*68f10*/  LDC R41, c[0x0][0x248] ;  /* 0x00009200ff297b82 */ /* 0x000ee20000000800 */
[----:B------:R-:W-:-:S04]  /*68f20*/  IMAD.IADD R186, R215, 0x1, R197 ;  /* 0x00000001d7ba7824 */ /* 0x000fc800078e02c5 */
[----:B------:R-:W-:-:S04]  /*68f30*/  IMAD.IADD R242, R186, 0x1, R191 ;  /* 0x00000001baf27824 */ /* 0x000fc800078e02bf */
[----:B------:R-:W-:-:S04]  /*68f40*/  IMAD.IADD R145, R242, 0x1, R189 ;  /* 0x00000001f2917824 */ /* 0x000fc800078e02bd */
[----:B------:R-:W-:Y:S01]  /*68f50*/  IMAD.IADD R212, R145, 0x1, R188 ;  /* 0x0000000191d47824 */ /* 0x000fe200078e02bc */
[----:B------:R-:W-:-:S03]  /*68f60*/  LEA R188, P4, R252, R2, 0x1 ;  /* 0x00000002fcbc7211 */ /* 0x000fc600078808ff */
[----:B------:R-:W-:Y:S01]  /*68f70*/  IMAD.IADD R241, R212, 0x1, R183 ;  /* 0x00000001d4f17824 */ /* 0x000fe200078e02b7 */
[----:B------:R-:W-:-:S03]  /*68f80*/  LEA.HI.X.SX32 R189, R252, R4, 0x1, P4 ;  /* 0x00000004fcbd7211 */ /* 0x000fc600020f0eff */
[----:B------:R-:W-:Y:S01]  /*68f90*/  IMAD.IADD R136, R241, 0x1, R182 ;  /* 0x00000001f1887824 */ /* 0x000fe200078e02b6 */
[----:B------:R-:W-:Y:S01]  /*68fa0*/  LEA R182, P3, R0, R2, 0x1 ;  /* 0x0000000200b67211 */ /* 0x000fe200078608ff */
[----:B---3--:R-:W-:Y:S02]  /*68fb0*/  IMAD.IADD R41, R161, 0x1, R41 ;  /* 0x00000001a1297824 */ /* 0x008fe400078e0229 */
[----:B------:R-:W-:Y:S01]  /*68fc0*/  IMAD.IADD R185, R136, 0x1, R165 ;  /* 0x0000000188b97824 */ /* 0x000fe200078e02a5 */
[----:B------:R-:W-:-:S03]  /*68fd0*/  LEA.HI.X.SX32 R183, R0, R4, 0x1, P3 ;  /* 0x0000000400b77211 */ /* 0x000fc600018f0eff */
[----:B------:R-:W-:Y:S01]  /*68fe0*/  IMAD.IADD R240, R185, 0x1, R164 ;  /* 0x00000001b9f07824 */ /* 0x000fe200078e02a4 */
[----:B------:R-:W-:-:S03]  /*68ff0*/  LEA R164, P3, R167, R2, 0x1 ;  /* 0x00000002a7a47211 */ /* 0x000fc600078608ff */
[----:B------:R-:W-:Y:S01]  /*69000*/  IMAD.IADD R0, R240, 0x1, R190 ;  /* 0x00000001f0007824 */ /* 0x000fe200078e02be */
[----:B------:R-:W-:Y:S02]  /*69010*/  LEA.HI.X.SX32 R165, R167, R4, 0x1, P3 ;  /* 0x00000004a7a57211 */ /* 0x000fe400018f0eff */
[-C--:B------:R-:W-:Y:S01]  /*69020*/  LEA R190, P4, R237, R2.reuse, 0x1 ;  /* 0x00000002edbe7211 */ /* 0x080fe200078808ff */
[----:B------:R-:W-:Y:S01]  /*69030*/  IMAD.IADD R252, R0, 0x1, R166 ;  /* 0x0000000100fc7824 */ /* 0x000fe200078e02a6 */
[----:B------:R-:W-:Y:S02]  /*69040*/  LEA R166, P3, R41, R2, 0x1 ;  /* 0x0000000229a67211 */ /* 0x000fe400078608ff */
[-C--:B------:R-:W-:Y:S01]  /*69050*/  LEA.HI.X.SX32 R191, R237, R4.reuse, 0x1, P4 ;  /* 0x00000004edbf7211 */ /* 0x080fe200020f0eff */
[----:B------:R-:W-:Y:S01]  /*69060*/  IMAD.IADD R161, R252, 0x1, R196 ;  /* 0x00000001fca17824 */ /* 0x000fe200078e02c4 */
[----:B------:R-:W-:Y:S02]  /*69070*/  LEA.HI.X.SX32 R167, R41, R4, 0x1, P3 ;  /* 0x0000000429a77211 */ /* 0x000fe400018f0eff */
[----:B------:R-:W3:Y:S01]  /*69080*/  LDC R41, c[0x0][0x248] ;  /* 0x00009200ff297b82 */ /* 0x000ee20000000800 */
[----:B------:R-:W-:Y:S01]  /*69090*/  IMAD.IADD R237, R161, 0x1, R43 ;  /* 0x00000001a1ed7824 */ /* 0x000fe200078e022b */
[----:B------:R-:W-:-:S02]  /*690a0*/  LEA R196, P5, R123, R2, 0x1 ;  /* 0x000000027bc47211 */ /* 0x000fc400078a08ff */
[----:B------:R-:W-:Y:S02]  /*690b0*/  LEA R16, P4, R211, R2, 0x1 ;  /* 0x00000002d3107211 */ /* 0x000fe400078808ff */
[----:B------:R-:W-:Y:S02]  /*690c0*/  LEA.HI.X.SX32 R197, R123, R4, 0x1, P5 ;  /* 0x000000047bc57211 */ /* 0x000fe400028f0eff */
[----:B------:R-:W-:Y:S02]  /*690d0*/  LEA R8, P5, R239, R2, 0x1 ;  /* 0x00000002ef087211 */ /* 0x000fe400078a08ff */
[-C--:B------:R-:W-:Y:S01]  /*690e0*/  LEA.HI.X.SX32 R17, R211, R4.reuse, 0x1, P4 ;  /* 0x00000004d3117211 */ /* 0x080fe200020f0eff */
[----:B---3--:R-:W-:Y:S02]  /*690f0*/  IMAD.IADD R41, R123, 0x1, R41 ;  /* 0x000000017b297824 */ /* 0x008fe400078e0229 */
[----:B-1----:R-:W-:Y:S01]  /*69100*/  IMAD.IADD R123, R237, 0x1, R9 ;  /* 0x00000001ed7b7824 */ /* 0x002fe200078e0209 */
[----:B------:R-:W-:-:S02]  /*69110*/  LEA.HI.X.SX32 R9, R239, R4, 0x1, P5 ;  /* 0x00000004ef097211 */ /* 0x000fc400028f0eff */
[----:B------:R-:W-:-:S04]  /*69120*/  LEA R42, P3, R41, R2, 0x1 ;  /* 0x00000002292a7211 */ /* 0x000fc800078608ff */
[----:B------:R-:W-:Y:S02]  /*69130*/  LEA.HI.X.SX32 R43, R41, R4, 0x1, P3 ;  /* 0x00000004292b7211 */ /* 0x000fe400018f0eff */
[----:B------:R-:W1:Y:S03]  /*69140*/  LDC R41, c[0x0][0x248] ;  /* 0x00009200ff297b82 */ /* 0x000e660000000800 */
[----:B------:R3:W-:Y:S04]  /*69150*/  STL.64 [R1+0xae0], R42 ;  /* 0x000ae02a01007387 */ /* 0x0007e80000100a00 */
[----:B------:R2:W-:Y:S04]  /*69160*/  STL.64 [R1+0xad8], R16 ;  /* 0x000ad81001007387 */ /* 0x0005e80000100a00 */
[----:B------:R4:W-:Y:S01]  /*69170*/  STL.64 [R1+0xad0], R8 ;  /* 0x000ad00801007387 */ /* 0x0009e20000100a00 */
[----:B---3--:R-:W3:Y:S01]  /*69180*/  LDC R43, c[0x0][0x248] ;  /* 0x00009200ff2b7b82 */ /* 0x008ee20000000800 */
[----:B--2---:R-:W-:-:S07]  /*69190*/  LEA R16, P5, R144, R2, 0x1 ;  /* 0x0000000290107211 */ /* 0x004fce00078a08ff */
[----:B------:R-:W2:Y:S01]  /*691a0*/  LDC R17, c[0x0][0x248] ;  /* 0x00009200ff117b82 */ /* 0x000ea20000000800 */
[----:B-1----:R-:W-:Y:S01]  /*691b0*/  IMAD.IADD R41, R239, 0x1, R41 ;  /* 0x00000001ef297824 */ /* 0x002fe200078e0229 */
[----:B----4-:R-:W-:-:S04]  /*691c0*/  LEA R8, P4, R178, R2, 0x1 ;  /* 0x00000002b2087211 */ /* 0x010fc800078808ff */
[----:B------:R-:W-:Y:S02]  /*691d0*/  LEA R42, P3, R41, R2, 0x1 ;  /* 0x00000002292a7211 */ /* 0x000fe400078608ff */
[-C--:B------:R-:W-:Y:S01]  /*691e0*/  LEA.HI.X.SX32 R9, R178, R4.reuse, 0x1, P4 ;  /* 0x00000004b2097211 */ /* 0x080fe200020f0eff */
[----:B---3--:R-:W-:Y:S01]  /*691f0*/  IMAD.IADD R211, R123, 0x1, R43 ;  /* 0x000000017bd37824 */ /* 0x008fe200078e022b */
[-C--:B------:R-:W-:Y:S02]  /*69200*/  LEA.HI.X.SX32 R43, R41, R4.reuse, 0x1, P3 ;  /* 0x00000004292b7211 */ /* 0x080fe400018f0eff */
[----:B------:R-:W1:Y:S03]  /*69210*/  LDC R41, c[0x0][0x248] ;  /* 0x00009200ff297b82 */ /* 0x000e660000000800 */
[----:B------:R3:W-:Y:S01]  /*69220*/  STL.64 [R1+0xac8], R42 ;  /* 0x000ac82a01007387 */ /* 0x0007e20000100a00 */
[----:B--2---:R-:W-:Y:S01]  /*69230*/  IMAD.IADD R239, R211, 0x1, R17 ;  /* 0x00000001d3ef7824 */ /* 0x004fe200078e0211 */
[----:B------:R-:W-:-:S02]  /*69240*/  LEA.HI.X.SX32 R17, R144, R4, 0x1, P5 ;  /* 0x0000000490117211 */ /* 0x000fc400028f0eff */
        /* <DEDUP_REMOVED lines=37> */
[C---:B------:R-:W-:Y:S02]  /*694a0*/  LEA R42, P3, R41.reuse, R2, 0x1 ;  /* 0x00000002292a7211 */ /* 0x040fe400078608ff */
        /* <DEDUP_REMOVED lines=180> */
[----:B------:R-:W-:-:S05]  /*69ff0*/  LEA.HI.X.SX32 R17, R205, R4, 0x1, P4 ;  /* 0x00000004cd117211 */ /* 0x000fca00020f0eff */
[----:B------:R1:W-:Y:S01]  /*6a000*/  STL.64 [R1+0x958], R16 ;  /* 0x0009581001007387 */ /* 0x0003e20000100a00 */
[----:B---3--:R-:W-:Y:S01]  /*6a010*/  IMAD.IADD R121, R177, 0x1, R43 ;  /* 0x00000001b1797824 */ /* 0x008fe200078e022b */
[-C--:B------:R-:W-:Y:S02]  /*6a020*/  LEA.HI.X.SX32 R43, R41, R4.reuse, 0x1, P3 ;  /* 0x00000004292b7211 */ /* 0x080fe400018f0eff */
[----:B------:R-:W3:Y:S03]  /*6a030*/  LDC R41, c[0x0][0x248] ;  /* 0x00009200ff297b82 */ /* 0x000ee60000000800 */
[----:B------:R-:W-:Y:S01]  /*6a040*/  STL.64 [R1+0x960], R42 ;  /* 0x0009602a01007387 */ /* 0x000fe20000100a00 */
[----:B--2---:R-:W-:Y:S01]  /*6a050*/  IMAD.IADD R227, R121, 0x1, R9 ;  /* 0x0000000179e37824 */ /* 0x004fe200078e0209 */
[----:B------:R-:W-:-:S03]  /*6a060*/  LEA.HI.X.SX32 R9, R138, R4, 0x1, P5 ;  /* 0x000000048a097211 */ /* 0x000fc600028f0eff */
[----:B-1----:R-:W1:Y:S01]  /*6a070*/  LDC R17, c[0x0][0x248] ;  /* 0x00009200ff117b82 */ /* 0x002e620000000800 */
[-C--:B------:R-:W-:Y:S01]  /*6a080*/  LEA R16, P4, R228, R2.reuse, 0x1 ;  /* 0x00000002e4107211 */ /* 0x080fe200078808ff */
[----:B------:R2:W-:Y:S02]  /*6a090*/  STL.64 [R1+0x950], R8 ;  /* 0x0009500801007387 */ /* 0x0005e40000100a00 */
[----:B--2---:R-:W-:Y:S01]  /*6a0a0*/  LEA R8, P5, R176, R2, 0x1 ;  /* 0x00000002b0087211 */ /* 0x004fe200078a08ff */
[----:B---3--:R-:W-:-:S03]  /*6a0b0*/  IMAD.IADD R205, R227, 0x1, R41 ;  /* 0x00000001e3cd7824 */ /* 0x008fc600078e0229 */
[----:B------:R-:W2:Y:S01]  /*6a0c0*/  LDC R41, c[0x0][0x248] ;  /* 0x00009200ff297b82 */ /* 0x000ea20000000800 */
[----:B------:R-:W-:Y:S01]  /*6a0d0*/  LEA.HI.X.SX32 R9, R176, R4, 0x1, P5 ;  /* 0x00000004b0097211 */ /* 0x000fe200028f0eff */
[----:B-1----:R-:W-:-:S04]  /*6a0e0*/  IMAD.IADD R17, R138, 0x1, R17 ;  /* 0x000000018a117824 */ /* 0x002fc800078e0211 */
[----:B------:R-:W-:Y:S01]  /*6a0f0*/  IMAD.MOV.U32 R43, RZ, RZ, R17 ;  /* 0x000000ffff2b7224 */ /* 0x000fe200078e0011 */
[----:B------:R-:W-:Y:S02]  /*6a100*/  LEA R42, P3, R17, R2, 0x1 ;  /* 0x00000002112a7211 */ /* 0x000fe400078608ff */
[-C--:B------:R-:W-:Y:S02]  /*6a110*/  LEA.HI.X.SX32 R17, R228, R4.reuse, 0x1, P4 ;  /* 0x00000004e4117211 */ /* 0x080fe400020f0eff */
[----:B------:R-:W-:-:S05]  /*6a120*/  LEA.HI.X.SX32 R43, R43, R4, 0x1, P3 ;  /* 0x000000042b2b7211 */ /* 0x000fca00018f0eff */
[----:B------:R1:W-:Y:S01]  /*6a130*/  STL.64 [R1+0x948], R42 ;  /* 0x0009482a01007387 */ /* 0x0003e20000100a00 */
[----:B--2---:R-:W-:-:S03]  /*6a140*/  IMAD.IADD R138, R205, 0x1, R41 ;  /* 0x00000001cd8a7824 */ /* 0x004fc600078e0229 */
[----:B------:R2:W-:Y:S01]  /*6a150*/  STL.64 [R1+0x940], R16 ;  /* 0x0009401001007387 */ /* 0x0005e20000100a00 */
[----:B------:R-:W3:Y:S03]  /*6a160*/  LDC R41, c[0x0][0x248] ;  /* 0x00009200ff297b82 */ /* 0x000ee60000000800 */
[----:B------:R4:W-:Y:S01]  /*6a170*/  STL.64 [R1+0x938], R8 ;  /* 0x0009380801007387 */ /* 0x0009e20000100a00 */
[----:B-1----:R-:W-:-:S04]  /*6a180*/  LEA R42, P3, R40, R2, 0x1 ;  /* 0x00000002282a7211 */ /* 0x002fc800078608ff */
[----:B------:R-:W-:Y:S02]  /*6a190*/  LEA.HI.X.SX32 R43, R40, R4, 0x1, P3 ;  /* 0x00000004282b7211 */ /* 0x000fe400018f0eff */
[-C--:B--2---:R-:W-:Y:S02]  /*6a1a0*/  LEA R16, P4, R204, R2.reuse, 0x1 ;  /* 0x00000002cc107211 */ /* 0x084fe400078808ff */
[----:B----4-:R-:W-:Y:S01]  /*6a1b0*/  LEA R8, P5, R226, R2, 0x1 ;  /* 0x00000002e2087211 */ /* 0x010fe200078a08ff */
[----:B------:R-:W-:Y:S01]  /*6a1c0*/  STL.64 [R1+0x930], R42 ;  /* 0x0009302a01007387 */ /* 0x000fe20000100a00 */
[-C--:B------:R-:W-:Y:S02]  /*6a1d0*/  LEA.HI.X.SX32 R17, R204, R4.reuse, 0x1, P4 ;  /* 0x00000004cc117211 */ /* 0x080fe400020f0eff */
[----:B------:R-:W-:Y:S02]  /*6a1e0*/  LEA.HI.X.SX32 R9, R226, R4, 0x1, P5 ;  /* 0x00000004e2097211 */ /* 0x000fe400028f0eff */
[----:B------:R-:W-:Y:S01]  /*6a1f0*/  LEA R40, P5, R129, R2, 0x1 ;  /* 0x0000000281287211 */ /* 0x000fe200078a08ff */
[----:B------:R1:W-:Y:S01]  /*6a200*/  STL.64 [R1+0x928], R16 ;  /* 0x0009281001007387 */ /* 0x0003e20000100a00 */
[----:B---3--:R-:W-:-:S02]  /*6a210*/  IMAD.IADD R228, R138, 0x1, R41 ;  /* 0x000000018ae47824 */ /* 0x008fc400078e0229 */
[----:B------:R-:W2:Y:S01]  /*6a220*/  LDC R41, c[0x0][0x248] ;  /* 0x00009200ff297b82 */ /* 0x000ea20000000800 */
[----:B------:R3:W-:Y:S01]  /*6a230*/  STL.64 [R1+0x920], R8 ;  /* 0x0009200801007387 */ /* 0x0007e20000100a00 */
[----:B-1----:R-:W-:-:S06]  /*6a240*/  LEA R16, P4, R146, R2, 0x1 ;  /* 0x0000000292107211 */ /* 0x002fcc00078808ff */
[----:B------:R-:W1:Y:S01]  /*6a250*/  LDC R43, c[0x0][0x248] ;  /* 0x00009200ff2b7b82 */ /* 0x000e620000000800 */
[----:B---3--:R-:W-:Y:S01]  /*6a260*/  LEA R8, P3, R23, R2, 0x1 ;  /* 0x0000000217087211 */ /* 0x008fe200078608ff */
[----:B--2---:R-:W-:-:S03]  /*6a270*/  IMAD.IADD R176, R228, 0x1, R41 ;  /* 0x00000001e4b07824 */ /* 0x004fc600078e0229 */
[----:B------:R-:W-:-:S03]  /*6a280*/  LEA.HI.X.SX32 R9, R23, R4, 0x1, P3 ;  /* 0x0000000417097211 */ /* 0x000fc600018f0eff */
[----:B------:R-:W2:Y:S01]  /*6a290*/  LDC R41, c[0x0][0x248] ;  /* 0x00009200ff297b82 */ /* 0x000ea20000000800 */
[----:B------:R-:W-:Y:S01]  /*6a2a0*/  LEA.HI.X.SX32 R17, R146, R4, 0x1, P4 ;  /* 0x0000000492117211 */ /* 0x000fe200020f0eff */
[----:B------:R3:W-:Y:S06]  /*6a2b0*/  STL.64 [R1+0x918], R8 ;  /* 0x0009180801007387 */ /* 0x0007ec0000100a00 */
[----:B------:R-:W4:Y:S01]  /*6a2c0*/  LDC R23, c[0x0][0x248] ;  /* 0x00009200ff177b82 */ /* 0x000f220000000800 */
[----:B---3--:R-:W3:Y:S01]  /*6a2d0*/  LDL.LU.64 R8, [R1+0x2270] ;  /* 0x0022700001087983 */ /* 0x008ee20000300a00 */
[----:B--2---:R-:W-:-:S06]  /*6a2e0*/  IMAD.IADD R204, R176, 0x1, R41 ;  /* 0x00000001b0cc7824 */ /* 0x004fcc00078e0229 */
[----:B------:R-:W2:Y:S01]  /*6a2f0*/  LDC R41, c[0x0][0x248] ;  /* 0x00009200ff297b82 */ /* 0x000ea20000000800 */
[----:B------:R0:W-:Y:S04]  /*6a300*/  STL.64 [R1+0x910], R16 ;  /* 0x0009101001007387 */ /* 0x0001e80000100a00 */
[----:B0-----:R-:W3:Y:S01]  /*6a310*/  LDL.LU.64 R16, [R1+0x2268] ;  /* 0x0022680001107983 */ /* 0x001ee20000300a00 */
[----:B--2---:R-:W-:Y:S01]  /*6a320*/  IMAD.IADD R226, R204, 0x1, R41 ;  /* 0x00000001cce27824 */ /* 0x004fe200078e0229 */
[----:B------:R-:W-:-:S05]  /*6a330*/  LEA.HI.X.SX32 R41, R129, R4, 0x1, P5 ;  /* 0x0000000481297211 */ /* 0x000fca00028f0eff */
[----:B------:R0:W-:Y:S02]  /*6a340*/  STL.64 [R1+0x908], R40 ;  /* 0x0009082801007387 */ /* 0x0001e40000100a00 */
[----:B0-----:R-:W-:Y:S01]  /*6a350*/  IMAD.MOV.U32 R41, RZ, RZ, R22 ;  /* 0x000000ffff297224 */ /* 0x001fe200078e0016 */
[----:B------:R-:W-:-:S04]  /*6a360*/  LEA R40, P3, R22, R2, 0x1 ;  /* 0x0000000216287211 */ /* 0x000fc800078608ff */
[----:B------:R-:W-:-:S05]  /*6a370*/  LEA.HI.X.SX32 R41, R41, R4, 0x1, P3 ;  /* 0x0000000429297211 */ /* 0x000fca00018f0eff */
[----:B------:R0:W-:Y:S04]  /*6a380*/  STL.64 [R1+0x900], R40 ;  /* 0x0009002801007387 */ /* 0x0001e80000100a00 */
[----:B0-----:R-:W2:Y:S01]  /*6a390*/  LDL.LU.64 R40, [R1+0x2260] ;  /* 0x0022600001287983 */ /* 0x001ea20000300a00 */
[----:B------:R-:W-:Y:S01]  /*6a3a0*/  LEA R42, P4, R225, R2, 0x1 ;  /* 0x00000002e12a7211 */ /* 0x000fe200078808ff */
[----:B-1----:R-:W-:-:S03]  /*6a3b0*/  IMAD.IADD R146, R226, 0x1, R43 ;  /* 0x00000001e2927824 */ /* 0x002fc600078e022b */
[----:B------:R-:W-:Y:S02]  /*6a3c0*/  LEA.HI.X.SX32 R43, R225, R4, 0x1, P4 ;  /* 0x00000004e12b7211 */ /* 0x000fe400020f0eff */
[----:B------:R-:W-:-:S03]  /*6a3d0*/  LEA R22, P5, R203, R2, 0x1 ;  /* 0x00000002cb167211 */ /* 0x000fc600078a08ff */
[----:B------:R0:W-:Y:S01]  /*6a3e0*/  STL.64 [R1+0x8f8], R42 ;  /* 0x0008f82a01007387 */ /* 0x0001e20000100a00 */
[----:B----4-:R-:W-:Y:S01]  /*6a3f0*/  IMAD.IADD R129, R146, 0x1, R23 ;  /* 0x0000000192817824 */ /* 0x010fe200078e0217 */
[----:B------:R-:W-:Y:S02]  /*6a400*/  LEA.HI.X.SX32 R23, R203, R4, 0x1, P5 ;  /* 0x00000004cb177211 */ /* 0x000fe400028f0eff */
[----:B0-----:R-:W-:-:S04]  /*6a410*/  LEA R42, P3, R35, R2, 0x1 ;  /* 0x00000002232a7211 */ /* 0x001fc800078608ff */
[----:B------:R-:W-:Y:S01]  /*6a420*/  LEA.HI.X.SX32 R43, R35, R4, 0x1, P3 ;  /* 0x00000004232b7211 */ /* 0x000fe200018f0eff */
[----:B------:R-:W-:Y:S04]  /*6a430*/  STL.64 [R1+0x8f0], R22 ;  /* 0x0008f01601007387 */ /* 0x000fe80000100a00 */
[----:B------:R0:W-:Y:S04]  /*6a440*/  STL.64 [R1+0x8e8], R42 ;  /* 0x0008e82a01007387 */ /* 0x0001e80000100a00 */
[----:B0-----:R-:W4:Y:S01]  /*6a450*/  LDL.LU.64 R42, [R1+0x2258] ;  /* 0x00225800012a7983 */ /* 0x001f220000300a00 */
[----:B------:R-:W-:-:S04]  /*6a460*/  LEA R22, P4, R171, R2, 0x1 ;  /* 0x00000002ab167211 */ /* 0x000fc800078808ff */
[----:B------:R-:W-:Y:S01]  /*6a470*/  LEA.HI.X.SX32 R23, R171, R4, 0x1, P4 ;  /* 0x00000004ab177211 */ /* 0x000fe200020f0eff */
[----:B--2---:R-:W-:-:S04]  /*6a480*/  IMAD.IADD R225, R129, 0x1, R41 ;  /* 0x0000000181e17824 */ /* 0x004fc800078e0229 */
[----:B------:R-:W-:Y:S01]  /*6a490*/  IMAD.IADD R203, R225, 0x1, R40 ;  /* 0x00000001e1cb7824 */ /* 0x000fe200078e0228 */
[----:B------:R-:W-:-:S04]  /*6a4a0*/  LEA R40, P5, R224, R2, 0x1 ;  /* 0x00000002e0287211 */ /* 0x000fc800078a08ff */
[----:B------:R-:W-:-:S05]  /*6a4b0*/  LEA.HI.X.SX32 R41, R224, R4, 0x1, P5 ;  /* 0x00000004e0297211 */ /* 0x000fca00028f0eff */
[----:B------:R0:W-:Y:S04]  /*6a4c0*/  STL.64 [R1+0x2220], R40 ;  /* 0x0022202801007387 */ /* 0x0001e80000100a00 */
[----:B------:R1:W-:Y:S01]  /*6a4d0*/  STL.64 [R1+0x8e0], R22 ;  /* 0x0008e01601007387 */ /* 0x0003e20000100a00 */
[----:B0-----:R-:W0:Y:S01]  /*6a4e0*/  LDC R40, c[0x0][0x248] ;  /* 0x00009200ff287b82 */ /* 0x001e220000000800 */
[----:B-1----:R-:W-:Y:S01]  /*6a4f0*/  IMAD.MOV.U32 R23, RZ, RZ, R34 ;  /* 0x000000ffff177224 */ /* 0x002fe200078e0022 */
[-C--:B------:R-:W-:Y:S02]  /*6a500*/  LEA R22, P3, R34, R2.reuse, 0x1 ;  /* 0x0000000222167211 */ /* 0x080fe400078608ff */
[----:B------:R-:W-:Y:S02]  /*6a510*/  LEA R34, P4, R251, R2, 0x1 ;  /* 0x00000002fb227211 */ /* 0x000fe400078808ff */
[----:B------:R-:W-:-:S02]  /*6a520*/  LEA.HI.X.SX32 R23, R23, R4, 0x1, P3 ;  /* 0x0000000417177211 */ /* 0x000fc400018f0eff */
[----:B------:R-:W-:-:S03]  /*6a530*/  LEA.HI.X.SX32 R35, R251, R4, 0x1, P4 ;  /* 0x00000004fb237211 */ /* 0x000fc600020f0eff */
[----:B------:R1:W-:Y:S04]  /*6a540*/  STL.64 [R1+0x8d0], R22 ;  /* 0x0008d01601007387 */ /* 0x0003e80000100a00 */
[----:B-1----:R-:W2:Y:S04]  /*6a550*/  LDL.LU.64 R22, [R1+0x2250] ;  /* 0x0022500001167983 */ /* 0x002ea80000300a00 */
[----:B------:R1:W-:Y:S04]  /*6a560*/  STL.64 [R1+0x8c8], R34 ;  /* 0x0008c82201007387 */ /* 0x0003e80000100a00 */
[----:B-1----:R-:W3:Y:S01]  /*6a570*/  LDL.LU.64 R34, [R1+0x2248] ;  /* 0x0022480001227983 */ /* 0x002ee20000300a00 */
[----:B----4-:R-:W-:-:S04]  /*6a580*/  IMAD.IADD R171, R203, 0x1, R43 ;  /* 0x00000001cbab7824 */ /* 0x010fc800078e022b */
[----:B------:R-:W-:Y:S01]  /*6a590*/  IMAD.IADD R224, R171, 0x1, R42 ;  /* 0x00000001abe07824 */ /* 0x000fe200078e022a */
[----:B------:R-:W-:-:S04]  /*6a5a0*/  LEA R42, P5, R202, R2, 0x1 ;  /* 0x00000002ca2a7211 */ /* 0x000fc800078a08ff */
[----:B------:R-:W-:Y:S01]  /*6a5b0*/  LEA.HI.X.SX32 R43, R202, R4, 0x1, P5 ;  /* 0x00000004ca2b7211 */ /* 0x000fe200028f0eff */
[----:B0-----:R-:W-:-:S04]  /*6a5c0*/  IMAD.IADD R251, R224, 0x1, R40 ;  /* 0x00000001e0fb7824 */ /* 0x001fc800078e0228 */
[----:B------:R0:W-:Y:S01]  /*6a5d0*/  STL.64 [R1+0x8c0], R42 ;  /* 0x0008c02a01007387 */ /* 0x0001e20000100a00 */
[-C--:B------:R-:W-:Y:S01]  /*6a5e0*/  LEA R40, P4, R221, R2.reuse, 0x1 ;  /* 0x00000002dd287211 */ /* 0x080fe200078808ff */
[----:B0-----:R-:W-:Y:S01]  /*6a5f0*/  IMAD.MOV.U32 R43, RZ, RZ, R33 ;  /* 0x000000ffff2b7224 */ /* 0x001fe200078e0021 */
[----:B------:R-:W-:-:S04]  /*6a600*/  LEA R42, P3, R33, R2, 0x1 ;  /* 0x00000002212a7211 */ /* 0x000fc800078608ff */
[----:B------:R-:W-:Y:S01]  /*6a610*/  LEA.HI.X.SX32 R43, R43, R4, 0x1, P3 ;  /* 0x000000042b2b7211 */ /* 0x000fe200018f0eff */
[----:B------:R-:W-:Y:S04]  /*6a620*/  STL [R1+0x8b0], R40 ;  /* 0x0008b02801007387 */ /* 0x000fe80000100800 */
[----:B------:R0:W-:Y:S02]  /*6a630*/  STL.64 [R1+0x2210], R42 ;  /* 0x0022102a01007387 */ /* 0x0001e40000100a00 */
[----:B0-----:R-:W-:Y:S02]  /*6a640*/  IMAD.MOV.U32 R43, RZ, RZ, R41 ;  /* 0x000000ffff2b7224 */ /* 0x001fe400078e0029 */
[----:B------:R-:W0:Y:S01]  /*6a650*/  LDC R41, c[0x0][0x248] ;  /* 0x00009200ff297b82 */ /* 0x000e220000000800 */
[----:B------:R-:W-:-:S02]  /*6a660*/  IMAD.MOV.U32 R42, RZ, RZ, R40 ;  /* 0x000000ffff2a7224 */ /* 0x000fc400078e0028 */
[----:B------:R-:W-:-:S05]  /*6a670*/  IMAD.IADD R202, R251, 0x1, R32 ;  /* 0x00000001fbca7824 */ /* 0x000fca00078e0220 */
[----:B------:R-:W1:Y:S01]  /*6a680*/  LDC R40, c[0x0][0x248] ;  /* 0x00009200ff287b82 */ /* 0x000e620000000800 */
[----:B------:R-:W-:Y:S02]  /*6a690*/  LEA.HI.X.SX32 R43, R221, R4, 0x1, P4 ;  /* 0x00000004dd2b7211 */ /* 0x000fe400020f0eff */
[----:B------:R-:W-:Y:S01]  /*6a6a0*/  LEA R32, P5, R152, R2, 0x1 ;  /* 0x0000000298207211 */ /* 0x000fe200078a08ff */
[----:B0-----:R-:W-:-:S04]  /*6a6b0*/  IMAD.IADD R221, R202, 0x1, R41 ;  /* 0x00000001cadd7824 */ /* 0x001fc800078e0229 */
[----:B------:R-:W0:Y:S01]  /*6a6c0*/  LDC R41, c[0x0][0x248] ;  /* 0x00009200ff297b82 */ /* 0x000e220000000800 */
[C---:B------:R-:W-:Y:S01]  /*6a6d0*/  LEA.HI.X.SX32 R33, R152.reuse, R4, 0x1, P5 ;  /* 0x0000000498217211 */ /* 0x040fe200028f0eff */
[----:B------:R4:W-:Y:S01]  /*6a6e0*/  STL [R1+0x8b4], R43 ;  /* 0x0008b42b01007387 */ /* 0x0009e20000100800 */
[----:B-1----:R-:W-:-:S03]  /*6a6f0*/  IMAD.IADD R40, R152, 0x1, R40 ;  /* 0x0000000198287824 */ /* 0x002fc600078e0228 */
[----:B------:R1:W-:Y:S01]  /*6a700*/  STL.64 [R1+0x8a8], R32 ;  /* 0x0008a82001007387 */ /* 0x0003e20000100a00 */
[----:B------:R-:W-:-:S04]  /*6a710*/  LEA R42, P4, R170, R2, 0x1 ;  /* 0x00000002aa2a7211 */ /* 0x000fc800078808ff */
[----:B----4-:R-:W-:Y:S01]  /*6a720*/  LEA.HI.X.SX32 R43, R170, R4, 0x1, P4 ;  /* 0x00000004aa2b7211 */ /* 0x010fe200020f0eff */
[----:B-1----:R-:W-:Y:S01]  /*6a730*/  IMAD.MOV.U32 R33, RZ, RZ, R40 ;  /* 0x000000ffff217224 */ /* 0x002fe200078e0028 */
[-C--:B------:R-:W-:Y:S02]  /*6a740*/  LEA R32, P3, R40, R2.reuse, 0x1 ;  /* 0x0000000228207211 */ /* 0x080fe400078608ff */
[----:B------:R-:W-:Y:S01]  /*6a750*/  LEA R40, P5, R223, R2, 0x1 ;  /* 0x00000002df287211 */ /* 0x000fe200078a08ff */
[----:B0-----:R-:W-:Y:S01]  /*6a760*/  IMAD.IADD R152, R221, 0x1, R41 ;  /* 0x00000001dd987824 */ /* 0x001fe200078e0229 */
[-C--:B------:R-:W-:Y:S02]  /*6a770*/  LEA.HI.X.SX32 R33, R33, R4.reuse, 0x1, P3 ;  /* 0x0000000421217211 */ /* 0x080fe400018f0eff */
[----:B------:R-:W-:-:S03]  /*6a780*/  LEA.HI.X.SX32 R41, R223, R4, 0x1, P5 ;  /* 0x00000004df297211 */ /* 0x000fc600028f0eff */
[----:B------:R-:W-:Y:S04]  /*6a790*/  STL.64 [R1+0x2228], R32 ;  /* 0x0022282001007387 */ /* 0x000fe80000100a00 */
[----:B------:R-:W-:Y:S04]  /*6a7a0*/  STL.64 [R1+0x890], R40 ;  /* 0x0008902801007387 */ /* 0x000fe80000100a00 */
[----:B------:R0:W-:Y:S02]  /*6a7b0*/  STL.64 [R1+0x898], R42 ;  /* 0x0008982a01007387 */ /* 0x0001e40000100a00 */
[----:B0-----:R-:W0:Y:S01]  /*6a7c0*/  LDC R43, c[0x0][0x248] ;  /* 0x00009200ff2b7b82 */ /* 0x001e220000000800 */
[----:B------:R-:W-:-:S04]  /*6a7d0*/  LEA R40, P3, R21, R2, 0x1 ;  /* 0x0000000215287211 */ /* 0x000fc800078608ff */
[----:B------:R-:W-:Y:S02]  /*6a7e0*/  LEA.HI.X.SX32 R41, R21, R4, 0x1, P3 ;  /* 0x0000000415297211 */ /* 0x000fe400018f0eff */
[C---:B------:R-:W-:Y:S01]  /*6a7f0*/  LEA R32, P4, R201.reuse, R2, 0x1 ;  /* 0x00000002c9207211 */ /* 0x040fe200078808ff */
[----:B------:R-:W1:Y:S02]  /*6a800*/  LDC R42, c[0x0][0x248] ;  /* 0x00009200ff2a7b82 */ /* 0x000e640000000800 */
[----:B------:R4:W-:Y:S01]  /*6a810*/  STL.64 [R1+0x888], R40 ;  /* 0x0008882801007387 */ /* 0x0009e20000100a00 */
[----:B------:R-:W-:Y:S01]  /*6a820*/  LEA.HI.X.SX32 R33, R201, R4, 0x1, P4 ;  /* 0x00000004c9217211 */ /* 0x000fe200020f0eff */
[----:B0-----:R-:W-:-:S05]  /*6a830*/  IMAD.IADD R43, R137, 0x1, R43 ;  /* 0x00000001892b7824 */ /* 0x001fca00078e022b */
[C---:B----4-:R-:W-:Y:S01]  /*6a840*/  LEA R40, P3, R43.reuse, R2, 0x1 ;  /* 0x000000022b287211 */ /* 0x050fe200078608ff */
[----:B------:R-:W-:Y:S03]  /*6a850*/  STL.64 [R1+0x880], R32 ;  /* 0x0008802001007387 */ /* 0x000fe60000100a00 */
[----:B------:R-:W-:Y:S01]  /*6a860*/  LEA.HI.X.SX32 R41, R43, R4, 0x1, P3 ;  /* 0x000000042b297211 */ /* 0x000fe200018f0eff */
[----:B---3--:R-:W-:-:S04]  /*6a870*/  IMAD.IADD R170, R152, 0x1, R35 ;  /* 0x0000000198aa7824 */ /* 0x008fc800078e0223 */
[----:B------:R-:W-:Y:S01]  /*6a880*/  IMAD.IADD R223, R170, 0x1, R34 ;  /* 0x00000001aadf7824 */ /* 0x000fe200078e0222 */
[----:B------:R-:W-:-:S04]  /*6a890*/  LEA R34, P5, R137, R2, 0x1 ;  /* 0x0000000289227211 */ /* 0x000fc800078a08ff */
[----:B------:R-:W-:-:S05]  /*6a8a0*/  LEA.HI.X.SX32 R35, R137, R4, 0x1, P5 ;  /* 0x0000000489237211 */ /* 0x000fca00028f0eff */
[----:B------:R-:W-:Y:S04]  /*6a8b0*/  STL.64 [R1+0x21f8], R34 ;  /* 0x0021f82201007387 */ /* 0x000fe80000100a00 */
[----:B------:R0:W-:Y:S02]  /*6a8c0*/  STL.64 [R1+0x870], R40 ;  /* 0x0008702801007387 */ /* 0x0001e40000100a00 */
[----:B0-----:R-:W0:Y:S01]  /*6a8d0*/  LDC R41, c[0x0][0x248] ;  /* 0x00009200ff297b82 */ /* 0x001e220000000800 */
[----:B------:R-:W-:Y:S01]  /*6a8e0*/  IMAD.IADD R201, R223, 0x1, R20 ;  /* 0x00000001dfc97824 */ /* 0x000fe200078e0214 */
[-C--:B------:R-:W-:Y:S02]  /*6a8f0*/  LEA R20, P4, R222, R2.reuse, 0x1 ;  /* 0x00000002de147211 */ /* 0x080fe400078808ff */
[----:B------:R-:W-:-:S04]  /*6a900*/  LEA R32, P5, R250, R2, 0x1 ;  /* 0x00000002fa207211 */ /* 0x000fc800078a08ff */
[----:B------:R-:W3:Y:S01]  /*6a910*/  LDC R40, c[0x0][0x248] ;  /* 0x00009200ff287b82 */ /* 0x000ee20000000800 */
[----:B0-----:R-:W-:-:S05]  /*6a920*/  IMAD.IADD R41, R250, 0x1, R41 ;  /* 0x00000001fa297824 */ /* 0x001fca00078e0229 */
[----:B------:R-:W-:-:S04]  /*6a930*/  LEA R34, P3, R41, R2, 0x1 ;  /* 0x0000000229227211 */ /* 0x000fc800078608ff */
[-C--:B------:R-:W-:Y:S02]  /*6a940*/  LEA.HI.X.SX32 R35, R41, R4.reuse, 0x1, P3 ;  /* 0x0000000429237211 */ /* 0x080fe400018f0eff */
[----:B------:R-:W0:Y:S01]  /*6a950*/  LDC R41, c[0x0][0x248] ;  /* 0x00009200ff297b82 */ /* 0x000e220000000800 */
[----:B-1----:R-:W-:Y:S01]  /*6a960*/  IMAD.IADD R137, R201, 0x1, R42 ;  /* 0x00000001c9897824 */ /* 0x002fe200078e022a */
[-C--:B------:R-:W-:Y:S02]  /*6a970*/  LEA.HI.X.SX32 R21, R222, R4.reuse, 0x1, P4 ;  /* 0x00000004de157211 */ /* 0x080fe400020f0eff */
[----:B------:R-:W-:Y:S01]  /*6a980*/  LEA.HI.X.SX32 R33, R250, R4, 0x1, P5 ;  /* 0x00000004fa217211 */ /* 0x000fe200028f0eff */
[----:B--2---:R-:W-:Y:S02]  /*6a990*/  IMAD.IADD R222, R137, 0x1, R23 ;  /* 0x0000000189de7824 */ /* 0x004fe400078e0217 */
[----:B------:R-:W-:Y:S02]  /*6a9a0*/  STL.64 [R1+0x21e8], R20 ;  /* 0x0021e81401007387 */ /* 0x000fe40000100a00 */
[----:B------:R-:W-:-:S02]  /*6a9b0*/  IMAD.IADD R250, R222, 0x1, R22 ;  /* 0x00000001defa7824 */ /* 0x000fc400078e0216 */
[----:B------:R1:W-:Y:S01]  /*6a9c0*/  STL.64 [R1+0x860], R32 ;  /* 0x0008602001007387 */ /* 0x0003e20000100a00 */
[----:B------:R-:W-:-:S04]  /*6a9d0*/  LEA R22, P5, R214, R2, 0x1 ;  /* 0x00000002d6167211 */ /* 0x000fc800078a08ff */
[----:B------:R-:W-:Y:S02]  /*6a9e0*/  LEA.HI.X.SX32 R23, R214, R4, 0x1, P5 ;  /* 0x00000004d6177211 */ /* 0x000fe400028f0eff */
[----:B-1----:R-:W-:Y:S01]  /*6a9f0*/  LEA R32, P4, R194, R2, 0x1 ;  /* 0x00000002c2207211 */ /* 0x002fe200078808ff */
[----:B0-----:R-:W-:-:S03]  /*6aa00*/  IMAD.IADD R41, R214, 0x1, R41 ;  /* 0x00000001d6297824 */ /* 0x001fc600078e0229 */
[----:B------:R-:W-:Y:S01]  /*6aa10*/  LEA.HI.X.SX32 R33, R194, R4, 0x1, P4 ;  /* 0x00000004c2217211 */ /* 0x000fe200020f0eff */
[----:B------:R-:W-:Y:S04]  /*6aa20*/  STL.64 [R1+0x858], R34 ;  /* 0x0008582201007387 */ /* 0x000fe80000100a00 */
[----:B------:R-:W-:Y:S04]  /*6aa30*/  STL.64 [R1+0x850], R32 ;  /* 0x0008502001007387 */ /* 0x000fe80000100a00 */
[----:B------:R0:W-:Y:S02]  /*6aa40*/  STL.64 [R1+0x848], R22 ;  /* 0x0008481601007387 */ /* 0x0001e40000100a00 */
[----:B0-----:R-:W-:-:S04]  /*6aa50*/  LEA R22, P3, R41, R2, 0x1 ;  /* 0x0000000229167211 */ /* 0x001fc800078608ff */
[----:B------:R-:W-:Y:S02]  /*6aa60*/  LEA.HI.X.SX32 R23, R41, R4, 0x1, P3 ;  /* 0x0000000429177211 */ /* 0x000fe400018f0eff */
[----:B------:R-:W0:Y:S01]  /*6aa70*/  LDC R41, c[0x0][0x248] ;  /* 0x00009200ff297b82 */ /* 0x000e220000000800 */
[-C--:B------:R-:W-:Y:S01]  /*6aa80*/  LEA R32, P5, R147, R2.reuse, 0x1 ;  /* 0x0000000293207211 */ /* 0x080fe200078a08ff */
[----:B---3--:R-:W-:Y:S01]  /*6aa90*/  IMAD.IADD R194, R250, 0x1, R40 ;  /* 0x00000001fac27824 */ /* 0x008fe200078e0228 */
[----:B------:R-:W-:Y:S02]  /*6aaa0*/  LEA R34, P4, R169, R2, 0x1 ;  /* 0x00000002a9227211 */ /* 0x000fe400078808ff */
[-C--:B------:R-:W-:Y:S01]  /*6aab0*/  LEA.HI.X.SX32 R33, R147, R4.reuse, 0x1, P5 ;  /* 0x0000000493217211 */ /* 0x080fe200028f0eff */
[----:B------:R1:W-:Y:S02]  /*6aac0*/  STL.64 [R1+0x21d8], R22 ;  /* 0x0021d81601007387 */ /* 0x0003e40000100a00 */
[----:B------:R-:W2:Y:S01]  /*6aad0*/  LDC R40, c[0x0][0x248] ;  /* 0x00009200ff287b82 */ /* 0x000ea20000000800 */
[----:B------:R-:W-:Y:S01]  /*6aae0*/  LEA.HI.X.SX32 R35, R169, R4, 0x1, P4 ;  /* 0x00000004a9237211 */ /* 0x000fe200020f0eff */
[----:B------:R3:W-:Y:S01]  /*6aaf0*/  STL.64 [R1+0x830], R32 ;  /* 0x0008302001007387 */ /* 0x0007e20000100a00 */
[----:B-1----:R-:W-:-:S02]  /*6ab00*/  LEA R22, P4, R220, R2, 0x1 ;  /* 0x00000002dc167211 */ /* 0x002fc400078808ff */
[C---:B---3--:R-:W-:Y:S02]  /*6ab10*/  LEA R32, P3, R19.reuse, R2, 0x1 ;  /* 0x0000000213207211 */ /* 0x048fe400078608ff */
[-C--:B------:R-:W-:Y:S02]  /*6ab20*/  LEA.HI.X.SX32 R23, R220, R4.reuse, 0x1, P4 ;  /* 0x00000004dc177211 */ /* 0x080fe400020f0eff */
[----:B------:R-:W-:Y:S01]  /*6ab30*/  LEA.HI.X.SX32 R33, R19, R4, 0x1, P3 ;  /* 0x0000000413217211 */ /* 0x000fe200018f0eff */
[----:B0-----:R-:W-:Y:S01]  /*6ab40*/  IMAD.IADD R41, R200, 0x1, R41 ;  /* 0x00000001c8297824 */ /* 0x001fe200078e0229 */
[----:B------:R-:W-:Y:S04]  /*6ab50*/  STL.64 [R1+0x838], R34 ;  /* 0x0008382201007387 */ /* 0x000fe80000100a00 */
[----:B------:R-:W-:Y:S04]  /*6ab60*/  STL.64 [R1+0x828], R32 ;  /* 0x0008282001007387 */ /* 0x000fe80000100a00 */
[----:B------:R0:W-:Y:S01]  /*6ab70*/  STL.64 [R1+0x820], R22 ;  /* 0x0008201601007387 */ /* 0x0001e20000100a00 */
[----:B--2---:R-:W-:-:S02]  /*6ab80*/  IMAD.IADD R214, R194, 0x1, R40 ;  /* 0x00000001c2d67824 */ /* 0x004fc400078e0228 */
[----:B------:R-:W1:Y:S01]  /*6ab90*/  LDC R40, c[0x0][0x248] ;  /* 0x00009200ff287b82 */ /* 0x000e620000000800 */
[----:B0-----:R-:W-:-:S04]  /*6aba0*/  LEA R22, P3, R41, R2, 0x1 ;  /* 0x0000000229167211 */ /* 0x001fc800078608ff */
[----:B------:R-:W-:-:S03]  /*6abb0*/  LEA.HI.X.SX32 R23, R41, R4, 0x1, P3 ;  /* 0x0000000429177211 */ /* 0x000fc600018f0eff */
[----:B------:R-:W0:Y:S01]  /*6abc0*/  LDC R41, c[0x0][0x248] ;  /* 0x00009200ff297b82 */ /* 0x000e220000000800 */
[----:B------:R-:W-:-:S04]  /*6abd0*/  IMAD.IADD R169, R214, 0x1, R17 ;  /* 0x00000001d6a97824 */ /* 0x000fc800078e0211 */
[----:B------:R-:W-:Y:S01]  /*6abe0*/  IMAD.IADD R147, R169, 0x1, R16 ;  /* 0x00000001a9937824 */ /* 0x000fe200078e0210 */
[----:B------:R-:W-:-:S03]  /*6abf0*/  LEA R16, P5, R200, R2, 0x1 ;  /* 0x00000002c8107211 */ /* 0x000fc600078a08ff */
[----:B------:R-:W-:Y:S01]  /*6ac00*/  IMAD.IADD R220, R147, 0x1, R18 ;  /* 0x0000000193dc7824 */ /* 0x000fe200078e0212 */
[----:B------:R-:W-:Y:S02]  /*6ac10*/  LEA R18, P4, R122, R2, 0x1 ;  /* 0x000000027a127211 */ /* 0x000fe400078808ff */
[-C--:B------:R-:W-:Y:S02]  /*6ac20*/  LEA.HI.X.SX32 R17, R200, R4.reuse, 0x1, P5 ;  /* 0x00000004c8117211 */ /* 0x080fe400028f0eff */
[----:B------:R-:W-:-:S03]  /*6ac30*/  LEA.HI.X.SX32 R19, R122, R4, 0x1, P4 ;  /* 0x000000047a137211 */ /* 0x000fc600020f0eff */
[----:B------:R2:W-:Y:S04]  /*6ac40*/  STL.64 [R1+0x21c0], R16 ;  /* 0x0021c01001007387 */ /* 0x0005e80000100a00 */
[----:B------:R-:W-:Y:S01]  /*6ac50*/  STL.64 [R1+0x810], R22 ;  /* 0x0008101601007387 */ /* 0x000fe20000100a00 */
[----:B0-----:R-:W-:-:S03]  /*6ac60*/  IMAD.IADD R41, R219, 0x1, R41 ;  /* 0x00000001db297824 */ /* 0x001fc600078e0229 */
[----:B------:R0:W-:Y:S01]  /*6ac70*/  STL.64 [R1+0x808], R18 ;  /* 0x0008081201007387 */ /* 0x0001e20000100a00 */
[----:B-1----:R-:W-:Y:S01]  /*6ac80*/  IMAD.IADD R200, R220, 0x1, R40 ;  /* 0x00000001dcc87824 */ /* 0x002fe200078e0228 */
[-C--:B--2---:R-:W-:Y:S02]  /*6ac90*/  LEA R16, P5, R219, R2.reuse, 0x1 ;  /* 0x00000002db107211 */ /* 0x084fe400078a08ff */
[----:B0-----:R-:W-:-:S04]  /*6aca0*/  LEA R18, P3, R41, R2, 0x1 ;  /* 0x0000000229127211 */ /* 0x001fc800078608ff */
[-C--:B------:R-:W-:Y:S02]  /*6acb0*/  LEA.HI.X.SX32 R19, R41, R4.reuse, 0x1, P3 ;  /* 0x0000000429137211 */ /* 0x080fe400018f0eff */
[----:B------:R-:W0:Y:S01]  /*6acc0*/  LDC R41, c[0x0][0x248] ;  /* 0x00009200ff297b82 */ /* 0x000e220000000800 */
[----:B------:R-:W-:Y:S01]  /*6acd0*/  IMAD.IADD R122, R200, 0x1, R9 ;  /* 0x00000001c87a7824 */ /* 0x000fe200078e0209 */
[----:B------:R-:W-:-:S03]  /*6ace0*/  LEA.HI.X.SX32 R17, R219, R4, 0x1, P5 ;  /* 0x00000004db117211 */ /* 0x000fc600028f0eff */
[----:B------:R-:W-:Y:S01]  /*6acf0*/  IMAD.IADD R219, R122, 0x1, R8 ;  /* 0x000000017adb7824 */ /* 0x000fe200078e0208 */
[C---:B------:R-:W-:Y:S01]  /*6ad00*/  LEA R8, P5, R192.reuse, R2, 0x1 ;  /* 0x00000002c0087211 */ /* 0x040fe200078a08ff */
[----:B------:R1:W-:Y:S03]  /*6ad10*/  STL.64 [R1+0x800], R16 ;  /* 0x0008001001007387 */ /* 0x0003e60000100a00 */
[----:B------:R-:W-:Y:S01]  /*6ad20*/  LEA.HI.X.SX32 R9, R192, R4, 0x1, P5 ;  /* 0x00000004c0097211 */ /* 0x000fe200028f0eff */
[----:B------:R-:W-:Y:S01]  /*6ad30*/  STL.64 [R1+0x21c8], R18 ;  /* 0x0021c81201007387 */ /* 0x000fe20000100a00 */
[----:B-1----:R-:W-:-:S04]  /*6ad40*/  LEA R16, P4, R162, R2, 0x1 ;  /* 0x00000002a2107211 */ /* 0x002fc800078808ff */
[----:B------:R-:W-:Y:S01]  /*6ad50*/  LEA.HI.X.SX32 R17, R162, R4, 0x1, P4 ;  /* 0x00000004a2117211 */ /* 0x000fe200020f0eff */
[----:B------:R-:W-:Y:S01]  /*6ad60*/  IMAD.IADD R162, R219, 0x1, R11 ;  /* 0x00000001dba27824 */ /* 0x000fe200078e020b */
[----:B------:R-:W-:Y:S01]  /*6ad70*/  STL.64 [R1+0x2230], R8 ;  /* 0x0022300801007387 */ /* 0x000fe20000100a00 */
[----:B------:R-:W-:-:S03]  /*6ad80*/  LEA R22, P3, R249, R2, 0x1 ;  /* 0x00000002f9167211 */ /* 0x000fc600078608ff */
[----:B------:R1:W-:Y:S01]  /*6ad90*/  STL.64 [R1+0x7f0], R16 ;  /* 0x0007f01001007387 */ /* 0x0003e20000100a00 */
[----:B------:R-:W-:Y:S01]  /*6ada0*/  IMAD.IADD R192, R162, 0x1, R10 ;  /* 0x00000001a2c07824 */ /* 0x000fe200078e020a */
[----:B------:R-:W-:Y:S02]  /*6adb0*/  LEA R10, P5, R130, R2, 0x1 ;  /* 0x00000002820a7211 */ /* 0x000fe400078a08ff */
[----:B------:R-:W-:Y:S02]  /*6adc0*/  LEA.HI.X.SX32 R23, R249, R4, 0x1, P3 ;  /* 0x00000004f9177211 */ /* 0x000fe400018f0eff */
[----:B-1----:R-:W-:Y:S01]  /*6add0*/  LEA R16, P4, R218, R2, 0x1 ;  /* 0x00000002da107211 */ /* 0x002fe200078808ff */
[----:B------:R-:W-:Y:S01]  /*6ade0*/  IMAD.MOV.U32 R33, RZ, RZ, R197 ;  /* 0x000000ffff217224 */ /* 0x000fe200078e00c5 */
[-C--:B------:R-:W-:Y:S01]  /*6adf0*/  LEA.HI.X.SX32 R11, R130, R4.reuse, 0x1, P5 ;  /* 0x00000004820b7211 */ /* 0x080fe200028f0eff */
[----:B------:R-:W1:Y:S01]  /*6ae00*/  LDC R249, c[0x0][0x248] ;  /* 0x00009200fff97b82 */ /* 0x000e620000000800 */
[----:B------:R-:W-:Y:S01]  /*6ae10*/  LEA.HI.X.SX32 R17, R218, R4, 0x1, P4 ;  /* 0x00000004da117211 */ /* 0x000fe200020f0eff */
[----:B0-----:R-:W-:Y:S01]  /*6ae20*/  IMAD.IADD R218, R192, 0x1, R41 ;  /* 0x00000001c0da7824 */ /* 0x001fe200078e0229 */
[----:B------:R-:W-:Y:S05]  /*6ae30*/  STL.64 [R1+0x7e0], R22 ;  /* 0x0007e01601007387 */ /* 0x000fea0000100a00 */
[----:B------:R-:W0:Y:S01]  /*6ae40*/  LDC R41, c[0x0][0x248] ;  /* 0x00009200ff297b82 */ /* 0x000e220000000800 */
[----:B------:R2:W-:Y:S01]  /*6ae50*/  STL.64 [R1+0x7d8], R16 ;  /* 0x0007d81001007387 */ /* 0x0005e20000100a00 */
[----:B------:R-:W-:-:S03]  /*6ae60*/  IMAD.IADD R130, R218, 0x1, R49 ;  /* 0x00000001da827824 */ /* 0x000fc600078e0231 */
[----:B------:R3:W-:Y:S01]  /*6ae70*/  STL.64 [R1+0x7d0], R10 ;  /* 0x0007d00a01007387 */ /* 0x0007e20000100a00 */
[-C--:B--2---:R-:W-:Y:S02]  /*6ae80*/  LEA R16, P5, R217, R2.reuse, 0x1 ;  /* 0x00000002d9107211 */ /* 0x084fe400078a08ff */
[----:B---3--:R-:W-:-:S04]  /*6ae90*/  LEA R10, P4, R131, R2, 0x1 ;  /* 0x00000002830a7211 */ /* 0x008fc800078808ff */
[-C--:B------:R-:W-:Y:S01]  /*6aea0*/  LEA.HI.X.SX32 R11, R131, R4.reuse, 0x1, P4 ;  /* 0x00000004830b7211 */ /* 0x080fe200020f0eff */
[----:B------:R-:W-:Y:S01]  /*6aeb0*/  IMAD.IADD R131, R130, 0x1, R48 ;  /* 0x0000000182837824 */ /* 0x000fe200078e0230 */
[----:B------:R-:W-:Y:S02]  /*6aec0*/  LEA.HI.X.SX32 R17, R217, R4, 0x1, P5 ;  /* 0x00000004d9117211 */ /* 0x000fe400028f0eff */
[----:B------:R-:W-:Y:S01]  /*6aed0*/  LEA R48, P4, R193, R2, 0x1 ;  /* 0x00000002c1307211 */ /* 0x000fe200078808ff */
[----:B------:R-:W-:Y:S01]  /*6aee0*/  IMAD.IADD R217, R131, 0x1, R51 ;  /* 0x0000000183d97824 */ /* 0x000fe200078e0233 */
[----:B------:R2:W-:Y:S02]  /*6aef0*/  STL.64 [R1+0x2238], R10 ;  /* 0x0022380a01007387 */ /* 0x0005e40000100a00 */
[----:B------:R-:W-:Y:S01]  /*6af00*/  LEA.HI.X.SX32 R49, R193, R4, 0x1, P4 ;  /* 0x00000004c1317211 */ /* 0x000fe200020f0eff */
[----:B------:R-:W-:Y:S01]  /*6af10*/  IMAD.IADD R193, R217, 0x1, R50 ;  /* 0x00000001d9c17824 */ /* 0x000fe200078e0232 */
[----:B------:R-:W-:-:S02]  /*6af20*/  LEA R22, P3, R248, R2, 0x1 ;  /* 0x00000002f8167211 */ /* 0x000fc400078608ff */
[----:B--2---:R-:W-:-:S04]  /*6af30*/  LEA R10, P5, R168, R2, 0x1 ;  /* 0x00000002a80a7211 */ /* 0x004fc800078a08ff */
[-C--:B------:R-:W-:Y:S01]  /*6af40*/  LEA.HI.X.SX32 R11, R168, R4.reuse, 0x1, P5 ;  /* 0x00000004a80b7211 */ /* 0x080fe200028f0eff */
[----:B0-----:R-:W-:Y:S02]  /*6af50*/  IMAD.IADD R168, R193, 0x1, R41 ;  /* 0x00000001c1a87824 */ /* 0x001fe400078e0229 */
[----:B------:R-:W0:Y:S01]  /*6af60*/  LDC R41, c[0x0][0x248] ;  /* 0x00009200ff297b82 */ /* 0x000e220000000800 */
[----:B------:R-:W-:-:S05]  /*6af70*/  LEA.HI.X.SX32 R23, R248, R4, 0x1, P3 ;  /* 0x00000004f8177211 */ /* 0x000fca00018f0eff */
[----:B------:R-:W-:Y:S04]  /*6af80*/  STL.64 [R1+0x7c8], R22 ;  /* 0x0007c81601007387 */ /* 0x000fe80000100a00 */
[----:B------:R2:W-:Y:S01]  /*6af90*/  STL.64 [R1+0x7b8], R16 ;  /* 0x0007b81001007387 */ /* 0x0005e20000100a00 */
[----:B------:R-:W-:-:S03]  /*6afa0*/  LEA R50, P4, R216, R2, 0x1 ;  /* 0x00000002d8327211 */ /* 0x000fc600078808ff */
[----:B------:R-:W-:Y:S01]  /*6afb0*/  STL.64 [R1+0x2240], R48 ;  /* 0x0022403001007387 */ /* 0x000fe20000100a00 */
[----:B--2---:R-:W-:-:S04]  /*6afc0*/  LEA R16, P3, R247, R2, 0x1 ;  /* 0x00000002f7107211 */ /* 0x004fc800078608ff */
[-C--:B------:R-:W-:Y:S02]  /*6afd0*/  LEA.HI.X.SX32 R17, R247, R4.reuse, 0x1, P3 ;  /* 0x00000004f7117211 */ /* 0x080fe400018f0eff */
[----:B------:R-:W-:-:S03]  /*6afe0*/  LEA.HI.X.SX32 R51, R216, R4, 0x1, P4 ;  /* 0x00000004d8337211 */ /* 0x000fc600020f0eff */
[----:B------:R2:W-:Y:S01]  /*6aff0*/  STL.64 [R1+0x7b0], R16 ;  /* 0x0007b01001007387 */ /* 0x0005e20000100a00 */
[----:B0-----:R-:W-:Y:S02]  /*6b000*/  IMAD.IADD R216, R168, 0x1, R41 ;  /* 0x00000001a8d87824 */ /* 0x001fe400078e0229 */
[----:B------:R-:W0:Y:S01]  /*6b010*/  LDC R41, c[0x0][0x248] ;  /* 0x00009200ff297b82 */ /* 0x000e220000000800 */
[----:B------:R3:W-:Y:S01]  /*6b020*/  STL.64 [R1+0x7a0], R10 ;  /* 0x0007a00a01007387 */ /* 0x0007e20000100a00 */
[CC--:B--2---:R-:W-:Y:S02]  /*6b030*/  LEA R16, P3, R245.reuse, R2.reuse, 0x1 ;  /* 0x00000002f5107211 */ /* 0x0c4fe400078608ff */
[C---:B---3--:R-:W-:Y:S02]  /*6b040*/  LEA R10, P5, R120.reuse, R2, 0x1 ;  /* 0x00000002780a7211 */ /* 0x048fe400078a08ff */
[-C--:B------:R-:W-:Y:S02]  /*6b050*/  LEA.HI.X.SX32 R17, R245, R4.reuse, 0x1, P3 ;  /* 0x00000004f5117211 */ /* 0x080fe400018f0eff */
[----:B------:R-:W-:-:S02]  /*6b060*/  LEA.HI.X.SX32 R11, R120, R4, 0x1, P5 ;  /* 0x00000004780b7211 */ /* 0x000fc400028f0eff */
[C---:B------:R-:W-:Y:S01]  /*6b070*/  LEA R22, P3, R246.reuse, R2, 0x1 ;  /* 0x00000002f6167211 */ /* 0x040fe200078608ff */
[----:B------:R2:W-:Y:S04]  /*6b080*/  STL.64 [R1+0x798], R16 ;  /* 0x0007981001007387 */ /* 0x0005e80000100a00 */
[----:B------:R3:W-:Y:S01]  /*6b090*/  STL.64 [R1+0x788], R10 ;  /* 0x0007880a01007387 */ /* 0x0007e20000100a00 */
[----:B------:R-:W-:Y:S02]  /*6b0a0*/  LEA.HI.X.SX32 R23, R246, R4, 0x1, P3 ;  /* 0x00000004f6177211 */ /* 0x000fe400018f0eff */
[-C--:B--2---:R-:W-:Y:S02]  /*6b0b0*/  LEA R16, P4, R187, R2.reuse, 0x1 ;  /* 0x00000002bb107211 */ /* 0x084fe400078808ff */
[----:B---3--:R-:W-:-:S02]  /*6b0c0*/  LEA R10, P5, R213, R2, 0x1 ;  /* 0x00000002d50a7211 */ /* 0x008fc400078a08ff */
[-C--:B------:R-:W-:Y:S02]  /*6b0d0*/  LEA.HI.X.SX32 R17, R187, R4.reuse, 0x1, P4 ;  /* 0x00000004bb117211 */ /* 0x080fe400020f0eff */
[----:B------:R-:W-:Y:S01]  /*6b0e0*/  LEA.HI.X.SX32 R11, R213, R4, 0x1, P5 ;  /* 0x00000004d50b7211 */ /* 0x000fe200028f0eff */
[----:B------:R-:W-:Y:S01]  /*6b0f0*/  STL.64 [R1+0x780], R22 ;  /* 0x0007801601007387 */ /* 0x000fe20000100a00 */
[----:B------:R-:W-:-:S03]  /*6b100*/  IMAD.IADD R120, R216, 0x1, R13 ;  /* 0x00000001d8787824 */ /* 0x000fc600078e020d */
[----:B------:R2:W-:Y:S04]  /*6b110*/  STL.64 [R1+0x778], R16 ;  /* 0x0007781001007387 */ /* 0x0005e80000100a00 */
[----:B------:R3:W-:Y:S01]  /*6b120*/  STL.64 [R1+0x770], R10 ;  /* 0x0007700a01007387 */ /* 0x0007e20000100a00 */
[----:B------:R-:W-:Y:S01]  /*6b130*/  IMAD.IADD R187, R120, 0x1, R12 ;  /* 0x0000000178bb7824 */ /* 0x000fe200078e020c */
[-C--:B------:R-:W-:Y:S02]  /*6b140*/  LEA R12, P3, R243, R2.reuse, 0x1 ;  /* 0x00000002f30c7211 */ /* 0x080fe400078608ff */
[-C--:B--2---:R-:W-:Y:S02]  /*6b150*/  LEA R16, P4, R6, R2.reuse, 0x1 ;  /* 0x0000000206107211 */ /* 0x084fe400078808ff */
[----:B---3--:R-:W-:-:S02]  /*6b160*/  LEA R10, P5, R160, R2, 0x1 ;  /* 0x00000002a00a7211 */ /* 0x008fc400078a08ff */
[-C--:B------:R-:W-:Y:S02]  /*6b170*/  LEA.HI.X.SX32 R17, R6, R4.reuse, 0x1, P4 ;  /* 0x0000000406117211 */ /* 0x080fe400020f0eff */
[-C--:B------:R-:W-:Y:S01]  /*6b180*/  LEA.HI.X.SX32 R11, R160, R4.reuse, 0x1, P5 ;  /* 0x00000004a00b7211 */ /* 0x080fe200028f0eff */
[----:B0-----:R-:W-:Y:S01]  /*6b190*/  IMAD.IADD R213, R187, 0x1, R41 ;  /* 0x00000001bbd57824 */ /* 0x001fe200078e0229 */
[----:B------:R-:W-:Y:S01]  /*6b1a0*/  LEA.HI.X.SX32 R13, R243, R4, 0x1, P3 ;  /* 0x00000004f30d7211 */ /* 0x000fe200018f0eff */
[----:B------:R0:W-:Y:S01]  /*6b1b0*/  STL.64 [R1+0x760], R16 ;  /* 0x0007601001007387 */ /* 0x0001e20000100a00 */
[----:B------:R-:W2:Y:S01]  /*6b1c0*/  LDC R41, c[0x0][0x248] ;  /* 0x00009200ff297b82 */ /* 0x000ea20000000800 */
[----:B------:R-:W-:Y:S02]  /*6b1d0*/  IMAD.IADD R6, R213, 0x1, R15 ;  /* 0x00000001d5067824 */ /* 0x000fe400078e020f */
[----:B------:R3:W-:Y:S02]  /*6b1e0*/  STL.64 [R1+0x758], R10 ;  /* 0x0007580a01007387 */ /* 0x0007e40000100a00 */
[----:B------:R-:W-:Y:S01]  /*6b1f0*/  IMAD.IADD R160, R6, 0x1, R14 ;  /* 0x0000000106a07824 */ /* 0x000fe200078e020e */
[----:B0-----:R-:W-:-:S02]  /*6b200*/  LEA R16, P3, R244, R2, 0x1 ;  /* 0x00000002f4107211 */ /* 0x001fc400078608ff */
[C---:B---3--:R-:W-:Y:S02]  /*6b210*/  LEA R10, P4, R215.reuse, R2, 0x1 ;  /* 0x00000002d70a7211 */ /* 0x048fe400078808ff */
[-C--:B------:R-:W-:Y:S02]  /*6b220*/  LEA.HI.X.SX32 R17, R244, R4.reuse, 0x1, P3 ;  /* 0x00000004f4117211 */ /* 0x080fe400018f0eff */
[----:B------:R-:W-:Y:S01]  /*6b230*/  LEA.HI.X.SX32 R11, R215, R4, 0x1, P4 ;  /* 0x00000004d70b7211 */ /* 0x000fe200020f0eff */
[----:B------:R-:W-:Y:S01]  /*6b240*/  IMAD.IADD R215, R160, 0x1, R25 ;  /* 0x00000001a0d77824 */ /* 0x000fe200078e0219 */
[C---:B------:R-:W-:Y:S01]  /*6b250*/  LEA R14, P5, R186.reuse, R2, 0x1 ;  /* 0x00000002ba0e7211 */ /* 0x040fe200078a08ff */
[----:B------:R0:W-:Y:S04]  /*6b260*/  STL.64 [R1+0x750], R16 ;  /* 0x0007501001007387 */ /* 0x0001e80000100a00 */
[----:B------:R3:W-:Y:S01]  /*6b270*/  STL.64 [R1+0x748], R10 ;  /* 0x0007480a01007387 */ /* 0x0007e20000100a00 */
[----:B------:R-:W-:Y:S01]  /*6b280*/  LEA.HI.X.SX32 R15, R186, R4, 0x1, P5 ;  /* 0x00000004ba0f7211 */ /* 0x000fe200028f0eff */
[----:B------:R-:W-:Y:S01]  /*6b290*/  IMAD.IADD R186, R215, 0x1, R24 ;  /* 0x00000001d7ba7824 */ /* 0x000fe200078e0218 */
[----:B0-----:R-:W-:-:S02]  /*6b2a0*/  LEA R16, P3, R242, R2, 0x1 ;  /* 0x00000002f2107211 */ /* 0x001fc400078608ff */
[C---:B---3--:R-:W-:Y:S02]  /*6b2b0*/  LEA R10, P4, R145.reuse, R2, 0x1 ;  /* 0x00000002910a7211 */ /* 0x048fe400078808ff */
[-C--:B------:R-:W-:Y:S02]  /*6b2c0*/  LEA.HI.X.SX32 R17, R242, R4.reuse, 0x1, P3 ;  /* 0x00000004f2117211 */ /* 0x080fe400018f0eff */
[----:B------:R-:W-:Y:S01]  /*6b2d0*/  LEA.HI.X.SX32 R11, R145, R4, 0x1, P4 ;  /* 0x00000004910b7211 */ /* 0x000fe200020f0eff */
[----:B------:R-:W-:Y:S01]  /*6b2e0*/  IMAD.IADD R145, R186, 0x1, R27 ;  /* 0x00000001ba917824 */ /* 0x000fe200078e021b */
[C---:B------:R-:W-:Y:S01]  /*6b2f0*/  LEA R24, P5, R212.reuse, R2, 0x1 ;  /* 0x00000002d4187211 */ /* 0x040fe200078a08ff */
[----:B------:R-:W-:Y:S03]  /*6b300*/  STL.64 [R1+0x738], R16 ;  /* 0x0007381001007387 */ /* 0x000fe60000100a00 */
[----:B------:R-:W-:Y:S01]  /*6b310*/  LEA.HI.X.SX32 R25, R212, R4, 0x1, P5 ;  /* 0x00000004d4197211 */ /* 0x000fe200028f0eff */
[----:B------:R0:W-:Y:S01]  /*6b320*/  STL.64 [R1+0x730], R10 ;  /* 0x0007300a01007387 */ /* 0x0001e20000100a00 */
[----:B------:R-:W-:Y:S01]  /*6b330*/  IMAD.IADD R212, R145, 0x1, R26 ;  /* 0x0000000191d47824 */ /* 0x000fe200078e021a */
[----:B0-----:R-:W-:-:S04]  /*6b340*/  LEA R10, P4, R136, R2, 0x1 ;  /* 0x00000002880a7211 */ /* 0x001fc800078808ff */
[----:B------:R-:W-:Y:S01]  /*6b350*/  LEA.HI.X.SX32 R11, R136, R4, 0x1, P4 ;  /* 0x00000004880b7211 */ /* 0x000fe200020f0eff */
[----:B--2---:R-:W-:Y:S02]  /*6b360*/  IMAD.IADD R136, R212, 0x1, R41 ;  /* 0x00000001d4887824 */ /* 0x004fe400078e0229 */
[----:B------:R-:W0:Y:S01]  /*6b370*/  LDC R41, c[0x0][0x248] ;  /* 0x00009200ff297b82 */ /* 0x000e220000000800 */
[-C--:B------:R-:W-:Y:S02]  /*6b380*/  LEA R16, P3, R241, R2.reuse, 0x1 ;  /* 0x00000002f1107211 */ /* 0x080fe400078608ff */
[----:B------:R-:W-:Y:S02]  /*6b390*/  LEA R26, P5, R185, R2, 0x1 ;  /* 0x00000002b91a7211 */ /* 0x000fe400078a08ff */
[-C--:B------:R-:W-:Y:S02]  /*6b3a0*/  LEA.HI.X.SX32 R17, R241, R4.reuse, 0x1, P3 ;  /* 0x00000004f1117211 */ /* 0x080fe400018f0eff */
[----:B------:R-:W-:Y:S01]  /*6b3b0*/  LEA.HI.X.SX32 R27, R185, R4, 0x1, P5 ;  /* 0x00000004b91b7211 */ /* 0x000fe200028f0eff */
[----:B------:R-:W-:-:S02]  /*6b3c0*/  IMAD.IADD R185, R136, 0x1, R29 ;  /* 0x0000000188b97824 */ /* 0x000fc400078e021d */
[----:B------:R2:W-:Y:S01]  /*6b3d0*/  STL.64 [R1+0x720], R16 ;  /* 0x0007201001007387 */ /* 0x0005e20000100a00 */
[-C--:B------:R-:W-:Y:S02]  /*6b3e0*/  LEA R22, P3, R240, R2.reuse, 0x1 ;  /* 0x00000002f0167211 */ /* 0x080fe400078608ff */
[----:B--2---:R-:W-:-:S04]  /*6b3f0*/  LEA R16, P4, R0, R2, 0x1 ;  /* 0x0000000200107211 */ /* 0x004fc800078808ff */
[-C--:B------:R-:W-:Y:S01]  /*6b400*/  LEA.HI.X.SX32 R17, R0, R4.reuse, 0x1, P4 ;  /* 0x0000000400117211 */ /* 0x080fe200020f0eff */
[----:B------:R-:W-:Y:S01]  /*6b410*/  IMAD.IADD R0, R185, 0x1, R28 ;  /* 0x00000001b9007824 */ /* 0x000fe200078e021c */
[----:B------:R-:W-:-:S03]  /*6b420*/  LEA.HI.X.SX32 R23, R240, R4, 0x1, P3 ;  /* 0x00000004f0177211 */ /* 0x000fc600018f0eff */
[----:B0-----:R-:W-:Y:S02]  /*6b430*/  IMAD.IADD R240, R0, 0x1, R41 ;  /* 0x0000000100f07824 */ /* 0x001fe400078e0229 */
[----:B------:R-:W0:Y:S01]  /*6b440*/  LDC R41, c[0x0][0x248] ;  /* 0x00009200ff297b82 */ /* 0x000e220000000800 */
[----:B------:R2:W-:Y:S04]  /*6b450*/  STL.64 [R1+0x718], R10 ;  /* 0x0007180a01007387 */ /* 0x0005e80000100a00 */
[----:B------:R-:W-:Y:S01]  /*6b460*/  STL.64 [R1+0x708], R22 ;  /* 0x0007081601007387 */ /* 0x000fe20000100a00 */
[----:B--2---:R-:W-:-:S04]  /*6b470*/  LEA R10, P5, R252, R2, 0x1 ;  /* 0x00000002fc0a7211 */ /* 0x004fc800078a08ff */
[----:B------:R-:W-:Y:S01]  /*6b480*/  LEA.HI.X.SX32 R11, R252, R4, 0x1, P5 ;  /* 0x00000004fc0b7211 */ /* 0x000fe200028f0eff */
[----:B------:R2:W-:Y:S01]  /*6b490*/  STL.64 [R1+0x700], R16 ;  /* 0x0007001001007387 */ /* 0x0005e20000100a00 */
[-C--:B------:R-:W-:Y:S01]  /*6b4a0*/  LEA R28, P4, R237, R2.reuse, 0x1 ;  /* 0x00000002ed1c7211 */ /* 0x080fe200078808ff */
[----:B------:R-:W-:Y:S02]  /*6b4b0*/  IMAD.MOV.U32 R35, RZ, RZ, R33 ;  /* 0x000000ffff237224 */ /* 0x000fe400078e0021 */
[----:B------:R-:W-:Y:S01]  /*6b4c0*/  IMAD.MOV.U32 R32, RZ, RZ, R196 ;  /* 0x000000ffff207224 */ /* 0x000fe200078e00c4 */
[----:B------:R3:W-:Y:S01]  /*6b4d0*/  STL.64 [R1+0x6f8], R10 ;  /* 0x0006f80a01007387 */ /* 0x0007e20000100a00 */
[----:B------:R-:W-:Y:S01]  /*6b4e0*/  PRMT R8, R173, 0x7610, R8 ;  /* 0x00007610ad087816 */ /* 0x000fe20000000008 */
[----:B------:R-:W4:Y:S01]  /*6b4f0*/  LDC R33, c[0x0][0x248] ;  /* 0x00009200ff217b82 */ /* 0x000f220000000800 */
[----:B--2---:R-:W-:Y:S01]  /*6b500*/  LEA R16, P3, R161, R2, 0x1 ;  /* 0x00000002a1107211 */ /* 0x004fe200078608ff */
[----:B------:R-:W-:-:S02]  /*6b510*/  IMAD.MOV.U32 R42, RZ, RZ, R188 ;  /* 0x000000ffff2a7224 */ /* 0x000fc400078e00bc */
[----:B------:R-:W-:-:S04]  /*6b520*/  IMAD.MOV.U32 R40, RZ, RZ, R190 ;  /* 0x000000ffff287224 */ /* 0x000fc800078e00be */
[----:B------:R-:W2:Y:S01]  /*6b530*/  LDC R252, c[0x0][0x22c] ;  /* 0x00008b00fffc7b82 */ /* 0x000ea20000000800 */
[----:B---3--:R-:W-:Y:S02]  /*6b540*/  LEA R10, P5, R123, R2, 0x1 ;  /* 0x000000027b0a7211 */ /* 0x008fe400078a08ff */
[-C--:B------:R-:W-:Y:S02]  /*6b550*/  LEA.HI.X.SX32 R17, R161, R4.reuse, 0x1, P3 ;  /* 0x00000004a1117211 */ /* 0x080fe400018f0eff */
[-C--:B------:R-:W-:Y:S01]  /*6b560*/  LEA.HI.X.SX32 R11, R123, R4.reuse, 0x1, P5 ;  /* 0x000000047b0b7211 */ /* 0x080fe200028f0eff */
[----:B0-----:R-:W-:Y:S01]  /*6b570*/  IMAD.IADD R161, R240, 0x1, R41 ;  /* 0x00000001f0a17824 */ /* 0x001fe200078e0229 */
[----:B------:R-:W-:Y:S01]  /*6b580*/  LEA.HI.X.SX32 R29, R237, R4, 0x1, P4 ;  /* 0x00000004ed1d7211 */ /* 0x000fe200020f0eff */
[----:B------:R0:W-:Y:S01]  /*6b590*/  STL.64 [R1+0x6f0], R16 ;  /* 0x0006f01001007387 */ /* 0x0001e20000100a00 */
[----:B------:R-:W-:Y:S01]  /*6b5a0*/  LEA R22, P3, R211, R2, 0x1 ;  /* 0x00000002d3167211 */ /* 0x000fe200078608ff */
[----:B------:R-:W-:Y:S01]  /*6b5b0*/  IMAD.IADD R123, R161, 0x1, R31 ;  /* 0x00000001a17b7824 */ /* 0x000fe200078e021f */
[----:B------:R-:W3:Y:S01]  /*6b5c0*/  LDC R41, c[0x0][0x248] ;  /* 0x00009200ff297b82 */ /* 0x000ee20000000800 */
[----:B------:R1:W-:Y:S01]  /*6b5d0*/  STL.64 [R1+0x6e0], R10 ;  /* 0x0006e00a01007387 */ /* 0x0003e20000100a00 */
[----:B------:R-:W-:Y:S01]  /*6b5e0*/  LEA.HI.X.SX32 R23, R211, R4, 0x1, P3 ;  /* 0x00000004d3177211 */ /* 0x000fe200018f0eff */
[----:B------:R-:W-:Y:S01]  /*6b5f0*/  IMAD.IADD R211, R123, 0x1, R30 ;  /* 0x000000017bd37824 */ /* 0x000fe200078e021e */
[----:B0-----:R-:W-:-:S02]  /*6b600*/  LEA R16, P4, R239, R2, 0x1 ;  /* 0x00000002ef107211 */ /* 0x001fc400078808ff */
[C---:B-1----:R-:W-:Y:S02]  /*6b610*/  LEA R10, P5, R178.reuse, R2, 0x1 ;  /* 0x00000002b20a7211 */ /* 0x042fe400078a08ff */
[-C--:B------:R-:W-:Y:S02]  /*6b620*/  LEA.HI.X.SX32 R17, R239, R4.reuse, 0x1, P4 ;  /* 0x00000004ef117211 */ /* 0x080fe400020f0eff */
[----:B------:R-:W-:Y:S01]  /*6b630*/  LEA.HI.X.SX32 R11, R178, R4, 0x1, P5 ;  /* 0x00000004b20b7211 */ /* 0x000fe200028f0eff */
[----:B------:R-:W-:Y:S01]  /*6b640*/  STL.64 [R1+0x6d8], R22 ;  /* 0x0006d81601007387 */ /* 0x000fe20000100a00 */
[C---:B------:R-:W-:Y:S01]  /*6b650*/  LEA R30, P3, R144.reuse, R2, 0x1 ;  /* 0x00000002901e7211 */ /* 0x040fe200078608ff */
[----:B------:R-:W-:Y:S02]  /*6b660*/  IMAD.IADD R178, R211, 0x1, R37 ;  /* 0x00000001d3b27824 */ /* 0x000fe400078e0225 */
[----:B------:R0:W-:Y:S01]  /*6b670*/  STL.64 [R1+0x6d0], R16 ;  /* 0x0006d01001007387 */ /* 0x0001e20000100a00 */
[----:B------:R-:W-:-:S03]  /*6b680*/  LEA.HI.X.SX32 R31, R144, R4, 0x1, P3 ;  /* 0x00000004901f7211 */ /* 0x000fc600018f0eff */
[----:B------:R1:W-:Y:S01]  /*6b690*/  STL.64 [R1+0x6c8], R10 ;  /* 0x0006c80a01007387 */ /* 0x0003e20000100a00 */
[----:B------:R-:W-:Y:S01]  /*6b6a0*/  IMAD.IADD R144, R178, 0x1, R36 ;  /* 0x00000001b2907824 */ /* 0x000fe200078e0224 */
[-C--:B0-----:R-:W-:Y:S02]  /*6b6b0*/  LEA R16, P4, R238, R2.reuse, 0x1 ;  /* 0x00000002ee107211 */ /* 0x081fe400078808ff */
[----:B-1----:R-:W-:Y:S02]  /*6b6c0*/  LEA R10, P5, R210, R2, 0x1 ;  /* 0x00000002d20a7211 */ /* 0x002fe400078a08ff */
[-C--:B------:R-:W-:Y:S02]  /*6b6d0*/  LEA.HI.X.SX32 R17, R238, R4.reuse, 0x1, P4 ;  /* 0x00000004ee117211 */ /* 0x080fe400020f0eff */
[----:B------:R-:W-:Y:S01]  /*6b6e0*/  LEA.HI.X.SX32 R11, R210, R4, 0x1, P5 ;  /* 0x00000004d20b7211 */ /* 0x000fe200028f0eff */
[----:B------:R-:W-:Y:S01]  /*6b6f0*/  IMAD.IADD R210, R144, 0x1, R39 ;  /* 0x0000000190d27824 */ /* 0x000fe200078e0227 */
[C---:B------:R-:W-:Y:S01]  /*6b700*/  LEA R36, P3, R155.reuse, R2, 0x1 ;  /* 0x000000029b247211 */ /* 0x040fe200078608ff */
[----:B------:R0:W-:Y:S03]  /*6b710*/  STL.64 [R1+0x6b8], R16 ;  /* 0x0006b81001007387 */ /* 0x0001e60000100a00 */
[----:B------:R-:W-:Y:S01]  /*6b720*/  LEA.HI.X.SX32 R37, R155, R4, 0x1, P3 ;  /* 0x000000049b257211 */ /* 0x000fe200018f0eff */
[----:B------:R1:W-:Y:S01]  /*6b730*/  STL.64 [R1+0x6b0], R10 ;  /* 0x0006b00a01007387 */ /* 0x0003e20000100a00 */
[----:B------:R-:W-:Y:S01]  /*6b740*/  IMAD.IADD R155, R210, 0x1, R38 ;  /* 0x00000001d29b7824 */ /* 0x000fe200078e0226 */
[----:B0-----:R-:W-:-:S02]  /*6b750*/  LEA R16, P4, R230, R2, 0x1 ;  /* 0x00000002e6107211 */ /* 0x001fc400078808ff */
[----:B-1----:R-:W-:Y:S02]  /*6b760*/  LEA R10, P5, R184, R2, 0x1 ;  /* 0x00000002b80a7211 */ /* 0x002fe400078a08ff */
[-C--:B------:R-:W-:Y:S02]  /*6b770*/  LEA.HI.X.SX32 R17, R230, R4.reuse, 0x1, P4 ;  /* 0x00000004e6117211 */ /* 0x080fe400020f0eff */
[----:B------:R-:W-:Y:S01]  /*6b780*/  LEA.HI.X.SX32 R11, R184, R4, 0x1, P5 ;  /* 0x00000004b80b7211 */ /* 0x000fe200028f0eff */
[----:B---3--:R-:W-:Y:S02]  /*6b790*/  IMAD.IADD R184, R155, 0x1, R41 ;  /* 0x000000019bb87824 */ /* 0x008fe400078e0229 */
[----:B------:R-:W0:Y:S01]  /*6b7a0*/  LDC R41, c[0x0][0x248] ;  /* 0x00009200ff297b82 */ /* 0x000e220000000800 */
[----:B------:R1:W-:Y:S01]  /*6b7b0*/  STL.64 [R1+0x6a0], R16 ;  /* 0x0006a01001007387 */ /* 0x0003e20000100a00 */
[----:B------:R-:W-:-:S03]  /*6b7c0*/  LEA R38, P3, R209, R2, 0x1 ;  /* 0x00000002d1267211 */ /* 0x000fc600078608ff */
[----:B------:R3:W-:Y:S01]  /*6b7d0*/  STL.64 [R1+0x698], R10 ;  /* 0x0006980a01007387 */ /* 0x0007e20000100a00 */
[CC--:B-1----:R-:W-:Y:S02]  /*6b7e0*/  LEA R16, P4, R236.reuse, R2.reuse, 0x1 ;  /* 0x00000002ec107211 */ /* 0x0c2fe400078808ff */
[C---:B---3--:R-:W-:Y:S02]  /*6b7f0*/  LEA R10, P5, R5.reuse, R2, 0x1 ;  /* 0x00000002050a7211 */ /* 0x048fe400078a08ff */
[-C--:B------:R-:W-:Y:S02]  /*6b800*/  LEA.HI.X.SX32 R17, R236, R4.reuse, 0x1, P4 ;  /* 0x00000004ec117211 */ /* 0x080fe400020f0eff */
[-C--:B------:R-:W-:Y:S02]  /*6b810*/  LEA.HI.X.SX32 R11, R5, R4.reuse, 0x1, P5 ;  /* 0x00000004050b7211 */ /* 0x080fe400028f0eff */
[----:B------:R-:W-:Y:S01]  /*6b820*/  LEA.HI.X.SX32 R39, R209, R4, 0x1, P3 ;  /* 0x00000004d1277211 */ /* 0x000fe200018f0eff */
[----:B------:R1:W-:Y:S01]  /*6b830*/  STL.64 [R1+0x688], R16 ;  /* 0x0006881001007387 */ /* 0x0003e20000100a00 */
[----:B------:R-:W-:-:S03]  /*6b840*/  IMAD.IADD R209, R184, 0x1, R45 ;  /* 0x00000001b8d17824 */ /* 0x000fc600078e022d */
[----:B------:R3:W-:Y:S01]  /*6b850*/  STL.64 [R1+0x680], R10 ;  /* 0x0006800a01007387 */ /* 0x0007e20000100a00 */
[----:B------:R-:W-:Y:S01]  /*6b860*/  IMAD.IADD R5, R209, 0x1, R44 ;  /* 0x00000001d1057824 */ /* 0x000fe200078e022c */
[CC--:B-1----:R-:W-:Y:S02]  /*6b870*/  LEA R16, P3, R128.reuse, R2.reuse, 0x1 ;  /* 0x0000000280107211 */ /* 0x0c2fe400078608ff */
[C---:B---3--:R-:W-:Y:S02]  /*6b880*/  LEA R10, P4, R235.reuse, R2, 0x1 ;  /* 0x00000002eb0a7211 */ /* 0x048fe400078808ff */
[-C--:B------:R-:W-:Y:S02]  /*6b890*/  LEA.HI.X.SX32 R17, R128, R4.reuse, 0x1, P3 ;  /* 0x0000000480117211 */ /* 0x080fe400018f0eff */
[----:B------:R-:W-:Y:S02]  /*6b8a0*/  LEA.HI.X.SX32 R11, R235, R4, 0x1, P4 ;  /* 0x00000004eb0b7211 */ /* 0x000fe400020f0eff */
[CC--:B------:R-:W-:Y:S01]  /*6b8b0*/  LEA R44, P5, R206.reuse, R2.reuse, 0x1 ;  /* 0x00000002ce2c7211 */ /* 0x0c0fe200078a08ff */
[----:B------:R1:W-:Y:S01]  /*6b8c0*/  STL.64 [R1+0x678], R16 ;  /* 0x0006781001007387 */ /* 0x0003e20000100a00 */
[----:B------:R-:W-:Y:S01]  /*6b8d0*/  LEA R22, P3, R179, R2, 0x1 ;  /* 0x00000002b3167211 */ /* 0x000fe200078608ff */
[----:B0-----:R-:W-:Y:S01]  /*6b8e0*/  IMAD.IADD R128, R5, 0x1, R41 ;  /* 0x0000000105807824 */ /* 0x001fe200078e0229 */
[-C--:B------:R-:W-:Y:S01]  /*6b8f0*/  LEA.HI.X.SX32 R45, R206, R4.reuse, 0x1, P5 ;  /* 0x00000004ce2d7211 */ /* 0x080fe200028f0eff */
[----:B------:R0:W-:Y:S01]  /*6b900*/  STL.64 [R1+0x670], R10 ;  /* 0x0006700a01007387 */ /* 0x0001e20000100a00 */
[----:B------:R-:W-:Y:S01]  /*6b910*/  LEA.HI.X.SX32 R23, R179, R4, 0x1, P3 ;  /* 0x00000004b3177211 */ /* 0x000fe200018f0eff */
[----:B------:R-:W-:Y:S01]  /*6b920*/  IMAD.IADD R206, R128, 0x1, R47 ;  /* 0x0000000180ce7824 */ /* 0x000fe200078e022f */
[----:B------:R-:W3:Y:S01]  /*6b930*/  LDC R41, c[0x0][0x248] ;  /* 0x00009200ff297b82 */ /* 0x000ee20000000800 */
[----:B-1----:R-:W-:-:S02]  /*6b940*/  LEA R16, P4, R234, R2, 0x1 ;  /* 0x00000002ea107211 */ /* 0x002fc400078808ff */
[----:B0-----:R-:W-:Y:S02]  /*6b950*/  LEA R10, P5, R154, R2, 0x1 ;  /* 0x000000029a0a7211 */ /* 0x001fe400078a08ff */
[-C--:B------:R-:W-:Y:S01]  /*6b960*/  LEA.HI.X.SX32 R17, R234, R4.reuse, 0x1, P4 ;  /* 0x00000004ea117211 */ /* 0x080fe200020f0eff */
[----:B------:R-:W-:Y:S01]  /*6b970*/  STL.64 [R1+0x660], R22 ;  /* 0x0006601601007387 */ /* 0x000fe20000100a00 */
[----:B------:R-:W-:Y:S01]  /*6b980*/  LEA.HI.X.SX32 R11, R154, R4, 0x1, P5 ;  /* 0x000000049a0b7211 */ /* 0x000fe200028f0eff */
[----:B------:R-:W-:Y:S02]  /*6b990*/  IMAD.IADD R179, R206, 0x1, R46 ;  /* 0x00000001ceb37824 */ /* 0x000fe400078e022e */
[----:B------:R0:W-:Y:S02]  /*6b9a0*/  STL.64 [R1+0x658], R16 ;  /* 0x0006581001007387 */ /* 0x0001e40000100a00 */
[----:B------:R-:W-:Y:S02]  /*6b9b0*/  IMAD.IADD R154, R179, 0x1, R53 ;  /* 0x00000001b39a7824 */ /* 0x000fe400078e0235 */
[----:B------:R1:W-:Y:S01]  /*6b9c0*/  STL.64 [R1+0x650], R10 ;  /* 0x0006500a01007387 */ /* 0x0003e20000100a00 */
[----:B0-----:R-:W-:-:S02]  /*6b9d0*/  LEA R16, P3, R208, R2, 0x1 ;  /* 0x00000002d0107211 */ /* 0x001fc400078608ff */
[C---:B-1----:R-:W-:Y:S02]  /*6b9e0*/  LEA R10, P5, R139.reuse, R2, 0x1 ;  /* 0x000000028b0a7211 */ /* 0x042fe400078a08ff */
[-C--:B------:R-:W-:Y:S01]  /*6b9f0*/  LEA.HI.X.SX32 R17, R208, R4.reuse, 0x1, P3 ;  /* 0x00000004d0117211 */ /* 0x080fe200018f0eff */
[----:B------:R-:W-:Y:S01]  /*6ba00*/  IMAD.IADD R208, R154, 0x1, R52 ;  /* 0x000000019ad07824 */ /* 0x000fe200078e0234 */
[----:B------:R-:W-:-:S03]  /*6ba10*/  LEA.HI.X.SX32 R11, R139, R4, 0x1, P5 ;  /* 0x000000048b0b7211 */ /* 0x000fc600028f0eff */
[----:B------:R0:W-:Y:S01]  /*6ba20*/  STL.64 [R1+0x648], R16 ;  /* 0x0006481001007387 */ /* 0x0001e20000100a00 */
[----:B------:R-:W-:-:S03]  /*6ba30*/  IMAD.IADD R139, R208, 0x1, R55 ;  /* 0x00000001d08b7824 */ /* 0x000fc600078e0237 */
[----:B------:R1:W-:Y:S01]  /*6ba40*/  STL.64 [R1+0x638], R10 ;  /* 0x0006380a01007387 */ /* 0x0003e20000100a00 */
[-C--:B0-----:R-:W-:Y:S02]  /*6ba50*/  LEA R16, P3, R163, R2.reuse, 0x1 ;  /* 0x00000002a3107211 */ /* 0x081fe400078608ff */
[----:B-1----:R-:W-:Y:S02]  /*6ba60*/  LEA R10, P5, R207, R2, 0x1 ;  /* 0x00000002cf0a7211 */ /* 0x002fe400078a08ff */
[-C--:B------:R-:W-:Y:S01]  /*6ba70*/  LEA.HI.X.SX32 R17, R163, R4.reuse, 0x1, P3 ;  /* 0x00000004a3117211 */ /* 0x080fe200018f0eff */
[----:B------:R-:W-:Y:S01]  /*6ba80*/  IMAD.IADD R163, R139, 0x1, R54 ;  /* 0x000000018ba37824 */ /* 0x000fe200078e0236 */
[----:B------:R-:W-:-:S03]  /*6ba90*/  LEA.HI.X.SX32 R11, R207, R4, 0x1, P5 ;  /* 0x00000004cf0b7211 */ /* 0x000fc600028f0eff */
[----:B---3--:R-:W-:Y:S02]  /*6baa0*/  IMAD.IADD R207, R163, 0x1, R41 ;  /* 0x00000001a3cf7824 */ /* 0x008fe400078e0229 */
[----:B------:R-:W0:Y:S01]  /*6bab0*/  LDC R41, c[0x0][0x248] ;  /* 0x00009200ff297b82 */ /* 0x000e220000000800 */
[C---:B------:R-:W-:Y:S01]  /*6bac0*/  LEA R46, P4, R233.reuse, R2, 0x1 ;  /* 0x00000002e92e7211 */ /* 0x040fe200078808ff */
[----:B------:R1:W-:Y:S03]  /*6bad0*/  STL.64 [R1+0x630], R16 ;  /* 0x0006301001007387 */ /* 0x0003e60000100a00 */
[----:B------:R-:W-:Y:S02]  /*6bae0*/  LEA.HI.X.SX32 R47, R233, R4, 0x1, P4 ;  /* 0x00000004e92f7211 */ /* 0x000fe400020f0eff */
[-C--:B------:R-:W-:Y:S02]  /*6baf0*/  LEA R52, P4, R232, R2.reuse, 0x1 ;  /* 0x00000002e8347211 */ /* 0x080fe400078808ff */
[----:B-1----:R-:W-:-:S04]  /*6bb00*/  LEA R16, P3, R7, R2, 0x1 ;  /* 0x0000000207107211 */ /* 0x002fc800078608ff */
[-C--:B------:R-:W-:Y:S02]  /*6bb10*/  LEA.HI.X.SX32 R17, R7, R4.reuse, 0x1, P3 ;  /* 0x0000000407117211 */ /* 0x080fe400018f0eff */
[----:B------:R-:W-:Y:S01]  /*6bb20*/  LEA.HI.X.SX32 R53, R232, R4, 0x1, P4 ;  /* 0x00000004e8357211 */ /* 0x000fe200020f0eff */
[----:B0-----:R-:W-:Y:S02]  /*6bb30*/  IMAD.IADD R7, R207, 0x1, R41 ;  /* 0x00000001cf077824 */ /* 0x001fe400078e0229 */
[----:B------:R-:W0:Y:S01]  /*6bb40*/  LDC R41, c[0x0][0x248] ;  /* 0x00009200ff297b82 */ /* 0x000e220000000800 */
[-C--:B------:R-:W-:Y:S01]  /*6bb50*/  LEA R54, P4, R229, R2.reuse, 0x1 ;  /* 0x00000002e5367211 */ /* 0x080fe200078808ff */
[----:B------:R1:W-:Y:S01]  /*6bb60*/  STL.64 [R1+0x620], R10 ;  /* 0x0006200a01007387 */ /* 0x0003e20000100a00 */
[----:B------:R-:W-:Y:S02]  /*6bb70*/  LEA R22, P3, R195, R2, 0x1 ;  /* 0x00000002c3167211 */ /* 0x000fe400078608ff */
[-C--:B------:R-:W-:Y:S01]  /*6bb80*/  LEA.HI.X.SX32 R55, R229, R4.reuse, 0x1, P4 ;  /* 0x00000004e5377211 */ /* 0x080fe200020f0eff */
[----:B------:R3:W-:Y:S01]  /*6bb90*/  STL.64 [R1+0x618], R16 ;  /* 0x0006181001007387 */ /* 0x0007e20000100a00 */
[----:B------:R-:W-:-:S02]  /*6bba0*/  LEA.HI.X.SX32 R23, R195, R4, 0x1, P3 ;  /* 0x00000004c3177211 */ /* 0x000fc400018f0eff */
[-C--:B-1----:R-:W-:Y:S02]  /*6bbb0*/  LEA R10, P5, R153, R2.reuse, 0x1 ;  /* 0x00000002990a7211 */ /* 0x082fe400078a08ff */
[----:B---3--:R-:W-:Y:S02]  /*6bbc0*/  LEA R16, P4, R231, R2, 0x1 ;  /* 0x00000002e7107211 */ /* 0x008fe400078808ff */
[-C--:B------:R-:W-:Y:S02]  /*6bbd0*/  LEA.HI.X.SX32 R11, R153, R4.reuse, 0x1, P5 ;  /* 0x00000004990b7211 */ /* 0x080fe400028f0eff */
[----:B------:R-:W-:Y:S01]  /*6bbe0*/  LEA.HI.X.SX32 R17, R231, R4, 0x1, P4 ;  /* 0x00000004e7117211 */ /* 0x000fe200020f0eff */
[----:B------:R-:W-:Y:S02]  /*6bbf0*/  IMAD.IADD R153, R7, 0x1, R57 ;  /* 0x0000000107997824 */ /* 0x000fe400078e0239 */
[----:B------:R1:W-:Y:S04]  /*6bc00*/  STL.64 [R1+0x608], R10 ;  /* 0x0006080a01007387 */ /* 0x0003e80000100a00 */
[----:B------:R-:W-:Y:S04]  /*6bc10*/  STL.64 [R1+0x600], R22 ;  /* 0x0006001601007387 */ /* 0x000fe80000100a00 */
[----:B------:R3:W-:Y:S01]  /*6bc20*/  STL.64 [R1+0x5f8], R16 ;  /* 0x0005f81001007387 */ /* 0x0007e20000100a00 */
[-C--:B-1----:R-:W-:Y:S01]  /*6bc30*/  LEA R10, P5, R177, R2.reuse, 0x1 ;  /* 0x00000002b10a7211 */ /* 0x082fe200078a08ff */
[----:B------:R-:W-:Y:S01]  /*6bc40*/  IMAD.IADD R195, R153, 0x1, R56 ;  /* 0x0000000199c37824 */ /* 0x000fe200078e0238 */
[----:B------:R-:W-:-:S02]  /*6bc50*/  LEA R56, P3, R121, R2, 0x1 ;  /* 0x0000000279387211 */ /* 0x000fc400078608ff */
[----:B------:R-:W-:Y:S02]  /*6bc60*/  LEA.HI.X.SX32 R11, R177, R4, 0x1, P5 ;  /* 0x00000004b10b7211 */ /* 0x000fe400028f0eff */
[----:B---3--:R-:W-:Y:S01]  /*6bc70*/  LEA R16, P4, R227, R2, 0x1 ;  /* 0x00000002e3107211 */ /* 0x008fe200078808ff */
[----:B0-----:R-:W-:Y:S02]  /*6bc80*/  IMAD.IADD R177, R195, 0x1, R41 ;  /* 0x00000001c3b17824 */ /* 0x001fe400078e0229 */
[----:B------:R0:W-:Y:S01]  /*6bc90*/  STL.64 [R1+0x5f0], R10 ;  /* 0x0005f00a01007387 */ /* 0x0001e20000100a00 */
[-C--:B------:R-:W-:Y:S01]  /*6bca0*/  LEA.HI.X.SX32 R57, R121, R4.reuse, 0x1, P3 ;  /* 0x0000000479397211 */ /* 0x080fe200018f0eff */
[----:B------:R-:W1:Y:S01]  /*6bcb0*/  LDC R41, c[0x0][0x248] ;  /* 0x00009200ff297b82 */ /* 0x000e620000000800 */
[----:B------:R-:W-:Y:S01]  /*6bcc0*/  LEA.HI.X.SX32 R17, R227, R4, 0x1, P4 ;  /* 0x00000004e3117211 */ /* 0x000fe200020f0eff */
[----:B------:R-:W-:-:S04]  /*6bcd0*/  IMAD.IADD R121, R177, 0x1, R59 ;  /* 0x00000001b1797824 */ /* 0x000fc800078e023b */
[----:B------:R3:W-:Y:S01]  /*6bce0*/  STL.64 [R1+0x5e0], R16 ;  /* 0x0005e01001007387 */ /* 0x0007e20000100a00 */
[----:B0-----:R-:W-:-:S04]  /*6bcf0*/  LEA R10, P5, R205, R2, 0x1 ;  /* 0x00000002cd0a7211 */ /* 0x001fc800078a08ff */
[----:B------:R-:W-:Y:S02]  /*6bd00*/  LEA.HI.X.SX32 R11, R205, R4, 0x1, P5 ;  /* 0x00000004cd0b7211 */ /* 0x000fe400028f0eff */
[----:B---3--:R-:W-:Y:S01]  /*6bd10*/  LEA R16, P3, R138, R2, 0x1 ;  /* 0x000000028a107211 */ /* 0x008fe200078608ff */
[----:B------:R-:W-:-:S03]  /*6bd20*/  IMAD.IADD R205, R121, 0x1, R58 ;  /* 0x0000000179cd7824 */ /* 0x000fc600078e023a */
[----:B------:R-:W-:Y:S01]  /*6bd30*/  LEA.HI.X.SX32 R17, R138, R4, 0x1, P3 ;  /* 0x000000048a117211 */ /* 0x000fe200018f0eff */
[----:B------:R0:W-:Y:S01]  /*6bd40*/  STL.64 [R1+0x5d8], R10 ;  /* 0x0005d80a01007387 */ /* 0x0001e20000100a00 */
[C---:B------:R-:W-:Y:S01]  /*6bd50*/  LEA R58, P5, R176.reuse, R2, 0x1 ;  /* 0x00000002b03a7211 */ /* 0x040fe200078a08ff */
[----:B------:R-:W-:Y:S02]  /*6bd60*/  IMAD.IADD R138, R205, 0x1, R61 ;  /* 0x00000001cd8a7824 */ /* 0x000fe400078e023d */
[----:B------:R3:W-:Y:S01]  /*6bd70*/  STL.64 [R1+0x5d0], R16 ;  /* 0x0005d01001007387 */ /* 0x0007e20000100a00 */
[----:B------:R-:W-:Y:S01]  /*6bd80*/  LEA.HI.X.SX32 R59, R176, R4, 0x1, P5 ;  /* 0x00000004b03b7211 */ /* 0x000fe200028f0eff */
[----:B------:R-:W-:Y:S01]  /*6bd90*/  IMAD.IADD R176, R138, 0x1, R60 ;  /* 0x000000018ab07824 */ /* 0x000fe200078e023c */
[-C--:B0-----:R-:W-:Y:S02]  /*6bda0*/  LEA R10, P4, R228, R2.reuse, 0x1 ;  /* 0x00000002e40a7211 */ /* 0x081fe400078808ff */
[----:B---3--:R-:W-:-:S02]  /*6bdb0*/  LEA R16, P3, R204, R2, 0x1 ;  /* 0x00000002cc107211 */ /* 0x008fc400078608ff */
        /* <DEDUP_REMOVED lines=10> */
[----:B-1----:R-:W-:Y:S02]  /*6be60*/  IMAD.IADD R129, R146, 0x1, R41 ;  /* 0x0000000192817824 */ /* 0x002fe400078e0229 */
[----:B------:R-:W0:Y:S01]  /*6be70*/  LDC R41, c[0x0][0x248] ;  /* 0x00009200ff297b82 */ /* 0x000e220000000800 */
[----:B------:R-:W-:-:S04]  /*6be80*/  LEA R10, P4, R226, R2, 0x1 ;  /* 0x00000002e20a7211 */ /* 0x000fc800078808ff */
[----:B------:R-:W-:Y:S02]  /*6be90*/  LEA.HI.X.SX32 R11, R226, R4, 0x1, P4 ;  /* 0x00000004e20b7211 */ /* 0x000fe400020f0eff */
[----:B------:R-:W-:-:S03]  /*6bea0*/  LEA R62, P5, R203, R2, 0x1 ;  /* 0x00000002cb3e7211 */ /* 0x000fc600078a08ff */
[----:B------:R1:W-:Y:S01]  /*6beb0*/  STL.64 [R1+0x5b0], R10 ;  /* 0x0005b00a01007387 */ /* 0x0003e20000100a00 */
[----:B------:R-:W-:Y:S01]  /*6bec0*/  LEA.HI.X.SX32 R63, R203, R4, 0x1, P5 ;  /* 0x00000004cb3f7211 */ /* 0x000fe200028f0eff */
[----:B------:R-:W-:Y:S01]  /*6bed0*/  IMAD.IADD R203, R129, 0x1, R65 ;  /* 0x0000000181cb7824 */ /* 0x000fe200078e0241 */
[C---:B------:R-:W-:Y:S01]  /*6bee0*/  LEA R22, P3, R171.reuse, R2, 0x1 ;  /* 0x00000002ab167211 */ /* 0x040fe200078608ff */
[----:B------:R3:W-:Y:S03]  /*6bef0*/  STL.64 [R1+0x5a0], R16 ;  /* 0x0005a01001007387 */ /* 0x0007e60000100a00 */
[----:B------:R-:W-:Y:S02]  /*6bf00*/  LEA.HI.X.SX32 R23, R171, R4, 0x1, P3 ;  /* 0x00000004ab177211 */ /* 0x000fe400018f0eff */
[----:B-1----:R-:W-:Y:S01]  /*6bf10*/  LEA R10, P4, R225, R2, 0x1 ;  /* 0x00000002e10a7211 */ /* 0x002fe200078808ff */
[----:B------:R-:W-:-:S03]  /*6bf20*/  IMAD.IADD R171, R203, 0x1, R64 ;  /* 0x00000001cbab7824 */ /* 0x000fc600078e0240 */
[----:B------:R-:W-:Y:S02]  /*6bf30*/  LEA.HI.X.SX32 R11, R225, R4, 0x1, P4 ;  /* 0x00000004e10b7211 */ /* 0x000fe400020f0eff */
[----:B---3--:R-:W-:-:S04]  /*6bf40*/  LEA R16, P4, R224, R2, 0x1 ;  /* 0x00000002e0107211 */ /* 0x008fc800078808ff */
[----:B------:R-:W-:Y:S01]  /*6bf50*/  LEA.HI.X.SX32 R17, R224, R4, 0x1, P4 ;  /* 0x00000004e0117211 */ /* 0x000fe200020f0eff */
[----:B0-----:R-:W-:Y:S02]  /*6bf60*/  IMAD.IADD R224, R171, 0x1, R41 ;  /* 0x00000001abe07824 */ /* 0x001fe400078e0229 */
[----:B------:R-:W0:Y:S01]  /*6bf70*/  LDC R41, c[0x0][0x248] ;  /* 0x00009200ff297b82 */ /* 0x000e220000000800 */
[----:B------:R1:W-:Y:S04]  /*6bf80*/  STL.64 [R1+0x598], R10 ;  /* 0x0005980a01007387 */ /* 0x0003e80000100a00 */
[----:B------:R-:W-:Y:S01]  /*6bf90*/  STL.64 [R1+0x588], R22 ;  /* 0x0005881601007387 */ /* 0x000fe20000100a00 */
[----:B-1----:R-:W-:-:S04]  /*6bfa0*/  LEA R10, P5, R251, R2, 0x1 ;  /* 0x00000002fb0a7211 */ /* 0x002fc800078a08ff */
[----:B------:R-:W-:Y:S01]  /*6bfb0*/  LEA.HI.X.SX32 R11, R251, R4, 0x1, P5 ;  /* 0x00000004fb0b7211 */ /* 0x000fe200028f0eff */
[----:B------:R1:W-:Y:S04]  /*6bfc0*/  STL.64 [R1+0x580], R16 ;  /* 0x0005801001007387 */ /* 0x0003e80000100a00 */
[----:B------:R3:W-:Y:S01]  /*6bfd0*/  STL.64 [R1+0x578], R10 ;  /* 0x0005780a01007387 */ /* 0x0007e20000100a00 */
[-C--:B------:R-:W-:Y:S02]  /*6bfe0*/  LEA R64, P4, R221, R2.reuse, 0x1 ;  /* 0x00000002dd407211 */ /* 0x080fe400078808ff */
[-C--:B-1----:R-:W-:Y:S02]  /*6bff0*/  LEA R16, P3, R202, R2.reuse, 0x1 ;  /* 0x00000002ca107211 */ /* 0x082fe400078608ff */
[----:B---3--:R-:W-:-:S02]  /*6c000*/  LEA R10, P5, R152, R2, 0x1 ;  /* 0x00000002980a7211 */ /* 0x008fc400078a08ff */
[-C--:B------:R-:W-:Y:S02]  /*6c010*/  LEA.HI.X.SX32 R17, R202, R4.reuse, 0x1, P3 ;  /* 0x00000004ca117211 */ /* 0x080fe400018f0eff */
[-C--:B------:R-:W-:Y:S01]  /*6c020*/  LEA.HI.X.SX32 R11, R152, R4.reuse, 0x1, P5 ;  /* 0x00000004980b7211 */ /* 0x080fe200028f0eff */
[----:B0-----:R-:W-:Y:S01]  /*6c030*/  IMAD.IADD R202, R224, 0x1, R41 ;  /* 0x00000001e0ca7824 */ /* 0x001fe200078e0229 */
[----:B------:R-:W-:Y:S01]  /*6c040*/  LEA.HI.X.SX32 R65, R221, R4, 0x1, P4 ;  /* 0x00000004dd417211 */ /* 0x000fe200020f0eff */
[----:B------:R0:W-:Y:S01]  /*6c050*/  STL.64 [R1+0x570], R16 ;  /* 0x0005701001007387 */ /* 0x0001e20000100a00 */
[----:B------:R-:W-:Y:S01]  /*6c060*/  LEA R22, P3, R170, R2, 0x1 ;  /* 0x00000002aa167211 */ /* 0x000fe200078608ff */
[----:B------:R-:W-:Y:S01]  /*6c070*/  IMAD.IADD R152, R202, 0x1, R67 ;  /* 0x00000001ca987824 */ /* 0x000fe200078e0243 */
[----:B------:R-:W1:Y:S01]  /*6c080*/  LDC R41, c[0x0][0x248] ;  /* 0x00009200ff297b82 */ /* 0x000e620000000800 */
[----:B------:R3:W-:Y:S01]  /*6c090*/  STL.64 [R1+0x560], R10 ;  /* 0x0005600a01007387 */ /* 0x0007e20000100a00 */
[----:B------:R-:W-:Y:S01]  /*6c0a0*/  LEA.HI.X.SX32 R23, R170, R4, 0x1, P3 ;  /* 0x00000004aa177211 */ /* 0x000fe200018f0eff */
[----:B------:R-:W-:Y:S01]  /*6c0b0*/  IMAD.IADD R170, R152, 0x1, R66 ;  /* 0x0000000198aa7824 */ /* 0x000fe200078e0242 */
[----:B0-----:R-:W-:-:S02]  /*6c0c0*/  LEA R16, P4, R223, R2, 0x1 ;  /* 0x00000002df107211 */ /* 0x001fc400078808ff */
[----:B---3--:R-:W-:Y:S02]  /*6c0d0*/  LEA R10, P5, R201, R2, 0x1 ;  /* 0x00000002c90a7211 */ /* 0x008fe400078a08ff */
[-C--:B------:R-:W-:Y:S02]  /*6c0e0*/  LEA.HI.X.SX32 R17, R223, R4.reuse, 0x1, P4 ;  /* 0x00000004df117211 */ /* 0x080fe400020f0eff */
[----:B------:R-:W-:Y:S01]  /*6c0f0*/  LEA.HI.X.SX32 R11, R201, R4, 0x1, P5 ;  /* 0x00000004c90b7211 */ /* 0x000fe200028f0eff */
[----:B------:R-:W-:Y:S01]  /*6c100*/  STL.64 [R1+0x558], R22 ;  /* 0x0005581601007387 */ /* 0x000fe20000100a00 */
[----:B------:R-:W-:-:S03]  /*6c110*/  IMAD.IADD R201, R170, 0x1, R69 ;  /* 0x00000001aac97824 */ /* 0x000fc600078e0245 */
[----:B------:R0:W-:Y:S01]  /*6c120*/  STL.64 [R1+0x550], R16 ;  /* 0x0005501001007387 */ /* 0x0001e20000100a00 */
[----:B------:R-:W-:-:S03]  /*6c130*/  LEA R66, P3, R137, R2, 0x1 ;  /* 0x0000000289427211 */ /* 0x000fc600078608ff */
[----:B------:R3:W-:Y:S01]  /*6c140*/  STL.64 [R1+0x548], R10 ;  /* 0x0005480a01007387 */ /* 0x0007e20000100a00 */
[----:B------:R-:W-:Y:S01]  /*6c150*/  IMAD.IADD R221, R201, 0x1, R68 ;  /* 0x00000001c9dd7824 */ /* 0x000fe200078e0244 */
[----:B------:R-:W-:Y:S02]  /*6c160*/  LEA.HI.X.SX32 R67, R137, R4, 0x1, P3 ;  /* 0x0000000489437211 */ /* 0x000fe400018f0eff */
[-C--:B0-----:R-:W-:Y:S02]  /*6c170*/  LEA R16, P4, R222, R2.reuse, 0x1 ;  /* 0x00000002de107211 */ /* 0x081fe400078808ff */
[----:B---3--:R-:W-:Y:S02]  /*6c180*/  LEA R10, P5, R250, R2, 0x1 ;  /* 0x00000002fa0a7211 */ /* 0x008fe400078a08ff */
        /* <DEDUP_REMOVED lines=8> */
[----:B0-----:R-:W-:-:S02]  /*6c210*/  LEA R10, P5, R169, R2, 0x1 ;  /* 0x00000002a90a7211 */ /* 0x001fc400078a08ff */
[----:B------:R-:W-:Y:S02]  /*6c220*/  LEA R16, P4, R214, R2, 0x1 ;  /* 0x00000002d6107211 */ /* 0x000fe400078808ff */
[-C--:B------:R-:W-:Y:S01]  /*6c230*/  LEA.HI.X.SX32 R11, R169, R4.reuse, 0x1, P5 ;  /* 0x00000004a90b7211 */ /* 0x080fe200028f0eff */
[----:B-1----:R-:W-:Y:S02]  /*6c240*/  IMAD.IADD R169, R194, 0x1, R41 ;  /* 0x00000001c2a97824 */ /* 0x002fe400078e0229 */
[----:B------:R-:W0:Y:S01]  /*6c250*/  LDC R41, c[0x0][0x248] ;  /* 0x00009200ff297b82 */ /* 0x000e220000000800 */
[----:B------:R-:W-:Y:S02]  /*6c260*/  LEA.HI.X.SX32 R17, R214, R4, 0x1, P4 ;  /* 0x00000004d6117211 */ /* 0x000fe400020f0eff */
[----:B------:R-:W-:-:S03]  /*6c270*/  LEA R70, P3, R147, R2, 0x1 ;  /* 0x0000000293467211 */ /* 0x000fc600078608ff */
[----:B------:R1:W-:Y:S04]  /*6c280*/  STL.64 [R1+0x520], R16 ;  /* 0x0005201001007387 */ /* 0x0003e80000100a00 */
[----:B------:R3:W-:Y:S01]  /*6c290*/  STL.64 [R1+0x518], R10 ;  /* 0x0005180a01007387 */ /* 0x0007e20000100a00 */
[----:B------:R-:W-:Y:S02]  /*6c2a0*/  LEA.HI.X.SX32 R71, R147, R4, 0x1, P3 ;  /* 0x0000000493477211 */ /* 0x000fe400018f0eff */
[-C--:B-1----:R-:W-:Y:S02]  /*6c2b0*/  LEA R16, P4, R220, R2.reuse, 0x1 ;  /* 0x00000002dc107211 */ /* 0x082fe400078808ff */
[----:B---3--:R-:W-:Y:S02]  /*6c2c0*/  LEA R10, P5, R200, R2, 0x1 ;  /* 0x00000002c80a7211 */ /* 0x008fe400078a08ff */
[-C--:B------:R-:W-:Y:S01]  /*6c2d0*/  LEA.HI.X.SX32 R17, R220, R4.reuse, 0x1, P4 ;  /* 0x00000004dc117211 */ /* 0x080fe200020f0eff */
[----:B------:R-:W-:Y:S01]  /*6c2e0*/  IMAD.IADD R147, R169, 0x1, R73 ;  /* 0x00000001a9937824 */ /* 0x000fe200078e0249 */
[----:B------:R-:W-:-:S03]  /*6c2f0*/  LEA.HI.X.SX32 R11, R200, R4, 0x1, P5 ;  /* 0x00000004c80b7211 */ /* 0x000fc600028f0eff */
[----:B------:R1:W-:Y:S01]  /*6c300*/  STL.64 [R1+0x508], R16 ;  /* 0x0005081001007387 */ /* 0x0003e20000100a00 */
[----:B------:R-:W-:-:S03]  /*6c310*/  IMAD.IADD R200, R147, 0x1, R72 ;  /* 0x0000000193c87824 */ /* 0x000fc600078e0248 */
[----:B------:R3:W-:Y:S01]  /*6c320*/  STL.64 [R1+0x500], R10 ;  /* 0x0005000a01007387 */ /* 0x0007e20000100a00 */
[-C--:B------:R-:W-:Y:S02]  /*6c330*/  LEA R72, P5, R162, R2.reuse, 0x1 ;  /* 0x00000002a2487211 */ /* 0x080fe400078a08ff */
[CC--:B-1----:R-:W-:Y:S02]  /*6c340*/  LEA R16, P3, R122.reuse, R2.reuse, 0x1 ;  /* 0x000000027a107211 */ /* 0x0c2fe400078608ff */
[C---:B---3--:R-:W-:Y:S02]  /*6c350*/  LEA R10, P4, R219.reuse, R2, 0x1 ;  /* 0x00000002db0a7211 */ /* 0x048fe400078808ff */
[-C--:B------:R-:W-:Y:S01]  /*6c360*/  LEA.HI.X.SX32 R17, R122, R4.reuse, 0x1, P3 ;  /* 0x000000047a117211 */ /* 0x080fe200018f0eff */
[----:B0-----:R-:W-:Y:S01]  /*6c370*/  IMAD.IADD R122, R200, 0x1, R41 ;  /* 0x00000001c87a7824 */ /* 0x001fe200078e0229 */
[-C--:B------:R-:W-:Y:S01]  /*6c380*/  LEA.HI.X.SX32 R11, R219, R4.reuse, 0x1, P4 ;  /* 0x00000004db0b7211 */ /* 0x080fe200020f0eff */
[----:B------:R-:W0:Y:S01]  /*6c390*/  LDC R41, c[0x0][0x248] ;  /* 0x00009200ff297b82 */ /* 0x000e220000000800 */
[----:B------:R-:W-:Y:S01]  /*6c3a0*/  LEA.HI.X.SX32 R73, R162, R4, 0x1, P5 ;  /* 0x00000004a2497211 */ /* 0x000fe200028f0eff */
[----:B------:R1:W-:Y:S01]  /*6c3b0*/  STL.64 [R1+0x4f8], R16 ;  /* 0x0004f81001007387 */ /* 0x0003e20000100a00 */
[----:B------:R-:W-:Y:S01]  /*6c3c0*/  LEA R22, P3, R192, R2, 0x1 ;  /* 0x00000002c0167211 */ /* 0x000fe200078608ff */
[----:B------:R-:W-:-:S02]  /*6c3d0*/  IMAD.IADD R162, R122, 0x1, R75 ;  /* 0x000000017aa27824 */ /* 0x000fc400078e024b */
[----:B------:R3:W-:Y:S01]  /*6c3e0*/  STL.64 [R1+0x4f0], R10 ;  /* 0x0004f00a01007387 */ /* 0x0007e20000100a00 */
[----:B------:R-:W-:Y:S01]  /*6c3f0*/  LEA.HI.X.SX32 R23, R192, R4, 0x1, P3 ;  /* 0x00000004c0177211 */ /* 0x000fe200018f0eff */
[----:B------:R-:W-:Y:S01]  /*6c400*/  IMAD.IADD R192, R162, 0x1, R74 ;  /* 0x00000001a2c07824 */ /* 0x000fe200078e024a */
[-C--:B-1----:R-:W-:Y:S02]  /*6c410*/  LEA R16, P4, R218, R2.reuse, 0x1 ;  /* 0x00000002da107211 */ /* 0x082fe400078808ff */
[----:B---3--:R-:W-:Y:S02]  /*6c420*/  LEA R10, P5, R130, R2, 0x1 ;  /* 0x00000002820a7211 */ /* 0x008fe400078a08ff */
[-C--:B------:R-:W-:Y:S02]  /*6c430*/  LEA.HI.X.SX32 R17, R218, R4.reuse, 0x1, P4 ;  /* 0x00000004da117211 */ /* 0x080fe400020f0eff */
[----:B------:R-:W-:Y:S01]  /*6c440*/  LEA.HI.X.SX32 R11, R130, R4, 0x1, P5 ;  /* 0x00000004820b7211 */ /* 0x000fe200028f0eff */
[----:B------:R-:W-:Y:S01]  /*6c450*/  IMAD.IADD R130, R192, 0x1, R77 ;  /* 0x00000001c0827824 */ /* 0x000fe200078e024d */
[----:B------:R-:W-:Y:S04]  /*6c460*/  STL.64 [R1+0x4e0], R22 ;  /* 0x0004e01601007387 */ /* 0x000fe80000100a00 */
[----:B------:R1:W-:Y:S01]  /*6c470*/  STL.64 [R1+0x4d8], R16 ;  /* 0x0004d81001007387 */ /* 0x0003e20000100a00 */
[----:B------:R-:W-:Y:S01]  /*6c480*/  IMAD.IADD R214, R130, 0x1, R76 ;  /* 0x0000000182d67824 */ /* 0x000fe200078e024c */
[----:B------:R-:W-:-:S02]  /*6c490*/  LEA R74, P4, R217, R2, 0x1 ;  /* 0x00000002d94a7211 */ /* 0x000fc400078808ff */
[----:B------:R3:W-:Y:S01]  /*6c4a0*/  STL.64 [R1+0x4d0], R10 ;  /* 0x0004d00a01007387 */ /* 0x0007e20000100a00 */
[-C--:B-1----:R-:W-:Y:S02]  /*6c4b0*/  LEA R16, P3, R131, R2.reuse, 0x1 ;  /* 0x0000000283107211 */ /* 0x082fe400078608ff */
[----:B---3--:R-:W-:Y:S02]  /*6c4c0*/  LEA R10, P5, R193, R2, 0x1 ;  /* 0x00000002c10a7211 */ /* 0x008fe400078a08ff */
[-C--:B------:R-:W-:Y:S01]  /*6c4d0*/  LEA.HI.X.SX32 R17, R131, R4.reuse, 0x1, P3 ;  /* 0x0000000483117211 */ /* 0x080fe200018f0eff */
[----:B------:R-:W-:Y:S01]  /*6c4e0*/  IMAD.IADD R131, R214, 0x1, R79 ;  /* 0x00000001d6837824 */ /* 0x000fe200078e024f */
[-C--:B------:R-:W-:Y:S02]  /*6c4f0*/  LEA.HI.X.SX32 R75, R217, R4.reuse, 0x1, P4 ;  /* 0x00000004d94b7211 */ /* 0x080fe400020f0eff */
[----:B------:R-:W-:Y:S01]  /*6c500*/  LEA.HI.X.SX32 R11, R193, R4, 0x1, P5 ;  /* 0x00000004c10b7211 */ /* 0x000fe200028f0eff */
[----:B------:R-:W-:Y:S01]  /*6c510*/  IMAD.IADD R193, R131, 0x1, R78 ;  /* 0x0000000183c17824 */ /* 0x000fe200078e024e */
[----:B------:R-:W-:-:S04]  /*6c520*/  LEA R76, P4, R216, R2, 0x1 ;  /* 0x00000002d84c7211 */ /* 0x000fc800078808ff */
[----:B------:R-:W-:Y:S01]  /*6c530*/  LEA.HI.X.SX32 R77, R216, R4, 0x1, P4 ;  /* 0x00000004d84d7211 */ /* 0x000fe200020f0eff */
[----:B0-----:R-:W-:Y:S02]  /*6c540*/  IMAD.IADD R216, R193, 0x1, R41 ;  /* 0x00000001c1d87824 */ /* 0x001fe400078e0229 */
[----:B------:R-:W0:Y:S01]  /*6c550*/  LDC R41, c[0x0][0x248] ;  /* 0x00009200ff297b82 */ /* 0x000e220000000800 */
[----:B------:R1:W-:Y:S04]  /*6c560*/  STL.64 [R1+0x4c8], R16 ;  /* 0x0004c81001007387 */ /* 0x0003e80000100a00 */
[----:B------:R3:W-:Y:S01]  /*6c570*/  STL.64 [R1+0x4b8], R10 ;  /* 0x0004b80a01007387 */ /* 0x0007e20000100a00 */
[----:B-1----:R-:W-:-:S04]  /*6c580*/  LEA R16, P3, R168, R2, 0x1 ;  /* 0x00000002a8107211 */ /* 0x002fc800078608ff */
[----:B------:R-:W-:-:S05]  /*6c590*/  LEA.HI.X.SX32 R17, R168, R4, 0x1, P3 ;  /* 0x00000004a8117211 */ /* 0x000fca00018f0eff */
[----:B------:R1:W-:Y:S01]  /*6c5a0*/  STL.64 [R1+0x4b0], R16 ;  /* 0x0004b01001007387 */ /* 0x0003e20000100a00 */
[-C--:B---3--:R-:W-:Y:S02]  /*6c5b0*/  LEA R10, P5, R120, R2.reuse, 0x1 ;  /* 0x00000002780a7211 */ /* 0x088fe400078a08ff */
[----:B-1----:R-:W-:-:S04]  /*6c5c0*/  LEA R16, P3, R187, R2, 0x1 ;  /* 0x00000002bb107211 */ /* 0x002fc800078608ff */
[-C--:B------:R-:W-:Y:S01]  /*6c5d0*/  LEA.HI.X.SX32 R17, R187, R4.reuse, 0x1, P3 ;  /* 0x00000004bb117211 */ /* 0x080fe200018f0eff */
[----:B0-----:R-:W-:Y:S02]  /*6c5e0*/  IMAD.IADD R187, R216, 0x1, R41 ;  /* 0x00000001d8bb7824 */ /* 0x001fe400078e0229 */
[----:B------:R-:W0:Y:S01]  /*6c5f0*/  LDC R41, c[0x0][0x248] ;  /* 0x00009200ff297b82 */ /* 0x000e220000000800 */
[----:B------:R-:W-:Y:S02]  /*6c600*/  LEA.HI.X.SX32 R11, R120, R4, 0x1, P5 ;  /* 0x00000004780b7211 */ /* 0x000fe400028f0eff */
[----:B------:R-:W-:-:S03]  /*6c610*/  LEA R78, P4, R213, R2, 0x1 ;  /* 0x00000002d54e7211 */ /* 0x000fc600078808ff */
[----:B------:R1:W-:Y:S01]  /*6c620*/  STL.64 [R1+0x4a0], R10 ;  /* 0x0004a00a01007387 */ /* 0x0003e20000100a00 */
[----:B------:R-:W-:Y:S01]  /*6c630*/  LEA.HI.X.SX32 R79, R213, R4, 0x1, P4 ;  /* 0x00000004d54f7211 */ /* 0x000fe200020f0eff */
[----:B------:R-:W-:Y:S02]  /*6c640*/  IMAD.IADD R213, R187, 0x1, R81 ;  /* 0x00000001bbd57824 */ /* 0x000fe400078e0251 */
[----:B------:R3:W-:Y:S01]  /*6c650*/  STL.64 [R1+0x498], R16 ;  /* 0x0004981001007387 */ /* 0x0007e20000100a00 */
[-C--:B------:R-:W-:Y:S02]  /*6c660*/  LEA R22, P3, R160, R2.reuse, 0x1 ;  /* 0x00000002a0167211 */ /* 0x080fe400078608ff */
[CC--:B-1----:R-:W-:Y:S02]  /*6c670*/  LEA R10, P5, R6.reuse, R2.reuse, 0x1 ;  /* 0x00000002060a7211 */ /* 0x0c2fe400078a08ff */
[----:B---3--:R-:W-:Y:S02]  /*6c680*/  LEA R16, P4, R215, R2, 0x1 ;  /* 0x00000002d7107211 */ /* 0x008fe400078808ff */
[----:B------:R-:W-:-:S02]  /*6c690*/  LEA.HI.X.SX32 R11, R6, R4, 0x1, P5 ;  /* 0x00000004060b7211 */ /* 0x000fc400028f0eff */
[-C--:B------:R-:W-:Y:S01]  /*6c6a0*/  LEA.HI.X.SX32 R17, R215, R4.reuse, 0x1, P4 ;  /* 0x00000004d7117211 */ /* 0x080fe200020f0eff */
[----:B------:R-:W-:Y:S01]  /*6c6b0*/  IMAD.IADD R215, R213, 0x1, R80 ;  /* 0x00000001d5d77824 */ /* 0x000fe200078e0250 */
[----:B------:R-:W-:Y:S01]  /*6c6c0*/  LEA.HI.X.SX32 R23, R160, R4, 0x1, P3 ;  /* 0x00000004a0177211 */ /* 0x000fe200018f0eff */
[----:B------:R-:W-:Y:S01]  /*6c6d0*/  STL.64 [R1+0x488], R10 ;  /* 0x0004880a01007387 */ /* 0x000fe20000100a00 */
[----:B------:R-:W-:Y:S01]  /*6c6e0*/  LEA R80, P3, R145, R2, 0x1 ;  /* 0x0000000291507211 */ /* 0x000fe200078608ff */
[----:B0-----:R-:W-:Y:S02]  /*6c6f0*/  IMAD.IADD R160, R215, 0x1, R41 ;  /* 0x00000001d7a07824 */ /* 0x001fe400078e0229 */
[----:B------:R-:W-:Y:S01]  /*6c700*/  STL.64 [R1+0x480], R22 ;  /* 0x0004801601007387 */ /* 0x000fe20000100a00 */
[----:B------:R-:W-:Y:S01]  /*6c710*/  LEA.HI.X.SX32 R81, R145, R4, 0x1, P3 ;  /* 0x0000000491517211 */ /* 0x000fe200018f0eff */
[----:B------:R-:W-:Y:S01]  /*6c720*/  IMAD.IADD R145, R160, 0x1, R83 ;  /* 0x00000001a0917824 */ /* 0x000fe200078e0253 */
[----:B------:R-:W0:Y:S01]  /*6c730*/  LDC R41, c[0x0][0x248] ;  /* 0x00009200ff297b82 */ /* 0x000e220000000800 */
[----:B------:R1:W-:Y:S02]  /*6c740*/  STL.64 [R1+0x478], R16 ;  /* 0x0004781001007387 */ /* 0x0003e40000100a00 */
[----:B-1----:R-:W-:-:S04]  /*6c750*/  LEA R16, P4, R212, R2, 0x1 ;  /* 0x00000002d4107211 */ /* 0x002fc800078808ff */
[----:B------:R-:W-:Y:S01]  /*6c760*/  LEA.HI.X.SX32 R17, R212, R4, 0x1, P4 ;  /* 0x00000004d4117211 */ /* 0x000fe200020f0eff */
[----:B------:R-:W-:Y:S01]  /*6c770*/  IMAD.IADD R212, R145, 0x1, R82 ;  /* 0x0000000191d47824 */ /* 0x000fe200078e0252 */
[----:B------:R-:W-:-:S03]  /*6c780*/  LEA R10, P5, R186, R2, 0x1 ;  /* 0x00000002ba0a7211 */ /* 0x000fc600078a08ff */
[----:B------:R-:W-:Y:S01]  /*6c790*/  IMAD.IADD R217, R212, 0x1, R85 ;  /* 0x00000001d4d97824 */ /* 0x000fe200078e0255 */
[----:B------:R-:W-:-:S03]  /*6c7a0*/  LEA.HI.X.SX32 R11, R186, R4, 0x1, P5 ;  /* 0x00000004ba0b7211 */ /* 0x000fc600028f0eff */
[----:B------:R-:W-:Y:S02]  /*6c7b0*/  IMAD.IADD R218, R217, 0x1, R84 ;  /* 0x00000001d9da7824 */ /* 0x000fe400078e0254 */
[----:B------:R1:W-:Y:S02]  /*6c7c0*/  STL.64 [R1+0x470], R10 ;  /* 0x0004700a01007387 */ /* 0x0003e40000100a00 */
[----:B------:R-:W-:-:S04]  /*6c7d0*/  IMAD.IADD R219, R218, 0x1, R87 ;  /* 0x00000001dadb7824 */ /* 0x000fc800078e0257 */
[----:B------:R-:W-:Y:S01]  /*6c7e0*/  IMAD.IADD R220, R219, 0x1, R86 ;  /* 0x00000001dbdc7824 */ /* 0x000fe200078e0256 */
[----:B-1----:R-:W-:-:S04]  /*6c7f0*/  LEA R10, P5, R136, R2, 0x1 ;  /* 0x00000002880a7211 */ /* 0x002fc800078a08ff */
[----:B------:R-:W-:Y:S01]  /*6c800*/  LEA.HI.X.SX32 R11, R136, R4, 0x1, P5 ;  /* 0x00000004880b7211 */ /* 0x000fe200028f0eff */
[----:B0-----:R-:W-:Y:S01]  /*6c810*/  IMAD.IADD R136, R220, 0x1, R41 ;  /* 0x00000001dc887824 */ /* 0x001fe200078e0229 */
[C---:B------:R-:W-:Y:S01]  /*6c820*/  LEA R82, P5, R240.reuse, R2, 0x1 ;  /* 0x00000002f0527211 */ /* 0x040fe200078a08ff */
[----:B------:R-:W0:Y:S01]  /*6c830*/  LDC R41, c[0x0][0x248] ;  /* 0x00009200ff297b82 */ /* 0x000e220000000800 */
[----:B------:R1:W-:Y:S02]  /*6c840*/  STL.64 [R1+0x460], R16 ;  /* 0x0004601001007387 */ /* 0x0003e40000100a00 */
[----:B------:R-:W-:Y:S02]  /*6c850*/  LEA.HI.X.SX32 R83, R240, R4, 0x1, P5 ;  /* 0x00000004f0537211 */ /* 0x000fe400028f0eff */
[C---:B------:R-:W-:Y:S01]  /*6c860*/  LEA R84, P5, R211.reuse, R2, 0x1 ;  /* 0x00000002d3547211 */ /* 0x040fe200078a08ff */
[----:B------:R3:W-:Y:S03]  /*6c870*/  STL.64 [R1+0x458], R10 ;  /* 0x0004580a01007387 */ /* 0x0007e60000100a00 */
[----:B------:R-:W-:-:S02]  /*6c880*/  LEA.HI.X.SX32 R85, R211, R4, 0x1, P5 ;  /* 0x00000004d3557211 */ /* 0x000fc400028f0eff */
[CC--:B-1----:R-:W-:Y:S02]  /*6c890*/  LEA R16, P3, R185.reuse, R2.reuse, 0x1 ;  /* 0x00000002b9107211 */ /* 0x0c2fe400078608ff */
[-C--:B------:R-:W-:Y:S02]  /*6c8a0*/  LEA R86, P5, R210, R2.reuse, 0x1 ;  /* 0x00000002d2567211 */ /* 0x080fe400078a08ff */
        /* <DEDUP_REMOVED lines=8> */
[-C--:B-1----:R-:W-:Y:S02]  /*6c930*/  LEA R16, P3, R161, R2.reuse, 0x1 ;  /* 0x00000002a1107211 */ /* 0x082fe400078608ff */
[----:B---3--:R-:W-:Y:S02]  /*6c940*/  LEA R10, P4, R123, R2, 0x1 ;  /* 0x000000027b0a7211 */ /* 0x008fe400078808ff */
[-C--:B------:R-:W-:Y:S02]  /*6c950*/  LEA.HI.X.SX32 R17, R161, R4.reuse, 0x1, P3 ;  /* 0x00000004a1117211 */ /* 0x080fe400018f0eff */
[----:B------:R-:W-:Y:S01]  /*6c960*/  LEA.HI.X.SX32 R11, R123, R4, 0x1, P4 ;  /* 0x000000047b0b7211 */ /* 0x000fe200020f0eff */
[----:B0-----:R-:W-:Y:S02]  /*6c970*/  IMAD.IADD R186, R211, 0x1, R41 ;  /* 0x00000001d3ba7824 */ /* 0x001fe400078e0229 */
[----:B------:R-:W0:Y:S01]  /*6c980*/  LDC R41, c[0x0][0x248] ;  /* 0x00009200ff297b82 */ /* 0x000e220000000800 */
[----:B------:R1:W-:Y:S04]  /*6c990*/  STL.64 [R1+0x438], R16 ;  /* 0x0004381001007387 */ /* 0x0003e80000100a00 */
[----:B------:R3:W-:Y:S01]  /*6c9a0*/  STL.64 [R1+0x430], R10 ;  /* 0x0004300a01007387 */ /* 0x0007e20000100a00 */
[----:B-1----:R-:W-:-:S02]  /*6c9b0*/  LEA R16, P3, R178, R2, 0x1 ;  /* 0x00000002b2107211 */ /* 0x002fc400078608ff */
[----:B---3--:R-:W-:Y:S02]  /*6c9c0*/  LEA R10, P4, R144, R2, 0x1 ;  /* 0x00000002900a7211 */ /* 0x008fe400078808ff */
[-C--:B------:R-:W-:Y:S02]  /*6c9d0*/  LEA.HI.X.SX32 R17, R178, R4.reuse, 0x1, P3 ;  /* 0x00000004b2117211 */ /* 0x080fe400018f0eff */
[----:B------:R-:W-:Y:S02]  /*6c9e0*/  LEA.HI.X.SX32 R11, R144, R4, 0x1, P4 ;  /* 0x00000004900b7211 */ /* 0x000fe400020f0eff */
[C---:B------:R-:W-:Y:S01]  /*6c9f0*/  LEA R22, P3, R155.reuse, R2, 0x1 ;  /* 0x000000029b167211 */ /* 0x040fe200078608ff */
[----:B------:R1:W-:Y:S04]  /*6ca00*/  STL.64 [R1+0x420], R16 ;  /* 0x0004201001007387 */ /* 0x0003e80000100a00 */
[----:B------:R3:W-:Y:S01]  /*6ca10*/  STL.64 [R1+0x418], R10 ;  /* 0x0004180a01007387 */ /* 0x0007e20000100a00 */
[----:B------:R-:W-:-:S02]  /*6ca20*/  LEA.HI.X.SX32 R23, R155, R4, 0x1, P3 ;  /* 0x000000049b177211 */ /* 0x000fc400018f0eff */
[CC--:B-1----:R-:W-:Y:S02]  /*6ca30*/  LEA R16, P4, R184.reuse, R2.reuse, 0x1 ;  /* 0x00000002b8107211 */ /* 0x0c2fe400078808ff */
[C---:B---3--:R-:W-:Y:S02]  /*6ca40*/  LEA R10, P5, R209.reuse, R2, 0x1 ;  /* 0x00000002d10a7211 */ /* 0x048fe400078a08ff */
[-C--:B------:R-:W-:Y:S02]  /*6ca50*/  LEA.HI.X.SX32 R17, R184, R4.reuse, 0x1, P4 ;  /* 0x00000004b8117211 */ /* 0x080fe400020f0eff */
[----:B------:R-:W-:Y:S01]  /*6ca60*/  LEA.HI.X.SX32 R11, R209, R4, 0x1, P5 ;  /* 0x00000004d10b7211 */ /* 0x000fe200028f0eff */
[----:B------:R-:W-:Y:S01]  /*6ca70*/  STL.64 [R1+0x408], R22 ;  /* 0x0004081601007387 */ /* 0x000fe20000100a00 */
[----:B0-----:R-:W-:Y:S01]  /*6ca80*/  IMAD.IADD R209, R186, 0x1, R41 ;  /* 0x00000001bad17824 */ /* 0x001fe200078e0229 */
[-C--:B------:R-:W-:Y:S01]  /*6ca90*/  LEA R88, P4, R128, R2.reuse, 0x1 ;  /* 0x0000000280587211 */ /* 0x080fe200078808ff */
[----:B------:R-:W0:Y:S01]  /*6caa0*/  LDC R41, c[0x0][0x248] ;  /* 0x00009200ff297b82 */ /* 0x000e220000000800 */
[----:B------:R1:W-:Y:S04]  /*6cab0*/  STL.64 [R1+0x400], R16 ;  /* 0x0004001001007387 */ /* 0x0003e80000100a00 */
[----:B------:R3:W-:Y:S01]  /*6cac0*/  STL.64 [R1+0x3f8], R10 ;  /* 0x0003f80a01007387 */ /* 0x0007e20000100a00 */
[----:B-1----:R-:W-:-:S02]  /*6cad0*/  LEA R16, P3, R5, R2, 0x1 ;  /* 0x0000000205107211 */ /* 0x002fc400078608ff */
[C---:B---3--:R-:W-:Y:S02]  /*6cae0*/  LEA R10, P5, R206.reuse, R2, 0x1 ;  /* 0x00000002ce0a7211 */ /* 0x048fe400078a08ff */
[-C--:B------:R-:W-:Y:S02]  /*6caf0*/  LEA.HI.X.SX32 R17, R5, R4.reuse, 0x1, P3 ;  /* 0x0000000405117211 */ /* 0x080fe400018f0eff */
[-C--:B------:R-:W-:Y:S01]  /*6cb00*/  LEA.HI.X.SX32 R11, R206, R4.reuse, 0x1, P5 ;  /* 0x00000004ce0b7211 */ /* 0x080fe200028f0eff */
[----:B------:R-:W-:Y:S01]  /*6cb10*/  IMAD.IADD R206, R209, 0x1, R91 ;  /* 0x00000001d1ce7824 */ /* 0x000fe200078e025b */
[----:B------:R-:W-:Y:S01]  /*6cb20*/  LEA.HI.X.SX32 R89, R128, R4, 0x1, P4 ;  /* 0x0000000480597211 */ /* 0x000fe200020f0eff */
[----:B------:R1:W-:Y:S01]  /*6cb30*/  STL.64 [R1+0x3f0], R16 ;  /* 0x0003f01001007387 */ /* 0x0003e20000100a00 */
[C---:B------:R-:W-:Y:S01]  /*6cb40*/  LEA R22, P3, R179.reuse, R2, 0x1 ;  /* 0x00000002b3167211 */ /* 0x040fe200078608ff */
[----:B------:R-:W-:Y:S02]  /*6cb50*/  IMAD.IADD R120, R206, 0x1, R90 ;  /* 0x00000001ce787824 */ /* 0x000fe400078e025a */
[----:B------:R3:W-:Y:S01]  /*6cb60*/  STL.64 [R1+0x3e0], R10 ;  /* 0x0003e00a01007387 */ /* 0x0007e20000100a00 */
[----:B------:R-:W-:Y:S01]  /*6cb70*/  LEA.HI.X.SX32 R23, R179, R4, 0x1, P3 ;  /* 0x00000004b3177211 */ /* 0x000fe200018f0eff */
[----:B------:R-:W-:Y:S01]  /*6cb80*/  IMAD.IADD R184, R120, 0x1, R93 ;  /* 0x0000000178b87824 */ /* 0x000fe200078e025d */
[----:B-1----:R-:W-:-:S04]  /*6cb90*/  LEA R16, P4, R154, R2, 0x1 ;  /* 0x000000029a107211 */ /* 0x002fc800078808ff */
[----:B------:R-:W-:Y:S02]  /*6cba0*/  LEA.HI.X.SX32 R17, R154, R4, 0x1, P4 ;  /* 0x000000049a117211 */ /* 0x000fe400020f0eff */
[----:B---3--:R-:W-:Y:S01]  /*6cbb0*/  LEA R10, P5, R208, R2, 0x1 ;  /* 0x00000002d00a7211 */ /* 0x008fe200078a08ff */
[----:B------:R-:W-:Y:S01]  /*6cbc0*/  STL.64 [R1+0x3d8], R22 ;  /* 0x0003d81601007387 */ /* 0x000fe20000100a00 */
[----:B------:R-:W-:Y:S02]  /*6cbd0*/  IMAD.IADD R185, R184, 0x1, R92 ;  /* 0x00000001b8b97824 */ /* 0x000fe400078e025c */
[----:B------:R-:W-:Y:S01]  /*6cbe0*/  LEA.HI.X.SX32 R11, R208, R4, 0x1, P5 ;  /* 0x00000004d00b7211 */ /* 0x000fe200028f0eff */
[----:B------:R1:W-:Y:S01]  /*6cbf0*/  STL.64 [R1+0x3d0], R16 ;  /* 0x0003d01001007387 */ /* 0x0003e20000100a00 */
[----:B------:R-:W-:-:S03]  /*6cc00*/  IMAD.IADD R6, R185, 0x1, R95 ;  /* 0x00000001b9067824 */ /* 0x000fc600078e025f */
[----:B------:R3:W-:Y:S01]  /*6cc10*/  STL.64 [R1+0x3c8], R10 ;  /* 0x0003c80a01007387 */ /* 0x0007e20000100a00 */
[----:B------:R-:W-:Y:S01]  /*6cc20*/  IMAD.IADD R178, R6, 0x1, R94 ;  /* 0x0000000106b27824 */ /* 0x000fe200078e025e */
[----:B-1----:R-:W-:-:S04]  /*6cc30*/  LEA R16, P4, R163, R2, 0x1 ;  /* 0x00000002a3107211 */ /* 0x002fc800078808ff */
[----:B------:R-:W-:Y:S02]  /*6cc40*/  LEA.HI.X.SX32 R17, R163, R4, 0x1, P4 ;  /* 0x00000004a3117211 */ /* 0x000fe400020f0eff */
[C---:B---3--:R-:W-:Y:S01]  /*6cc50*/  LEA R10, P5, R207.reuse, R2, 0x1 ;  /* 0x00000002cf0a7211 */ /* 0x048fe200078a08ff */
[----:B0-----:R-:W-:Y:S02]  /*6cc60*/  IMAD.IADD R179, R178, 0x1, R41 ;  /* 0x00000001b2b37824 */ /* 0x001fe400078e0229 */
[----:B------:R0:W-:Y:S01]  /*6cc70*/  STL.64 [R1+0x3b8], R16 ;  /* 0x0003b81001007387 */ /* 0x0001e20000100a00 */
[----:B------:R-:W-:Y:S01]  /*6cc80*/  LEA.HI.X.SX32 R11, R207, R4, 0x1, P5 ;  /* 0x00000004cf0b7211 */ /* 0x000fe200028f0eff */
[----:B------:R-:W1:Y:S01]  /*6cc90*/  LDC R41, c[0x0][0x248] ;  /* 0x00009200ff297b82 */ /* 0x000e620000000800 */
[----:B------:R-:W-:-:S03]  /*6cca0*/  LEA R90, P3, R139, R2, 0x1 ;  /* 0x000000028b5a7211 */ /* 0x000fc600078608ff */
[----:B------:R3:W-:Y:S01]  /*6ccb0*/  STL.64 [R1+0x3b0], R10 ;  /* 0x0003b00a01007387 */ /* 0x0007e20000100a00 */
[----:B0-----:R-:W-:-:S04]  /*6ccc0*/  LEA R16, P4, R153, R2, 0x1 ;  /* 0x0000000299107211 */ /* 0x001fc800078808ff */
[----:B------:R-:W-:Y:S02]  /*6ccd0*/  LEA.HI.X.SX32 R17, R153, R4, 0x1, P4 ;  /* 0x0000000499117211 */ /* 0x000fe400020f0eff */
[----:B---3--:R-:W-:Y:S02]  /*6cce0*/  LEA R10, P5, R195, R2, 0x1 ;  /* 0x00000002c30a7211 */ /* 0x008fe400078a08ff */
[-C--:B------:R-:W-:Y:S01]  /*6ccf0*/  LEA.HI.X.SX32 R91, R139, R4.reuse, 0x1, P3 ;  /* 0x000000048b5b7211 */ /* 0x080fe200018f0eff */
[----:B------:R0:W-:Y:S01]  /*6cd00*/  STL.64 [R1+0x3a0], R16 ;  /* 0x0003a01001007387 */ /* 0x0001e20000100a00 */
[----:B------:R-:W-:Y:S02]  /*6cd10*/  LEA.HI.X.SX32 R11, R195, R4, 0x1, P5 ;  /* 0x00000004c30b7211 */ /* 0x000fe400028f0eff */
[----:B------:R-:W-:-:S03]  /*6cd20*/  LEA R92, P3, R7, R2, 0x1 ;  /* 0x00000002075c7211 */ /* 0x000fc600078608ff */
[----:B------:R3:W-:Y:S01]  /*6cd30*/  STL.64 [R1+0x398], R10 ;  /* 0x0003980a01007387 */ /* 0x0007e20000100a00 */
[----:B------:R-:W-:Y:S02]  /*6cd40*/  LEA.HI.X.SX32 R93, R7, R4, 0x1, P3 ;  /* 0x00000004075d7211 */ /* 0x000fe400018f0eff */
[-C--:B0-----:R-:W-:Y:S02]  /*6cd50*/  LEA R16, P4, R121, R2.reuse, 0x1 ;  /* 0x0000000279107211 */ /* 0x081fe400078808ff */
[----:B------:R-:W-:Y:S02]  /*6cd60*/  LEA R94, P3, R177, R2, 0x1 ;  /* 0x00000002b15e7211 */ /* 0x000fe400078608ff */
[----:B------:R-:W-:Y:S02]  /*6cd70*/  LEA.HI.X.SX32 R17, R121, R4, 0x1, P4 ;  /* 0x0000000479117211 */ /* 0x000fe400020f0eff */
[----:B---3--:R-:W-:Y:S01]  /*6cd80*/  LEA R10, P5, R205, R2, 0x1 ;  /* 0x00000002cd0a7211 */ /* 0x008fe200078a08ff */
[----:B------:R-:W-:Y:S01]  /*6cd90*/  IMAD.IADD R0, R179, 0x1, R97 ;  /* 0x00000001b3007824 */ /* 0x000fe200078e0261 */
[-C--:B------:R-:W-:Y:S01]  /*6cda0*/  LEA.HI.X.SX32 R95, R177, R4.reuse, 0x1, P3 ;  /* 0x00000004b15f7211 */ /* 0x080fe200018f0eff */
[----:B------:R0:W-:Y:S01]  /*6cdb0*/  STL.64 [R1+0x388], R16 ;  /* 0x0003881001007387 */ /* 0x0001e20000100a00 */
[----:B------:R-:W-:Y:S01]  /*6cdc0*/  LEA.HI.X.SX32 R11, R205, R4, 0x1, P5 ;  /* 0x00000004cd0b7211 */ /* 0x000fe200028f0eff */
[----:B------:R-:W-:-:S04]  /*6cdd0*/  IMAD.IADD R5, R0, 0x1, R96 ;  /* 0x0000000100057824 */ /* 0x000fc800078e0260 */
[----:B------:R3:W-:Y:S01]  /*6cde0*/  STL.64 [R1+0x380], R10 ;  /* 0x0003800a01007387 */ /* 0x0007e20000100a00 */
[----:B-1----:R-:W-:Y:S02]  /*6cdf0*/  IMAD.IADD R177, R5, 0x1, R41 ;  /* 0x0000000105b17824 */ /* 0x002fe400078e0229 */
[----:B------:R-:W1:Y:S01]  /*6ce00*/  LDC R41, c[0x0][0x248] ;  /* 0x00009200ff297b82 */ /* 0x000e620000000800 */
[----:B0-----:R-:W-:-:S04]  /*6ce10*/  LEA R16, P3, R138, R2, 0x1 ;  /* 0x000000028a107211 */ /* 0x001fc800078608ff */
[----:B------:R-:W-:Y:S02]  /*6ce20*/  LEA.HI.X.SX32 R17, R138, R4, 0x1, P3 ;  /* 0x000000048a117211 */ /* 0x000fe400018f0eff */
[-C--:B---3--:R-:W-:Y:S01]  /*6ce30*/  LEA R10, P4, R176, R2.reuse, 0x1 ;  /* 0x00000002b00a7211 */ /* 0x088fe200078808ff */
[----:B------:R-:W-:Y:S01]  /*6ce40*/  IMAD.IADD R123, R177, 0x1, R99 ;  /* 0x00000001b17b7824 */ /* 0x000fe200078e0263 */
[----:B------:R-:W-:Y:S01]  /*6ce50*/  LEA R22, P3, R146, R2, 0x1 ;  /* 0x0000000292167211 */ /* 0x000fe200078608ff */
[----:B------:R0:W-:Y:S01]  /*6ce60*/  STL.64 [R1+0x378], R16 ;  /* 0x0003781001007387 */ /* 0x0001e20000100a00 */
[-C--:B------:R-:W-:Y:S01]  /*6ce70*/  LEA.HI.X.SX32 R11, R176, R4.reuse, 0x1, P4 ;  /* 0x00000004b00b7211 */ /* 0x080fe200020f0eff */
[----:B------:R-:W-:Y:S01]  /*6ce80*/  IMAD.IADD R128, R123, 0x1, R98 ;  /* 0x000000017b807824 */ /* 0x000fe200078e0262 */
[----:B------:R-:W-:Y:S02]  /*6ce90*/  LEA.HI.X.SX32 R23, R146, R4, 0x1, P3 ;  /* 0x0000000492177211 */ /* 0x000fe400018f0eff */
[C---:B0-----:R-:W-:Y:S01]  /*6cea0*/  LEA R16, P4, R129.reuse, R2, 0x1 ;  /* 0x0000000281107211 */ /* 0x041fe200078808ff */
[----:B------:R-:W-:Y:S03]  /*6ceb0*/  STL.64 [R1+0x370], R10 ;  /* 0x0003700a01007387 */ /* 0x000fe60000100a00 */
[----:B------:R-:W-:Y:S01]  /*6cec0*/  LEA.HI.X.SX32 R17, R129, R4, 0x1, P4 ;  /* 0x0000000481117211 */ /* 0x000fe200020f0eff */
[----:B------:R-:W-:Y:S01]  /*6ced0*/  IMAD.IADD R176, R128, 0x1, R101 ;  /* 0x0000000180b07824 */ /* 0x000fe200078e0265 */
[----:B------:R-:W-:Y:S04]  /*6cee0*/  STL.64 [R1+0x360], R22 ;  /* 0x0003601601007387 */ /* 0x000fe80000100a00 */
[----:B------:R0:W-:Y:S01]  /*6cef0*/  STL.64 [R1+0x358], R16 ;  /* 0x0003581001007387 */ /* 0x0001e20000100a00 */
[----:B------:R-:W-:Y:S01]  /*6cf00*/  IMAD.IADD R7, R176, 0x1, R100 ;  /* 0x00000001b0077824 */ /* 0x000fe200078e0264 */
[----:B0-----:R-:W-:-:S04]  /*6cf10*/  LEA R16, P3, R171, R2, 0x1 ;  /* 0x00000002ab107211 */ /* 0x001fc800078608ff */
[----:B------:R-:W-:Y:S01]  /*6cf20*/  LEA.HI.X.SX32 R17, R171, R4, 0x1, P3 ;  /* 0x00000004ab117211 */ /* 0x000fe200018f0eff */
[----:B------:R-:W-:-:S04]  /*6cf30*/  IMAD.IADD R171, R7, 0x1, R103 ;  /* 0x0000000107ab7824 */ /* 0x000fc800078e0267 */
[----:B------:R-:W-:-:S04]  /*6cf40*/  IMAD.IADD R138, R171, 0x1, R102 ;  /* 0x00000001ab8a7824 */ /* 0x000fc800078e0266 */
[----:B-1----:R-:W-:Y:S02]  /*6cf50*/  IMAD.IADD R137, R138, 0x1, R41 ;  /* 0x000000018a897824 */ /* 0x002fe400078e0229 */
[----:B------:R-:W0:Y:S01]  /*6cf60*/  LDC R41, c[0x0][0x248] ;  /* 0x00009200ff297b82 */ /* 0x000e220000000800 */
[-C--:B------:R-:W-:Y:S02]  /*6cf70*/  LEA R96, P5, R204, R2.reuse, 0x1 ;  /* 0x00000002cc607211 */ /* 0x080fe400078a08ff */
[----:B------:R-:W-:Y:S02]  /*6cf80*/  LEA R98, P4, R224, R2, 0x1 ;  /* 0x00000002e0627211 */ /* 0x000fe400078808ff */
[----:B------:R-:W-:Y:S02]  /*6cf90*/  LEA.HI.X.SX32 R97, R204, R4, 0x1, P5 ;  /* 0x00000004cc617211 */ /* 0x000fe400028f0eff */
[----:B------:R-:W-:Y:S02]  /*6cfa0*/  LEA R10, P5, R203, R2, 0x1 ;  /* 0x00000002cb0a7211 */ /* 0x000fe400078a08ff */
[----:B------:R-:W-:-:S02]  /*6cfb0*/  LEA.HI.X.SX32 R99, R224, R4, 0x1, P4 ;  /* 0x00000004e0637211 */ /* 0x000fc400020f0eff */
[C---:B------:R-:W-:Y:S02]  /*6cfc0*/  LEA R100, P4, R170.reuse, R2, 0x1 ;  /* 0x00000002aa647211 */ /* 0x040fe400078808ff */
[-C--:B------:R-:W-:Y:S02]  /*6cfd0*/  LEA.HI.X.SX32 R11, R203, R4.reuse, 0x1, P5 ;  /* 0x00000004cb0b7211 */ /* 0x080fe400028f0eff */
[----:B------:R-:W-:-:S03]  /*6cfe0*/  LEA.HI.X.SX32 R101, R170, R4, 0x1, P4 ;  /* 0x00000004aa657211 */ /* 0x000fc600020f0eff */
[----:B------:R1:W-:Y:S01]  /*6cff0*/  STL.64 [R1+0x350], R10 ;  /* 0x0003500a01007387 */ /* 0x0003e20000100a00 */
[----:B0-----:R-:W-:Y:S02]  /*6d000*/  IMAD.IADD R170, R137, 0x1, R41 ;  /* 0x0000000189aa7824 */ /* 0x001fe400078e0229 */
[----:B------:R-:W0:Y:S01]  /*6d010*/  LDC R41, c[0x0][0x248] ;  /* 0x00009200ff297b82 */ /* 0x000e220000000800 */
[----:B------:R3:W-:Y:S01]  /*6d020*/  STL.64 [R1+0x348], R16 ;  /* 0x0003481001007387 */ /* 0x0007e20000100a00 */
[----:B-1----:R-:W-:-:S04]  /*6d030*/  LEA R10, P5, R202, R2, 0x1 ;  /* 0x00000002ca0a7211 */ /* 0x002fc800078a08ff */
[----:B------:R-:W-:Y:S02]  /*6d040*/  LEA.HI.X.SX32 R11, R202, R4, 0x1, P5 ;  /* 0x00000004ca0b7211 */ /* 0x000fe400028f0eff */
[----:B---3--:R-:W-:-:S04]  /*6d050*/  LEA R16, P3, R152, R2, 0x1 ;  /* 0x0000000298107211 */ /* 0x008fc800078608ff */
[----:B------:R-:W-:Y:S01]  /*6d060*/  LEA.HI.X.SX32 R17, R152, R4, 0x1, P3 ;  /* 0x0000000498117211 */ /* 0x000fe200018f0eff */
[----:B------:R1:W-:Y:S04]  /*6d070*/  STL.64 [R1+0x338], R10 ;  /* 0x0003380a01007387 */ /* 0x0003e80000100a00 */
[----:B------:R3:W-:Y:S01]  /*6d080*/  STL.64 [R1+0x330], R16 ;  /* 0x0003301001007387 */ /* 0x0007e20000100a00 */
[----:B------:R-:W-:Y:S01]  /*6d090*/  IMAD.IADD R129, R170, 0x1, R105 ;  /* 0x00000001aa817824 */ /* 0x000fe200078e0269 */
[-C--:B------:R-:W-:Y:S02]  /*6d0a0*/  LEA R102, P4, R222, R2.reuse, 0x1 ;  /* 0x00000002de667211 */ /* 0x080fe400078808ff */
[-C--:B-1----:R-:W-:Y:S02]  /*6d0b0*/  LEA R10, P5, R201, R2.reuse, 0x1 ;  /* 0x00000002c90a7211 */ /* 0x082fe400078a08ff */
[----:B---3--:R-:W-:-:S02]  /*6d0c0*/  LEA R16, P3, R221, R2, 0x1 ;  /* 0x00000002dd107211 */ /* 0x008fc400078608ff */
[-C--:B------:R-:W-:Y:S02]  /*6d0d0*/  LEA.HI.X.SX32 R11, R201, R4.reuse, 0x1, P5 ;  /* 0x00000004c90b7211 */ /* 0x080fe400028f0eff */
[----:B------:R-:W-:Y:S01]  /*6d0e0*/  LEA.HI.X.SX32 R17, R221, R4, 0x1, P3 ;  /* 0x00000004dd117211 */ /* 0x000fe200018f0eff */
[----:B------:R-:W-:Y:S01]  /*6d0f0*/  IMAD.IADD R152, R129, 0x1, R104 ;  /* 0x0000000181987824 */ /* 0x000fe200078e0268 */
[C---:B------:R-:W-:Y:S01]  /*6d100*/  LEA R22, P3, R169.reuse, R2, 0x1 ;  /* 0x00000002a9167211 */ /* 0x040fe200078608ff */
[----:B------:R1:W-:Y:S01]  /*6d110*/  STL.64 [R1+0x320], R10 ;  /* 0x0003200a01007387 */ /* 0x0003e20000100a00 */
[-C--:B------:R-:W-:Y:S02]  /*6d120*/  LEA.HI.X.SX32 R103, R222, R4.reuse, 0x1, P4 ;  /* 0x00000004de677211 */ /* 0x080fe400020f0eff */
[----:B------:R-:W-:Y:S01]  /*6d130*/  LEA.HI.X.SX32 R23, R169, R4, 0x1, P3 ;  /* 0x00000004a9177211 */ /* 0x000fe200018f0eff */
[----:B------:R3:W-:Y:S01]  /*6d140*/  STL.64 [R1+0x318], R16 ;  /* 0x0003181001007387 */ /* 0x0007e20000100a00 */
[----:B0-----:R-:W-:-:S02]  /*6d150*/  IMAD.IADD R169, R152, 0x1, R41 ;  /* 0x0000000198a97824 */ /* 0x001fc400078e0229 */
[----:B------:R-:W0:Y:S01]  /*6d160*/  LDC R41, c[0x0][0x248] ;  /* 0x00009200ff297b82 */ /* 0x000e220000000800 */
[CC--:B-1----:R-:W-:Y:S02]  /*6d170*/  LEA R10, P5, R194.reuse, R2.reuse, 0x1 ;  /* 0x00000002c20a7211 */ /* 0x0c2fe400078a08ff */
[C---:B---3--:R-:W-:Y:S02]  /*6d180*/  LEA R16, P4, R147.reuse, R2, 0x1 ;  /* 0x0000000293107211 */ /* 0x048fe400078808ff */
[-C--:B------:R-:W-:Y:S02]  /*6d190*/  LEA.HI.X.SX32 R11, R194, R4.reuse, 0x1, P5 ;  /* 0x00000004c20b7211 */ /* 0x080fe400028f0eff */
[----:B------:R-:W-:Y:S01]  /*6d1a0*/  LEA.HI.X.SX32 R17, R147, R4, 0x1, P4 ;  /* 0x0000000493117211 */ /* 0x000fe200020f0eff */
[----:B------:R-:W-:Y:S02]  /*6d1b0*/  IMAD.IADD R147, R169, 0x1, R107 ;  /* 0x00000001a9937824 */ /* 0x000fe400078e026b */
[----:B------:R1:W-:Y:S02]  /*6d1c0*/  STL.64 [R1+0x308], R10 ;  /* 0x0003080a01007387 */ /* 0x0003e40000100a00 */
[----:B------:R-:W-:-:S02]  /*6d1d0*/  IMAD.IADD R139, R147, 0x1, R106 ;  /* 0x00000001938b7824 */ /* 0x000fc400078e026a */
[----:B------:R-:W-:Y:S02]  /*6d1e0*/  STL.64 [R1+0x300], R22 ;  /* 0x0003001601007387 */ /* 0x000fe40000100a00 */
[----:B------:R-:W-:Y:S02]  /*6d1f0*/  IMAD.IADD R168, R139, 0x1, R109 ;  /* 0x000000018ba87824 */ /* 0x000fe400078e026d */
[----:B------:R3:W-:Y:S01]  /*6d200*/  STL.64 [R1+0x2f8], R16 ;  /* 0x0002f81001007387 */ /* 0x0007e20000100a00 */
[-C--:B-1----:R-:W-:Y:S02]  /*6d210*/  LEA R10, P5, R200, R2.reuse, 0x1 ;  /* 0x00000002c80a7211 */ /* 0x082fe400078a08ff */
[----:B---3--:R-:W-:-:S04]  /*6d220*/  LEA R16, P4, R162, R2, 0x1 ;  /* 0x00000002a2107211 */ /* 0x008fc800078808ff */
[-C--:B------:R-:W-:Y:S01]  /*6d230*/  LEA.HI.X.SX32 R17, R162, R4.reuse, 0x1, P4 ;  /* 0x00000004a2117211 */ /* 0x080fe200020f0eff */
[----:B------:R-:W-:Y:S01]  /*6d240*/  IMAD.IADD R162, R168, 0x1, R108 ;  /* 0x00000001a8a27824 */ /* 0x000fe200078e026c */
[----:B------:R-:W-:-:S03]  /*6d250*/  LEA.HI.X.SX32 R11, R200, R4, 0x1, P5 ;  /* 0x00000004c80b7211 */ /* 0x000fc600028f0eff */
[----:B------:R-:W-:Y:S02]  /*6d260*/  IMAD.IADD R161, R162, 0x1, R111 ;  /* 0x00000001a2a17824 */ /* 0x000fe400078e026f */
[----:B------:R1:W-:Y:S01]  /*6d270*/  STL.64 [R1+0x2f0], R10 ;  /* 0x0002f00a01007387 */ /* 0x0003e20000100a00 */
[C---:B------:R-:W-:Y:S01]  /*6d280*/  LEA R104, P3, R122.reuse, R2, 0x1 ;  /* 0x000000027a687211 */ /* 0x040fe200078608ff */
[----:B------:R-:W-:Y:S02]  /*6d290*/  IMAD.IADD R163, R161, 0x1, R110 ;  /* 0x00000001a1a37824 */ /* 0x000fe400078e026e */
[----:B------:R3:W-:Y:S01]  /*6d2a0*/  STL.64 [R1+0x2e0], R16 ;  /* 0x0002e01001007387 */ /* 0x0007e20000100a00 */
[----:B------:R-:W-:Y:S01]  /*6d2b0*/  LEA.HI.X.SX32 R105, R122, R4, 0x1, P3 ;  /* 0x000000047a697211 */ /* 0x000fe200018f0eff */
[----:B0-----:R-:W-:Y:S02]  /*6d2c0*/  IMAD.IADD R153, R163, 0x1, R41 ;  /* 0x00000001a3997824 */ /* 0x001fe400078e0229 */
[----:B------:R-:W0:Y:S01]  /*6d2d0*/  LDC R41, c[0x0][0x248] ;  /* 0x00009200ff297b82 */ /* 0x000e220000000800 */
[----:B-1----:R-:W-:-:S04]  /*6d2e0*/  LEA R10, P5, R192, R2, 0x1 ;  /* 0x00000002c00a7211 */ /* 0x002fc800078a08ff */
[----:B------:R-:W-:Y:S02]  /*6d2f0*/  LEA.HI.X.SX32 R11, R192, R4, 0x1, P5 ;  /* 0x00000004c00b7211 */ /* 0x000fe400028f0eff */
[CC--:B---3--:R-:W-:Y:S02]  /*6d300*/  LEA R16, P3, R130.reuse, R2.reuse, 0x1 ;  /* 0x0000000282107211 */ /* 0x0c8fe400078608ff */
[C---:B------:R-:W-:Y:S01]  /*6d310*/  LEA R106, P5, R131.reuse, R2, 0x1 ;  /* 0x00000002836a7211 */ /* 0x040fe200078a08ff */
[----:B------:R1:W-:Y:S01]  /*6d320*/  STL.64 [R1+0x2d8], R10 ;  /* 0x0002d80a01007387 */ /* 0x0003e20000100a00 */
[-C--:B------:R-:W-:Y:S02]  /*6d330*/  LEA.HI.X.SX32 R17, R130, R4.reuse, 0x1, P3 ;  /* 0x0000000482117211 */ /* 0x080fe400018f0eff */
[----:B------:R-:W-:Y:S02]  /*6d340*/  LEA.HI.X.SX32 R107, R131, R4, 0x1, P5 ;  /* 0x00000004836b7211 */ /* 0x000fe400028f0eff */
[-C--:B------:R-:W-:Y:S01]  /*6d350*/  LEA R108, P5, R187, R2.reuse, 0x1 ;  /* 0x00000002bb6c7211 */ /* 0x080fe200078a08ff */
[----:B------:R3:W-:Y:S01]  /*6d360*/  STL.64 [R1+0x2d0], R16 ;  /* 0x0002d01001007387 */ /* 0x0007e20000100a00 */
[----:B-1----:R-:W-:-:S02]  /*6d370*/  LEA R10, P4, R214, R2, 0x1 ;  /* 0x00000002d60a7211 */ /* 0x002fc400078808ff */
[-C--:B------:R-:W-:Y:S02]  /*6d380*/  LEA.HI.X.SX32 R109, R187, R4.reuse, 0x1, P5 ;  /* 0x00000004bb6d7211 */ /* 0x080fe400028f0eff */
[----:B------:R-:W-:Y:S02]  /*6d390*/  LEA.HI.X.SX32 R11, R214, R4, 0x1, P4 ;  /* 0x00000004d60b7211 */ /* 0x000fe400020f0eff */
[CC--:B---3--:R-:W-:Y:S02]  /*6d3a0*/  LEA R16, P3, R193.reuse, R2.reuse, 0x1 ;  /* 0x00000002c1107211 */ /* 0x0c8fe400078608ff */
[C---:B------:R-:W-:Y:S01]  /*6d3b0*/  LEA R110, P5, R160.reuse, R2, 0x1 ;  /* 0x00000002a06e7211 */ /* 0x040fe200078a08ff */
[----:B------:R1:W-:Y:S01]  /*6d3c0*/  STL.64 [R1+0x2c8], R10 ;  /* 0x0002c80a01007387 */ /* 0x0003e20000100a00 */
[-C--:B------:R-:W-:Y:S02]  /*6d3d0*/  LEA.HI.X.SX32 R17, R193, R4.reuse, 0x1, P3 ;  /* 0x00000004c1117211 */ /* 0x080fe400018f0eff */
[----:B------:R-:W-:Y:S01]  /*6d3e0*/  LEA.HI.X.SX32 R111, R160, R4, 0x1, P5 ;  /* 0x00000004a06f7211 */ /* 0x000fe200028f0eff */
[----:B------:R-:W-:-:S02]  /*6d3f0*/  IMAD.IADD R160, R153, 0x1, R113 ;  /* 0x0000000199a07824 */ /* 0x000fc400078e0271 */
[----:B------:R3:W-:Y:S01]  /*6d400*/  STL.64 [R1+0x2a8], R16 ;  /* 0x0002a81001007387 */ /* 0x0007e20000100a00 */
[----:B-1----:R-:W-:Y:S01]  /*6d410*/  LEA R10, P4, R216, R2, 0x1 ;  /* 0x00000002d80a7211 */ /* 0x002fe200078808ff */
[----:B------:R-:W-:-:S03]  /*6d420*/  IMAD.IADD R154, R160, 0x1, R112 ;  /* 0x00000001a09a7824 */ /* 0x000fc600078e0270 */
        /* <DEDUP_REMOVED lines=10> */
[C---:B---3--:R-:W-:Y:S02]  /*6d4d0*/  LEA R16, P4, R212.reuse, R2, 0x1 ;  /* 0x00000002d4107211 */ /* 0x048fe400078808ff */
[-C--:B------:R-:W-:Y:S01]  /*6d4e0*/  LEA.HI.X.SX32 R23, R145, R4.reuse, 0x1, P3 ;  /* 0x0000000491177211 */ /* 0x080fe200018f0eff */
[----:B------:R0:W-:Y:S01]  /*6d4f0*/  STL.64 [R1+0x278], R10 ;  /* 0x0002780a01007387 */ /* 0x0001e20000100a00 */
[----:B------:R-:W-:-:S03]  /*6d500*/  LEA.HI.X.SX32 R17, R212, R4, 0x1, P4 ;  /* 0x00000004d4117211 */ /* 0x000fc600020f0eff */
[----:B------:R-:W-:Y:S01]  /*6d510*/  STL.64 [R1+0x268], R22 ;  /* 0x0002681601007387 */ /* 0x000fe20000100a00 */
[----:B0-----:R-:W-:-:S03]  /*6d520*/  LEA R10, P5, R217, R2, 0x1 ;  /* 0x00000002d90a7211 */ /* 0x001fc600078a08ff */
[----:B------:R0:W-:Y:S01]  /*6d530*/  STL.64 [R1+0x260], R16 ;  /* 0x0002601001007387 */ /* 0x0001e20000100a00 */
[----:B------:R-:W-:Y:S02]  /*6d540*/  LEA.HI.X.SX32 R11, R217, R4, 0x1, P5 ;  /* 0x00000004d90b7211 */ /* 0x000fe400028f0eff */
[----:B------:R-:W-:-:S03]  /*6d550*/  LEA R112, P4, R219, R2, 0x1 ;  /* 0x00000002db707211 */ /* 0x000fc600078808ff */
[----:B------:R3:W-:Y:S01]  /*6d560*/  STL.64 [R1+0x248], R10 ;  /* 0x0002480a01007387 */ /* 0x0007e20000100a00 */
[----:B0-----:R-:W-:-:S04]  /*6d570*/  LEA R16, P3, R218, R2, 0x1 ;  /* 0x00000002da107211 */ /* 0x001fc800078608ff */
[----:B------:R-:W-:Y:S02]  /*6d580*/  LEA.HI.X.SX32 R17, R218, R4, 0x1, P3 ;  /* 0x00000004da117211 */ /* 0x000fe400018f0eff */
[C---:B---3--:R-:W-:Y:S01]  /*6d590*/  LEA R10, P5, R220.reuse, R2, 0x1 ;  /* 0x00000002dc0a7211 */ /* 0x048fe200078a08ff */
[----:B-1----:R-:W-:Y:S01]  /*6d5a0*/  IMAD.IADD R146, R155, 0x1, R41 ;  /* 0x000000019b927824 */ /* 0x002fe200078e0229 */
[-C--:B------:R-:W-:Y:S01]  /*6d5b0*/  LEA.HI.X.SX32 R113, R219, R4.reuse, 0x1, P4 ;  /* 0x00000004db717211 */ /* 0x080fe200020f0eff */
[----:B------:R0:W-:Y:S01]  /*6d5c0*/  STL.64 [R1+0x240], R16 ;  /* 0x0002401001007387 */ /* 0x0001e20000100a00 */
[----:B------:R-:W-:Y:S02]  /*6d5d0*/  LEA.HI.X.SX32 R11, R220, R4, 0x1, P5 ;  /* 0x00000004dc0b7211 */ /* 0x000fe400028f0eff */
[----:B------:R-:W-:Y:S01]  /*6d5e0*/  LEA R22, P3, R136, R2, 0x1 ;  /* 0x0000000288167211 */ /* 0x000fe200078608ff */
[----:B------:R-:W-:Y:S01]  /*6d5f0*/  IMAD.IADD R144, R146, 0x1, R115 ;  /* 0x0000000192907824 */ /* 0x000fe200078e0273 */
[----:B------:R-:W1:Y:S01]  /*6d600*/  LDC R41, c[0x0][0x248] ;  /* 0x00009200ff297b82 */ /* 0x000e620000000800 */
[----:B------:R3:W-:Y:S01]  /*6d610*/  STL.64 [R1+0x220], R10 ;  /* 0x0002200a01007387 */ /* 0x0007e20000100a00 */
[----:B------:R-:W-:-:S02]  /*6d620*/  LEA.HI.X.SX32 R23, R136, R4, 0x1, P3 ;  /* 0x0000000488177211 */ /* 0x000fc400018f0eff */
[----:B0-----:R-:W-:Y:S01]  /*6d630*/  LEA R16, P4, R210, R2, 0x1 ;  /* 0x00000002d2107211 */ /* 0x001fe200078808ff */
[----:B------:R-:W-:-:S03]  /*6d640*/  IMAD.IADD R145, R144, 0x1, R114 ;  /* 0x0000000190917824 */ /* 0x000fc600078e0272 */
        /* <DEDUP_REMOVED lines=8> */
[-C--:B------:R-:W-:Y:S02]  /*6d6d0*/  LEA R114, P3, R186, R2.reuse, 0x1 ;  /* 0x00000002ba727211 */ /* 0x080fe400078608ff */
[CC--:B0-----:R-:W-:Y:S02]  /*6d6e0*/  LEA R16, P4, R209.reuse, R2.reuse, 0x1 ;  /* 0x00000002d1107211 */ /* 0x0c1fe400078808ff */
[C---:B---3--:R-:W-:Y:S02]  /*6d6f0*/  LEA R10, P5, R206.reuse, R2, 0x1 ;  /* 0x00000002ce0a7211 */ /* 0x048fe400078a08ff */
[-C--:B------:R-:W-:Y:S01]  /*6d700*/  LEA.HI.X.SX32 R17, R209, R4.reuse, 0x1, P4 ;  /* 0x00000004d1117211 */ /* 0x080fe200020f0eff */
[----:B------:R-:W-:Y:S01]  /*6d710*/  IMAD.IADD R130, R131, 0x1, R119 ;  /* 0x0000000183827824 */ /* 0x000fe200078e0277 */
[-C--:B------:R-:W-:Y:S02]  /*6d720*/  LEA.HI.X.SX32 R11, R206, R4.reuse, 0x1, P5 ;  /* 0x00000004ce0b7211 */ /* 0x080fe400028f0eff */
[----:B------:R-:W-:Y:S01]  /*6d730*/  LEA.HI.X.SX32 R115, R186, R4, 0x1, P3 ;  /* 0x00000004ba737211 */ /* 0x000fe200018f0eff */
[----:B------:R0:W-:Y:S01]  /*6d740*/  STL.64 [R1+0x1a8], R16 ;  /* 0x0001a81001007387 */ /* 0x0001e20000100a00 */
[----:B------:R-:W-:Y:S01]  /*6d750*/  LEA R116, P3, R120, R2, 0x1 ;  /* 0x0000000278747211 */ /* 0x000fe200078608ff */
[----:B------:R-:W-:-:S02]  /*6d760*/  IMAD.IADD R122, R130, 0x1, R118 ;  /* 0x00000001827a7824 */ /* 0x000fc400078e0276 */
[----:B------:R3:W-:Y:S01]  /*6d770*/  STL.64 [R1+0x1a0], R10 ;  /* 0x0001a00a01007387 */ /* 0x0007e20000100a00 */
[----:B------:R-:W-:Y:S01]  /*6d780*/  LEA.HI.X.SX32 R117, R120, R4, 0x1, P3 ;  /* 0x0000000478757211 */ /* 0x000fe200018f0eff */
[----:B-1----:R-:W-:Y:S02]  /*6d790*/  IMAD.IADD R120, R122, 0x1, R41 ;  /* 0x000000017a787824 */ /* 0x002fe400078e0229 */
[----:B------:R-:W1:Y:S01]  /*6d7a0*/  LDC R41, c[0x0][0x248] ;  /* 0x00009200ff297b82 */ /* 0x000e620000000800 */
[CC--:B0-----:R-:W-:Y:S02]  /*6d7b0*/  LEA R16, P4, R184.reuse, R2.reuse, 0x1 ;  /* 0x00000002b8107211 */ /* 0x0c1fe400078808ff */
[C---:B---3--:R-:W-:Y:S02]  /*6d7c0*/  LEA R10, P5, R185.reuse, R2, 0x1 ;  /* 0x00000002b90a7211 */ /* 0x048fe400078a08ff */
[-C--:B------:R-:W-:Y:S02]  /*6d7d0*/  LEA.HI.X.SX32 R17, R184, R4.reuse, 0x1, P4 ;  /* 0x00000004b8117211 */ /* 0x080fe400020f0eff */
[----:B------:R-:W-:-:S03]  /*6d7e0*/  LEA.HI.X.SX32 R11, R185, R4, 0x1, P5 ;  /* 0x00000004b90b7211 */ /* 0x000fc600028f0eff */
[----:B------:R0:W-:Y:S01]  /*6d7f0*/  STL.64 [R1+0x190], R16 ;  /* 0x0001901001007387 */ /* 0x0001e20000100a00 */
[----:B------:R-:W-:-:S03]  /*6d800*/  LEA R118, P3, R6, R2, 0x1 ;  /* 0x0000000206767211 */ /* 0x000fc600078608ff */
[----:B------:R3:W-:Y:S01]  /*6d810*/  STL.64 [R1+0x188], R10 ;  /* 0x0001880a01007387 */ /* 0x0007e20000100a00 */
[CC--:B0-----:R-:W-:Y:S02]  /*6d820*/  LEA R16, P4, R178.reuse, R2.reuse, 0x1 ;  /* 0x00000002b2107211 */ /* 0x0c1fe400078808ff */
        /* <DEDUP_REMOVED lines=8> */
[CC--:B0-----:R-:W-:Y:S02]  /*6d8b0*/  LEA R16, P3, R0.reuse, R2.reuse, 0x1 ;  /* 0x0000000200107211 */ /* 0x0c1fe400078608ff */
[C---:B---3--:R-:W-:Y:S02]  /*6d8c0*/  LEA R10, P4, R5.reuse, R2, 0x1 ;  /* 0x00000002050a7211 */ /* 0x048fe400078808ff */
[-C--:B------:R-:W-:Y:S02]  /*6d8d0*/  LEA.HI.X.SX32 R17, R0, R4.reuse, 0x1, P3 ;  /* 0x0000000400117211 */ /* 0x080fe400018f0eff */
[----:B------:R-:W-:Y:S02]  /*6d8e0*/  LEA.HI.X.SX32 R11, R5, R4, 0x1, P4 ;  /* 0x00000004050b7211 */ /* 0x000fe400020f0eff */
[-C--:B------:R-:W-:Y:S01]  /*6d8f0*/  LEA R124, P5, R177, R2.reuse, 0x1 ;  /* 0x00000002b17c7211 */ /* 0x080fe200078a08ff */
[----:B------:R0:W-:Y:S01]  /*6d900*/  STL.64 [R1+0x168], R16 ;  /* 0x0001681001007387 */ /* 0x0001e20000100a00 */
[----:B------:R-:W-:Y:S01]  /*6d910*/  LEA R22, P3, R123, R2, 0x1 ;  /* 0x000000027b167211 */ /* 0x000fe200078608ff */
[----:B-1----:R-:W-:Y:S01]  /*6d920*/  IMAD.IADD R5, R6, 0x1, R41 ;  /* 0x0000000106057824 */ /* 0x002fe200078e0229 */
[-C--:B------:R-:W-:Y:S01]  /*6d930*/  LEA.HI.X.SX32 R125, R177, R4.reuse, 0x1, P5 ;  /* 0x00000004b17d7211 */ /* 0x080fe200028f0eff */
[----:B------:R1:W-:Y:S01]  /*6d940*/  STL.64 [R1+0x160], R10 ;  /* 0x0001600a01007387 */ /* 0x0003e20000100a00 */
[----:B------:R-:W-:Y:S01]  /*6d950*/  LEA.HI.X.SX32 R23, R123, R4, 0x1, P3 ;  /* 0x000000047b177211 */ /* 0x000fe200018f0eff */
[----:B------:R-:W-:Y:S01]  /*6d960*/  IMAD.IADD R0, R5, 0x1, R127 ;  /* 0x0000000105007824 */ /* 0x000fe200078e027f */
[----:B------:R-:W3:Y:S01]  /*6d970*/  LDC R41, c[0x0][0x248] ;  /* 0x00009200ff297b82 */ /* 0x000ee20000000800 */
[----:B0-----:R-:W-:-:S02]  /*6d980*/  LEA R16, P4, R128, R2, 0x1 ;  /* 0x0000000280107211 */ /* 0x001fc400078808ff */
[----:B-1----:R-:W-:Y:S02]  /*6d990*/  LEA R10, P5, R176, R2, 0x1 ;  /* 0x00000002b00a7211 */ /* 0x002fe400078a08ff */
        /* <DEDUP_REMOVED lines=24> */
[----:B------:R-:W-:Y:S01]  /*6db20*/  LEA.HI.X.SX32 R127, R171, R4, 0x1, P4 ;  /* 0x00000004ab7f7211 */ /* 0x000fe200020f0eff */
[----:B------:R3:W-:Y:S01]  /*6db30*/  STL.64 [R1+0x110], R10 ;  /* 0x0001100a01007387 */ /* 0x0007e20000100a00 */
[-C--:B------:R-:W-:Y:S02]  /*6db40*/  LEA R132, P4, R170, R2.reuse, 0x1 ;  /* 0x00000002aa847211 */ /* 0x080fe400078808ff */
[----:B-1----:R-:W-:-:S02]  /*6db50*/  LEA R16, P3, R152, R2, 0x1 ;  /* 0x0000000298107211 */ /* 0x002fc400078608ff */
[----:B---3--:R-:W-:Y:S02]  /*6db60*/  LEA R10, P5, R147, R2, 0x1 ;  /* 0x00000002930a7211 */ /* 0x008fe400078a08ff */
[-C--:B------:R-:W-:Y:S02]  /*6db70*/  LEA.HI.X.SX32 R133, R170, R4.reuse, 0x1, P4 ;  /* 0x00000004aa857211 */ /* 0x080fe400020f0eff */
[----:B------:R-:W-:Y:S02]  /*6db80*/  LEA.HI.X.SX32 R17, R152, R4, 0x1, P3 ;  /* 0x0000000498117211 */ /* 0x000fe400018f0eff */
[----:B------:R-:W-:Y:S02]  /*6db90*/  LEA R134, P4, R169, R2, 0x1 ;  /* 0x00000002a9867211 */ /* 0x000fe400078808ff */
[-C--:B------:R-:W-:Y:S01]  /*6dba0*/  LEA.HI.X.SX32 R11, R147, R4.reuse, 0x1, P5 ;  /* 0x00000004930b7211 */ /* 0x080fe200028f0eff */
[----:B------:R1:W-:Y:S01]  /*6dbb0*/  STL.64 [R1+0x108], R16 ;  /* 0x0001081001007387 */ /* 0x0003e20000100a00 */
[----:B------:R-:W-:-:S02]  /*6dbc0*/  LEA.HI.X.SX32 R135, R169, R4, 0x1, P4 ;  /* 0x00000004a9877211 */ /* 0x000fc400020f0eff */
[----:B------:R-:W-:Y:S01]  /*6dbd0*/  LEA R22, P3, R139, R2, 0x1 ;  /* 0x000000028b167211 */ /* 0x000fe200078608ff */
[----:B------:R3:W-:Y:S01]  /*6dbe0*/  STL.64 [R1+0xf8], R10 ;  /* 0x0000f80a01007387 */ /* 0x0007e20000100a00 */
[----:B0-----:R-:W-:Y:S02]  /*6dbf0*/  IMAD.IADD R152, R129, 0x1, R41 ;  /* 0x0000000181987824 */ /* 0x001fe400078e0229 */
[----:B------:R-:W-:Y:S02]  /*6dc00*/  LEA.HI.X.SX32 R23, R139, R4, 0x1, P3 ;  /* 0x000000048b177211 */ /* 0x000fe400018f0eff */
[-C--:B-1----:R-:W-:Y:S02]  /*6dc10*/  LEA R16, P4, R168, R2.reuse, 0x1 ;  /* 0x00000002a8107211 */ /* 0x082fe400078808ff */
[----:B---3--:R-:W-:Y:S02]  /*6dc20*/  LEA R10, P5, R162, R2, 0x1 ;  /* 0x00000002a20a7211 */ /* 0x008fe400078a08ff */
[----:B------:R-:W-:-:S02]  /*6dc30*/  LEA.HI.X.SX32 R17, R168, R4, 0x1, P4 ;  /* 0x00000004a8117211 */ /* 0x000fc400020f0eff */
[----:B------:R-:W-:Y:S01]  /*6dc40*/  LEA.HI.X.SX32 R11, R162, R4, 0x1, P5 ;  /* 0x00000004a20b7211 */ /* 0x000fe200028f0eff */
[----:B------:R-:W-:Y:S01]  /*6dc50*/  IMAD.IADD R147, R152, 0x1, R141 ;  /* 0x0000000198937824 */ /* 0x000fe200078e028d */
[----:B------:R-:W-:Y:S04]  /*6dc60*/  STL.64 [R1+0xf0], R22 ;  /* 0x0000f01601007387 */ /* 0x000fe80000100a00 */
[----:B------:R0:W-:Y:S01]  /*6dc70*/  STL.64 [R1+0xe8], R16 ;  /* 0x0000e81001007387 */ /* 0x0001e20000100a00 */
[----:B------:R-:W-:-:S03]  /*6dc80*/  IMAD.IADD R139, R147, 0x1, R140 ;  /* 0x00000001938b7824 */ /* 0x000fc600078e028c */
[----:B------:R1:W-:Y:S01]  /*6dc90*/  STL.64 [R1+0xe0], R10 ;  /* 0x0000e00a01007387 */ /* 0x0003e20000100a00 */
[-C--:B------:R-:W-:Y:S01]  /*6dca0*/  LEA R140, P3, R161, R2.reuse, 0x1 ;  /* 0x00000002a18c7211 */ /* 0x080fe200078608ff */
[----:B------:R-:W-:Y:S01]  /*6dcb0*/  IMAD.IADD R162, R139, 0x1, R199 ;  /* 0x000000018ba27824 */ /* 0x000fe200078e02c7 */
[-C--:B0-----:R-:W-:Y:S02]  /*6dcc0*/  LEA R16, P4, R163, R2.reuse, 0x1 ;  /* 0x00000002a3107211 */ /* 0x081fe400078808ff */
[----:B-1----:R-:W-:Y:S02]  /*6dcd0*/  LEA R10, P5, R153, R2, 0x1 ;  /* 0x00000002990a7211 */ /* 0x002fe400078a08ff */
[-C--:B------:R-:W-:Y:S02]  /*6dce0*/  LEA.HI.X.SX32 R17, R163, R4.reuse, 0x1, P4 ;  /* 0x00000004a3117211 */ /* 0x080fe400020f0eff */
[-C--:B------:R-:W-:Y:S02]  /*6dcf0*/  LEA.HI.X.SX32 R11, R153, R4.reuse, 0x1, P5 ;  /* 0x00000004990b7211 */ /* 0x080fe400028f0eff */
[----:B------:R-:W-:Y:S01]  /*6dd00*/  LEA.HI.X.SX32 R141, R161, R4, 0x1, P3 ;  /* 0x00000004a18d7211 */ /* 0x000fe200018f0eff */
[----:B------:R0:W-:Y:S01]  /*6dd10*/  STL.64 [R1+0xd0], R16 ;  /* 0x0000d01001007387 */ /* 0x0001e20000100a00 */
[----:B------:R-:W-:-:S03]  /*6dd20*/  IMAD.IADD R161, R162, 0x1, R143 ;  /* 0x00000001a2a17824 */ /* 0x000fc600078e028f */
[----:B------:R1:W-:Y:S01]  /*6dd30*/  STL.64 [R1+0xc8], R10 ;  /* 0x0000c80a01007387 */ /* 0x0003e20000100a00 */
[----:B------:R-:W-:Y:S01]  /*6dd40*/  IMAD.IADD R153, R161, 0x1, R142 ;  /* 0x00000001a1997824 */ /* 0x000fe200078e028e */
[-C--:B0-----:R-:W-:Y:S02]  /*6dd50*/  LEA R16, P3, R160, R2.reuse, 0x1 ;  /* 0x00000002a0107211 */ /* 0x081fe400078608ff */
[----:B-1----:R-:W-:Y:S02]  /*6dd60*/  LEA R10, P4, R154, R2, 0x1 ;  /* 0x000000029a0a7211 */ /* 0x002fe400078808ff */
[-C--:B------:R-:W-:Y:S02]  /*6dd70*/  LEA.HI.X.SX32 R17, R160, R4.reuse, 0x1, P3 ;  /* 0x00000004a0117211 */ /* 0x080fe400018f0eff */
[----:B------:R-:W-:Y:S01]  /*6dd80*/  LEA.HI.X.SX32 R11, R154, R4, 0x1, P4 ;  /* 0x000000049a0b7211 */ /* 0x000fe200020f0eff */
[----:B------:R-:W-:Y:S02]  /*6dd90*/  IMAD.IADD R160, R153, 0x1, R149 ;  /* 0x0000000199a07824 */ /* 0x000fe400078e0295 */
[----:B------:R0:W-:Y:S02]  /*6dda0*/  STL.64 [R1+0xc0], R16 ;  /* 0x0000c01001007387 */ /* 0x0001e40000100a00 */
[----:B------:R-:W-:-:S02]  /*6ddb0*/  IMAD.IADD R154, R160, 0x1, R148 ;  /* 0x00000001a09a7824 */ /* 0x000fc400078e0294 */
[----:B------:R1:W-:Y:S01]  /*6ddc0*/  STL.64 [R1+0xb8], R10 ;  /* 0x0000b80a01007387 */ /* 0x0003e20000100a00 */
[-C--:B0-----:R-:W-:Y:S02]  /*6ddd0*/  LEA R16, P3, R146, R2.reuse, 0x1 ;  /* 0x0000000292107211 */ /* 0x081fe400078608ff */
[----:B-1----:R-:W-:Y:S02]  /*6dde0*/  LEA R10, P4, R144, R2, 0x1 ;  /* 0x00000002900a7211 */ /* 0x002fe400078808ff */
[-C--:B------:R-:W-:Y:S02]  /*6ddf0*/  LEA.HI.X.SX32 R17, R146, R4.reuse, 0x1, P3 ;  /* 0x0000000492117211 */ /* 0x080fe400018f0eff */
[----:B------:R-:W-:Y:S01]  /*6de00*/  LEA.HI.X.SX32 R11, R144, R4, 0x1, P4 ;  /* 0x00000004900b7211 */ /* 0x000fe200020f0eff */
[----:B------:R-:W-:Y:S01]  /*6de10*/  IMAD.IADD R144, R154, 0x1, R151 ;  /* 0x000000019a907824 */ /* 0x000fe200078e0297 */
[C---:B------:R-:W-:Y:S01]  /*6de20*/  LEA R142, P5, R155.reuse, R2, 0x1 ;  /* 0x000000029b8e7211 */ /* 0x040fe200078a08ff */
[----:B------:R0:W-:Y:S02]  /*6de30*/  STL.64 [R1+0xa8], R16 ;  /* 0x0000a81001007387 */ /* 0x0001e40000100a00 */
[----:B------:R-:W-:Y:S01]  /*6de40*/  IMAD.IADD R163, R144, 0x1, R150 ;  /* 0x0000000190a37824 */ /* 0x000fe200078e0296 */
[----:B------:R-:W-:Y:S01]  /*6de50*/  LEA.HI.X.SX32 R143, R155, R4, 0x1, P5 ;  /* 0x000000049b8f7211 */ /* 0x000fe200028f0eff */
[----:B------:R1:W-:Y:S01]  /*6de60*/  STL.64 [R1+0xa0], R10 ;  /* 0x0000a00a01007387 */ /* 0x0003e20000100a00 */
[-C--:B------:R-:W-:Y:S01]  /*6de70*/  LEA R148, P5, R145, R2.reuse, 0x1 ;  /* 0x0000000291947211 */ /* 0x080fe200078a08ff */
[----:B------:R-:W-:Y:S01]  /*6de80*/  IMAD.IADD R146, R163, 0x1, R198 ;  /* 0x00000001a3927824 */ /* 0x000fe200078e02c6 */
[----:B0-----:R-:W-:-:S04]  /*6de90*/  LEA R16, P3, R136, R2, 0x1 ;  /* 0x0000000288107211 */ /* 0x001fc800078608ff */
[----:B------:R-:W-:Y:S02]  /*6dea0*/  LEA.HI.X.SX32 R17, R136, R4, 0x1, P3 ;  /* 0x0000000488117211 */ /* 0x000fe400018f0eff */
[----:B-1----:R-:W-:Y:S02]  /*6deb0*/  LEA R10, P4, R131, R2, 0x1 ;  /* 0x00000002830a7211 */ /* 0x002fe400078808ff */
[-C--:B------:R-:W-:Y:S01]  /*6dec0*/  LEA.HI.X.SX32 R149, R145, R4.reuse, 0x1, P5 ;  /* 0x0000000491957211 */ /* 0x080fe200028f0eff */
[----:B------:R-:W-:Y:S01]  /*6ded0*/  IMAD.IADD R145, R146, 0x1, R157 ;  /* 0x0000000192917824 */ /* 0x000fe200078e029d */
[----:B------:R-:W-:Y:S01]  /*6dee0*/  LEA.HI.X.SX32 R11, R131, R4, 0x1, P4 ;  /* 0x00000004830b7211 */ /* 0x000fe200020f0eff */
[----:B------:R0:W-:Y:S02]  /*6def0*/  STL.64 [R1+0x90], R16 ;  /* 0x0000901001007387 */ /* 0x0001e40000100a00 */
[----:B------:R-:W-:Y:S01]  /*6df00*/  IMAD.IADD R168, R145, 0x1, R156 ;  /* 0x0000000191a87824 */ /* 0x000fe200078e029c */
[----:B------:R-:W-:-:S03]  /*6df10*/  LEA R150, P5, R130, R2, 0x1 ;  /* 0x0000000282967211 */ /* 0x000fc600078a08ff */
[----:B------:R-:W-:Y:S01]  /*6df20*/  IMAD.IADD R155, R168, 0x1, R181 ;  /* 0x00000001a89b7824 */ /* 0x000fe200078e02b5 */
[----:B0-----:R-:W-:-:S04]  /*6df30*/  LEA R16, P4, R120, R2, 0x1 ;  /* 0x0000000278107211 */ /* 0x001fc800078808ff */
[----:B------:R-:W-:Y:S02]  /*6df40*/  LEA.HI.X.SX32 R17, R120, R4, 0x1, P4 ;  /* 0x0000000478117211 */ /* 0x000fe400020f0eff */
[C---:B------:R-:W-:Y:S01]  /*6df50*/  LEA R156, P4, R5.reuse, R2, 0x1 ;  /* 0x00000002059c7211 */ /* 0x040fe200078808ff */
[----:B------:R0:W-:Y:S01]  /*6df60*/  STL.64 [R1+0x88], R10 ;  /* 0x0000880a01007387 */ /* 0x0001e20000100a00 */
[-C--:B------:R-:W-:Y:S02]  /*6df70*/  LEA.HI.X.SX32 R151, R130, R4.reuse, 0x1, P5 ;  /* 0x0000000482977211 */ /* 0x080fe400028f0eff */
[----:B------:R-:W-:Y:S01]  /*6df80*/  LEA.HI.X.SX32 R157, R5, R4, 0x1, P4 ;  /* 0x00000004059d7211 */ /* 0x000fe200020f0eff */
[----:B------:R-:W-:-:S04]  /*6df90*/  IMAD.IADD R5, R155, 0x1, R180 ;  /* 0x000000019b057824 */ /* 0x000fc800078e02b4 */
[----:B------:R-:W-:Y:S01]  /*6dfa0*/  IMAD.IADD R170, R5, 0x1, R159 ;  /* 0x0000000105aa7824 */ /* 0x000fe200078e029f */
[----:B0-----:R-:W-:-:S03]  /*6dfb0*/  LEA R10, P5, R121, R2, 0x1 ;  /* 0x00000002790a7211 */ /* 0x001fc600078a08ff */
[----:B------:R-:W-:Y:S01]  /*6dfc0*/  IMAD.IADD R169, R170, 0x1, R158 ;  /* 0x00000001aaa97824 */ /* 0x000fe200078e029e */
[----:B------:R-:W-:Y:S02]  /*6dfd0*/  LEA.HI.X.SX32 R11, R121, R4, 0x1, P5 ;  /* 0x00000004790b7211 */ /* 0x000fe400028f0eff */
[----:B------:R-:W-:-:S04]  /*6dfe0*/  LEA R196, P5, R0, R2, 0x1 ;  /* 0x0000000200c47211 */ /* 0x000fc800078a08ff */
[----:B------:R-:W-:Y:S01]  /*6dff0*/  LEA.HI.X.SX32 R197, R0, R4, 0x1, P5 ;  /* 0x0000000400c57211 */ /* 0x000fe200028f0eff */
[----:B------:R-:W-:-:S04]  /*6e000*/  IMAD.IADD R0, R169, 0x1, R175 ;  /* 0x00000001a9007824 */ /* 0x000fc800078e02af */
[----:B------:R-:W-:-:S04]  /*6e010*/  IMAD.IADD R171, R0, 0x1, R172 ;  /* 0x0000000100ab7824 */ /* 0x000fc800078e02ac */
[----:B------:R-:W-:-:S04]  /*6e020*/  IMAD.IADD R177, R171, 0x1, R174 ;  /* 0x00000001abb17824 */ /* 0x000fc800078e02ae */
[----:B----4-:R-:W-:-:S04]  /*6e030*/  IMAD.IADD R179, R177, 0x1, R33 ;  /* 0x00000001b1b37824 */ /* 0x010fc800078e0221 */
[----:B------:R-:W-:Y:S02]  /*6e040*/  IMAD.IADD R185, R179, 0x1, R249 ;  /* 0x00000001b3b97824 */ /* 0x000fe400078e02f9 */
[----:B------:R-:W0:Y:S01]  /*6e050*/  LDC R249, c[0x0][0x248] ;  /* 0x00009200fff97b82 */ /* 0x000e220000000800 */
[----:B------:R-:W-:-:S07]  /*6e060*/  PRMT R9, R8, 0x7610, R9 ;  /* 0x0000761008097816 */ /* 0x000fce0000000009 */
[----:B------:R-:W1:Y:S01]  /*6e070*/  LDC R8, c[0x0][0x248] ;  /* 0x00009200ff087b82 */ /* 0x000e620000000800 */
[----:B0-----:R-:W-:-:S07]  /*6e080*/  IMAD.IADD R187, R185, 0x1, R249 ;  /* 0x00000001b9bb7824 */ /* 0x001fce00078e02f9 */
[----:B------:R-:W0:Y:S02]  /*6e090*/  LDC R249, c[0x0][0x248] ;  /* 0x00009200fff97b82 */ /* 0x000e240000000800 */
[----:B0-----:R-:W-:-:S04]  /*6e0a0*/  IMAD.IADD R193, R187, 0x1, R249 ;  /* 0x00000001bbc17824 */ /* 0x001fc800078e02f9 */
[----:B-1----:R-:W-:Y:S02]  /*6e0b0*/  IMAD.IADD R195, R193, 0x1, R8 ;  /* 0x00000001c1c37824 */ /* 0x002fe400078e0208 */
[----:B------:R-:W0:Y:S02]  /*6e0c0*/  LDC R8, c[0x0][0x248] ;  /* 0x00009200ff087b82 */ /* 0x000e240000000800 */
[----:B0-----:R-:W-:-:S06]  /*6e0d0*/  IMAD.IADD R201, R195, 0x1, R8 ;  /* 0x00000001c3c97824 */ /* 0x001fcc00078e0208 */
[----:B------:R-:W0:Y:S02]  /*6e0e0*/  LDC R8, c[0x0][0x248] ;  /* 0x00009200ff087b82 */ /* 0x000e240000000800 */
[----:B0-----:R-:W-:-:S06]  /*6e0f0*/  IMAD.IADD R203, R201, 0x1, R8 ;  /* 0x00000001c9cb7824 */ /* 0x001fcc00078e0208 */
[----:B------:R-:W0:Y:S01]  /*6e100*/  LDC R8, c[0x0][0x248] ;  /* 0x00009200ff087b82 */ /* 0x000e220000000800 */
[----:B------:R-:W-:-:S04]  /*6e110*/  LEA R22, P3, R122, R2, 0x1 ;  /* 0x000000027a167211 */ /* 0x000fc800078608ff */
[----:B------:R-:W-:Y:S02]  /*6e120*/  LEA.HI.X.SX32 R23, R122, R4, 0x1, P3 ;  /* 0x000000047a177211 */ /* 0x000fe400018f0eff */
[-C--:B------:R-:W-:Y:S02]  /*6e130*/  LEA R188, P4, R123, R2.reuse, 0x1 ;  /* 0x000000027bbc7211 */ /* 0x080fe400078808ff */
[----:B------:R-:W-:Y:S01]  /*6e140*/  LEA R190, P5, R7, R2, 0x1 ;  /* 0x0000000207be7211 */ /* 0x000fe200078a08ff */
[----:B0-----:R-:W-:Y:S02]  /*6e150*/  IMAD.IADD R205, R203, 0x1, R8 ;  /* 0x00000001cbcd7824 */ /* 0x001fe400078e0208 */
[----:B------:R-:W0:Y:S01]  /*6e160*/  LDC R8, c[0x0][0x248] ;  /* 0x00009200ff087b82 */ /* 0x000e220000000800 */
[----:B------:R-:W-:Y:S01]  /*6e170*/  STL.64 [R1+0x78], R22 ;  /* 0x0000781601007387 */ /* 0x000fe20000100a00 */
[----:B------:R-:W-:Y:S01]  /*6e180*/  IMAD.MOV.U32 R43, RZ, RZ, R189 ;  /* 0x000000ffff2b7224 */ /* 0x000fe200078e00bd */
[-C--:B------:R-:W-:Y:S01]  /*6e190*/  LEA.HI.X.SX32 R189, R123, R4.reuse, 0x1, P4 ;  /* 0x000000047bbd7211 */ /* 0x080fe200020f0eff */
[----:B------:R-:W-:Y:S01]  /*6e1a0*/  IMAD.MOV.U32 R41, RZ, RZ, R191 ;  /* 0x000000ffff297224 */ /* 0x000fe200078e00bf */
[----:B------:R-:W-:Y:S01]  /*6e1b0*/  STL.64 [R1+0x68], R10 ;  /* 0x0000680a01007387 */ /* 0x000fe20000100a00 */
[----:B------:R-:W-:-:S02]  /*6e1c0*/  LEA.HI.X.SX32 R191, R7, R4, 0x1, P5 ;  /* 0x0000000407bf7211 */ /* 0x000fc400028f0eff */
[C---:B------:R-:W-:Y:S01]  /*6e1d0*/  LEA R180, P4, R137.reuse, R2, 0x1 ;  /* 0x0000000289b47211 */ /* 0x040fe200078808ff */
[----:B------:R1:W-:Y:S03]  /*6e1e0*/  STL.64 [R1+0x70], R16 ;  /* 0x0000701001007387 */ /* 0x0003e60000100a00 */
[----:B------:R-:W-:Y:S02]  /*6e1f0*/  LEA.HI.X.SX32 R181, R137, R4, 0x1, P4 ;  /* 0x0000000489b57211 */ /* 0x000fe400020f0eff */
[-C--:B------:R-:W-:Y:S01]  /*6e200*/  LEA R172, P4, R147, R2.reuse, 0x1 ;  /* 0x0000000293ac7211 */ /* 0x080fe200078808ff */
[----:B-1----:R-:W-:Y:S01]  /*6e210*/  IMAD.MOV.U32 R16, RZ, RZ, R182 ;  /* 0x000000ffff107224 */ /* 0x002fe200078e00b6 */
[-C--:B------:R-:W-:Y:S01]  /*6e220*/  LEA R182, P5, R129, R2.reuse, 0x1 ;  /* 0x0000000281b67211 */ /* 0x080fe200078a08ff */
[----:B------:R-:W-:Y:S01]  /*6e230*/  IMAD.MOV.U32 R17, RZ, RZ, R183 ;  /* 0x000000ffff117224 */ /* 0x000fe200078e00b7 */
[----:B------:R-:W-:Y:S01]  /*6e240*/  LEA R10, P3, R6, R2, 0x1 ;  /* 0x00000002060a7211 */ /* 0x000fe200078608ff */
[----:B0-----:R-:W-:Y:S01]  /*6e250*/  IMAD.IADD R207, R205, 0x1, R8 ;  /* 0x00000001cdcf7824 */ /* 0x001fe200078e0208 */
[----:B------:R-:W-:Y:S01]  /*6e260*/  LEA.HI.X.SX32 R183, R129, R4, 0x1, P5 ;  /* 0x0000000481b77211 */ /* 0x000fe200028f0eff */
[----:B------:R-:W0:Y:S01]  /*6e270*/  LDC R8, c[0x0][0x248] ;  /* 0x00009200ff087b82 */ /* 0x000e220000000800 */
[----:B------:R-:W-:-:S02]  /*6e280*/  LEA R174, P5, R139, R2, 0x1 ;  /* 0x000000028bae7211 */ /* 0x000fc400078a08ff */
[-C--:B------:R-:W-:Y:S02]  /*6e290*/  LEA.HI.X.SX32 R11, R6, R4.reuse, 0x1, P3 ;  /* 0x00000004060b7211 */ /* 0x080fe400018f0eff */
[----:B------:R-:W-:Y:S02]  /*6e2a0*/  LEA.HI.X.SX32 R173, R147, R4, 0x1, P4 ;  /* 0x0000000493ad7211 */ /* 0x000fe400020f0eff */
[----:B------:R-:W-:Y:S02]  /*6e2b0*/  LEA R198, P3, R128, R2, 0x1 ;  /* 0x0000000280c67211 */ /* 0x000fe400078608ff */
[----:B------:R-:W-:Y:S02]  /*6e2c0*/  LEA.HI.X.SX32 R175, R139, R4, 0x1, P5 ;  /* 0x000000048baf7211 */ /* 0x000fe400028f0eff */
[----:B------:R-:W-:Y:S02]  /*6e2d0*/  LEA R6, P4, R161, R2, 0x1 ;  /* 0x00000002a1067211 */ /* 0x000fe400078808ff */
[----:B------:R-:W-:-:S02]  /*6e2e0*/  PRMT R18, R9, 0x7610, R18 ;  /* 0x0000761009127816 */ /* 0x000fc40000000012 */
[----:B------:R-:W-:Y:S01]  /*6e2f0*/  LEA R120, P5, R153, R2, 0x1 ;  /* 0x0000000299787211 */ /* 0x000fe200078a08ff */
[----:B------:R-:W1:Y:S01]  /*6e300*/  LDC R9, c[0x0][0x248] ;  /* 0x00009200ff097b82 */ /* 0x000e620000000800 */
[-C--:B------:R-:W-:Y:S02]  /*6e310*/  LEA.HI.X.SX32 R199, R128, R4.reuse, 0x1, P3 ;  /* 0x0000000480c77211 */ /* 0x080fe400018f0eff */
[----:B------:R-:W-:Y:S02]  /*6e320*/  LEA.HI.X.SX32 R7, R161, R4, 0x1, P4 ;  /* 0x00000004a1077211 */ /* 0x000fe400020f0eff */
[----:B------:R-:W-:Y:S02]  /*6e330*/  LEA R158, P3, R138, R2, 0x1 ;  /* 0x000000028a9e7211 */ /* 0x000fe400078608ff */
[----:B------:R-:W-:Y:S02]  /*6e340*/  LEA.HI.X.SX32 R121, R153, R4, 0x1, P5 ;  /* 0x0000000499797211 */ /* 0x000fe400028f0eff */
[----:B------:R-:W-:-:S02]  /*6e350*/  LEA R128, P4, R154, R2, 0x1 ;  /* 0x000000029a807211 */ /* 0x000fc400078808ff */
[----:B------:R-:W-:Y:S01]  /*6e360*/  LEA R130, P5, R144, R2, 0x1 ;  /* 0x0000000290827211 */ /* 0x000fe200078a08ff */
[----:B------:R-:W-:Y:S01]  /*6e370*/  IMAD.MOV.U32 R22, RZ, RZ, R164 ;  /* 0x000000ffff167224 */ /* 0x000fe200078e00a4 */
[-C--:B------:R-:W-:Y:S02]  /*6e380*/  LEA.HI.X.SX32 R159, R138, R4.reuse, 0x1, P3 ;  /* 0x000000048a9f7211 */ /* 0x080fe400018f0eff */
[----:B------:R-:W-:Y:S02]  /*6e390*/  LEA.HI.X.SX32 R129, R154, R4, 0x1, P4 ;  /* 0x000000049a817211 */ /* 0x000fe400020f0eff */
[----:B------:R-:W-:Y:S02]  /*6e3a0*/  LEA R164, P3, R152, R2, 0x1 ;  /* 0x0000000298a47211 */ /* 0x000fe400078608ff */
[----:B------:R-:W-:Y:S02]  /*6e3b0*/  LEA.HI.X.SX32 R131, R144, R4, 0x1, P5 ;  /* 0x0000000490837211 */ /* 0x000fe400028f0eff */
[----:B------:R-:W-:-:S02]  /*6e3c0*/  LEA R138, P4, R146, R2, 0x1 ;  /* 0x00000002928a7211 */ /* 0x000fc400078808ff */
[C---:B------:R-:W-:Y:S01]  /*6e3d0*/  LEA R144, P5, R145.reuse, R2, 0x1 ;  /* 0x0000000291907211 */ /* 0x040fe200078a08ff */
[----:B------:R-:W-:Y:S01]  /*6e3e0*/  IMAD.MOV.U32 R23, RZ, RZ, R165 ;  /* 0x000000ffff177224 */ /* 0x000fe200078e00a5 */
[-C--:B------:R-:W-:Y:S02]  /*6e3f0*/  LEA.HI.X.SX32 R165, R152, R4.reuse, 0x1, P3 ;  /* 0x0000000498a57211 */ /* 0x080fe400018f0eff */
[-C--:B------:R-:W-:Y:S02]  /*6e400*/  LEA.HI.X.SX32 R139, R146, R4.reuse, 0x1, P4 ;  /* 0x00000004928b7211 */ /* 0x080fe400020f0eff */
[----:B------:R-:W-:Y:S02]  /*6e410*/  LEA.HI.X.SX32 R145, R145, R4, 0x1, P5 ;  /* 0x0000000491917211 */ /* 0x000fe400028f0eff */
[-C--:B------:R-:W-:Y:S02]  /*6e420*/  LEA R152, P4, R155, R2.reuse, 0x1 ;  /* 0x000000029b987211 */ /* 0x080fe400078808ff */
[----:B------:R-:W-:-:S02]  /*6e430*/  LEA R154, P5, R5, R2, 0x1 ;  /* 0x00000002059a7211 */ /* 0x000fc400078a08ff */
[-C--:B------:R-:W-:Y:S02]  /*6e440*/  LEA.HI.X.SX32 R153, R155, R4.reuse, 0x1, P4 ;  /* 0x000000049b997211 */ /* 0x080fe400020f0eff */
[----:B------:R-:W-:Y:S01]  /*6e450*/  LEA.HI.X.SX32 R155, R5, R4, 0x1, P5 ;  /* 0x00000004059b7211 */ /* 0x000fe200028f0eff */
[----:B0-----:R-:W-:Y:S02]  /*6e460*/  IMAD.IADD R5, R207, 0x1, R8 ;  /* 0x00000001cf057824 */ /* 0x001fe400078e0208 */
[----:B------:R-:W-:Y:S02]  /*6e470*/  IMAD.MOV.U32 R34, RZ, RZ, R32 ;  /* 0x000000ffff227224 */ /* 0x000fe400078e0020 */
[----:B------:R-:W-:Y:S01]  /*6e480*/  IMAD.MOV.U32 R33, RZ, RZ, R41 ;  /* 0x000000ffff217224 */ /* 0x000fe200078e0029 */
[----:B------:R-:W-:Y:S01]  /*6e490*/  PRMT R19, R18, 0x7610, R19 ;  /* 0x0000761012137816 */ /* 0x000fe20000000013 */
[----:B-1----:R-:W-:Y:S01]  /*6e4a0*/  IMAD.IADD R211, R5, 0x1, R9 ;  /* 0x0000000105d37824 */ /* 0x002fe200078e0209 */
[----:B------:R-:W0:Y:S08]  /*6e4b0*/  LDC R18, c[0x0][0x248] ;  /* 0x00009200ff127b82 */ /* 0x000e300000000800 */
[----:B------:R-:W1:Y:S01]  /*6e4c0*/  LDC R9, c[0x0][0x248] ;  /* 0x00009200ff097b82 */ /* 0x000e620000000800 */
[----:B------:R-:W-:-:S02]  /*6e4d0*/  IMAD.MOV.U32 R32, RZ, RZ, R40 ;  /* 0x000000ffff207224 */ /* 0x000fc400078e0028 */
[----:B------:R-:W-:Y:S01]  /*6e4e0*/  IMAD.MOV.U32 R40, RZ, RZ, R166 ;  /* 0x000000ffff287224 */ /* 0x000fe200078e00a6 */
[----:B------:R-:W-:Y:S01]  /*6e4f0*/  LEA R166, P3, R162, R2, 0x1 ;  /* 0x00000002a2a67211 */ /* 0x000fe200078608ff */
[----:B------:R-:W-:-:S03]  /*6e500*/  IMAD.MOV.U32 R41, RZ, RZ, R167 ;  /* 0x000000ffff297224 */ /* 0x000fc600078e00a7 */
[----:B------:R-:W-:Y:S01]  /*6e510*/  LEA.HI.X.SX32 R167, R162, R4, 0x1, P3 ;  /* 0x00000004a2a77211 */ /* 0x000fe200018f0eff */
[----:B------:R3:W-:Y:S01]  /*6e520*/  STL.64 [R1+0x60], R10 ;  /* 0x0000600a01007387 */ /* 0x0007e20000100a00 */
[C---:B------:R-:W-:Y:S01]  /*6e530*/  LEA R122, P3, R160.reuse, R2, 0x1 ;  /* 0x00000002a07a7211 */ /* 0x040fe200078608ff */
[----:B------:R-:W-:Y:S01]  /*6e540*/  IMAD.MOV.U32 R48, RZ, RZ, R16 ;  /* 0x000000ffff307224 */ /* 0x000fe200078e0010 */
[----:B------:R-:W4:Y:S02]  /*6e550*/  LDC R8, c[0x0][0x22c] ;  /* 0x00008b00ff087b82 */ /* 0x000f240000000800 */
[----:B------:R-:W-:Y:S01]  /*6e560*/  LEA.HI.X.SX32 R123, R160, R4, 0x1, P3 ;  /* 0x00000004a07b7211 */ /* 0x000fe200018f0eff */
[----:B-1----:R-:W-:-:S05]  /*6e570*/  IMAD.IADD R213, R211, 0x1, R9 ;  /* 0x00000001d3d57824 */ /* 0x002fca00078e0209 */
[----:B------:R-:W1:Y:S01]  /*6e580*/  LDC R9, c[0x0][0x248] ;  /* 0x00009200ff097b82 */ /* 0x000e620000000800 */
[----:B------:R-:W-:-:S04]  /*6e590*/  LEA R136, P3, R163, R2, 0x1 ;  /* 0x00000002a3887211 */ /* 0x000fc800078608ff */
[----:B------:R-:W-:Y:S02]  /*6e5a0*/  LEA.HI.X.SX32 R137, R163, R4, 0x1, P3 ;  /* 0x00000004a3897211 */ /* 0x000fe400018f0eff */
[CC--:B------:R-:W-:Y:S02]  /*6e5b0*/  LEA R146, P3, R168.reuse, R2.reuse, 0x1 ;  /* 0x00000002a8927211 */ /* 0x0c0fe400078608ff */
[C---:B------:R-:W-:Y:S02]  /*6e5c0*/  LEA R162, P4, R169.reuse, R2, 0x1 ;  /* 0x00000002a9a27211 */ /* 0x040fe400078808ff */
[----:B------:R-:W-:Y:S02]  /*6e5d0*/  LEA.HI.X.SX32 R147, R168, R4, 0x1, P3 ;  /* 0x00000004a8937211 */ /* 0x000fe400018f0eff */
[----:B------:R-:W-:Y:S02]  /*6e5e0*/  LEA R168, P5, R0, R2, 0x1 ;  /* 0x0000000200a87211 */ /* 0x000fe400078a08ff */
[----:B------:R-:W-:-:S02]  /*6e5f0*/  LEA.HI.X.SX32 R163, R169, R4, 0x1, P4 ;  /* 0x00000004a9a37211 */ /* 0x000fc400020f0eff */
[----:B------:R-:W-:Y:S01]  /*6e600*/  LEA.HI.X.SX32 R169, R0, R4, 0x1, P5 ;  /* 0x0000000400a97211 */ /* 0x000fe200028f0eff */
[----:B-1----:R-:W-:Y:S02]  /*6e610*/  IMAD.IADD R0, R213, 0x1, R9 ;  /* 0x00000001d5007824 */ /* 0x002fe400078e0209 */
[----:B------:R-:W1:Y:S02]  /*6e620*/  LDC R9, c[0x0][0x248] ;  /* 0x00009200ff097b82 */ /* 0x000e640000000800 */
[----:B-1----:R-:W-:-:S06]  /*6e630*/  IMAD.IADD R217, R0, 0x1, R9 ;  /* 0x0000000100d97824 */ /* 0x002fcc00078e0209 */
[----:B------:R-:W1:Y:S02]  /*6e640*/  LDC R9, c[0x0][0x248] ;  /* 0x00009200ff097b82 */ /* 0x000e640000000800 */
[----:B-1----:R-:W-:-:S06]  /*6e650*/  IMAD.IADD R219, R217, 0x1, R9 ;  /* 0x00000001d9db7824 */ /* 0x002fcc00078e0209 */
[----:B------:R-:W1:Y:S02]  /*6e660*/  LDC R9, c[0x0][0x248] ;  /* 0x00009200ff097b82 */ /* 0x000e640000000800 */
[----:B-1----:R-:W-:Y:S02]  /*6e670*/  IMAD.IADD R221, R219, 0x1, R9 ;  /* 0x00000001dbdd7824 */ /* 0x002fe400078e0209 */
[----:B---3--:R-:W-:Y:S01]  /*6e680*/  IMAD.MOV.U32 R11, RZ, RZ, R23 ;  /* 0x000000ffff0b7224 */ /* 0x008fe200078e0017 */
[----:B------:R-:W-:Y:S01]  /*6e690*/  LEA R178, P5, R179, R2, 0x1 ;  /* 0x00000002b3b27211 */ /* 0x000fe200078a08ff */
[----:B0-----:R-:W-:Y:S01]  /*6e6a0*/  IMAD.IADD R223, R221, 0x1, R18 ;  /* 0x00000001dddf7824 */ /* 0x001fe200078e0212 */
[----:B------:R-:W3:Y:S01]  /*6e6b0*/  LDL.LU R23, [R1+0x2b0] ;  /* 0x0002b00001177983 */ /* 0x000ee20000300800 */
[----:B------:R-:W0:Y:S01]  /*6e6c0*/  LDC R18, c[0x0][0x248] ;  /* 0x00009200ff127b82 */ /* 0x000e220000000800 */
[----:B------:R-:W-:Y:S02]  /*6e6d0*/  PRMT R20, R19, 0x7610, R20 ;  /* 0x0000761013147816 */ /* 0x000fe40000000014 */
[----:B------:R-:W-:-:S02]  /*6e6e0*/  LEA.HI.X.SX32 R179, R179, R4, 0x1, P5 ;  /* 0x00000004b3b37211 */ /* 0x000fc400028f0eff */
[-C--:B------:R-:W-:Y:S02]  /*6e6f0*/  LEA R160, P3, R170, R2.reuse, 0x1 ;  /* 0x00000002aaa07211 */ /* 0x080fe400078608ff */
[----:B------:R-:W-:Y:S01]  /*6e700*/  LEA R176, P4, R177, R2, 0x1 ;  /* 0x00000002b1b07211 */ /* 0x000fe200078808ff */
[----:B------:R-:W1:Y:S01]  /*6e710*/  LDC R19, c[0x0][0x248] ;  /* 0x00009200ff137b82 */ /* 0x000e620000000800 */
[----:B------:R-:W-:Y:S02]  /*6e720*/  IMAD.MOV.U32 R16, RZ, RZ, R32 ;  /* 0x000000ffff107224 */ /* 0x000fe400078e0020 */
[----:B------:R-:W-:Y:S02]  /*6e730*/  IMAD.MOV.U32 R49, RZ, RZ, R17 ;  /* 0x000000ffff317224 */ /* 0x000fe400078e0011 */
[----:B------:R-:W-:-:S03]  /*6e740*/  IMAD.MOV.U32 R10, RZ, RZ, R22 ;  /* 0x000000ffff0a7224 */ /* 0x000fc600078e0016 */
[----:B------:R-:W2:Y:S01]  /*6e750*/  LDC R9, c[0x0][0x22c] ;  /* 0x00008b00ff097b82 */ /* 0x000ea20000000800 */
[----:B0-----:R-:W-:-:S07]  /*6e760*/  IMAD.IADD R225, R223, 0x1, R18 ;  /* 0x00000001dfe17824 */ /* 0x001fce00078e0212 */
[----:B------:R-:W0:Y:S02]  /*6e770*/  LDC R18, c[0x0][0x248] ;  /* 0x00009200ff127b82 */ /* 0x000e240000000800 */
[----:B0-----:R-:W-:-:S06]  /*6e780*/  IMAD.IADD R227, R225, 0x1, R18 ;  /* 0x00000001e1e37824 */ /* 0x001fcc00078e0212 */
[----:B------:R-:W0:Y:S02]  /*6e790*/  LDC R18, c[0x0][0x248] ;  /* 0x00009200ff127b82 */ /* 0x000e240000000800 */
[----:B0-----:R-:W-:-:S06]  /*6e7a0*/  IMAD.IADD R229, R227, 0x1, R18 ;  /* 0x00000001e3e57824 */ /* 0x001fcc00078e0212 */
[----:B------:R-:W0:Y:S01]  /*6e7b0*/  LDC R18, c[0x0][0x248] ;  /* 0x00009200ff127b82 */ /* 0x000e220000000800 */
[----:B------:R-:W-:-:S04]  /*6e7c0*/  LEA R192, P5, R193, R2, 0x1 ;  /* 0x00000002c1c07211 */ /* 0x000fc800078a08ff */
[----:B------:R-:W-:Y:S02]  /*6e7d0*/  LEA.HI.X.SX32 R193, R193, R4, 0x1, P5 ;  /* 0x00000004c1c17211 */ /* 0x000fe400028f0eff */
[----:B------:R-:W-:Y:S01]  /*6e7e0*/  LEA R202, P5, R203, R2, 0x1 ;  /* 0x00000002cbca7211 */ /* 0x000fe200078a08ff */
[----:B0-----:R-:W-:Y:S02]  /*6e7f0*/  IMAD.IADD R231, R229, 0x1, R18 ;  /* 0x00000001e5e77824 */ /* 0x001fe400078e0212 */
[----:B------:R-:W0:Y:S01]  /*6e800*/  LDC R18, c[0x0][0x248] ;  /* 0x00009200ff127b82 */ /* 0x000e220000000800 */
[----:B------:R-:W-:Y:S02]  /*6e810*/  LEA.HI.X.SX32 R203, R203, R4, 0x1, P5 ;  /* 0x00000004cbcb7211 */ /* 0x000fe400028f0eff */
[----:B------:R-:W-:-:S04]  /*6e820*/  LEA R208, P5, R5, R2, 0x1 ;  /* 0x0000000205d07211 */ /* 0x000fc800078a08ff */
[----:B------:R-:W-:Y:S02]  /*6e830*/  LEA.HI.X.SX32 R209, R5, R4, 0x1, P5 ;  /* 0x0000000405d17211 */ /* 0x000fe400028f0eff */
[----:B------:R-:W-:-:S04]  /*6e840*/  LEA R214, P5, R0, R2, 0x1 ;  /* 0x0000000200d67211 */ /* 0x000fc800078a08ff */
[----:B------:R-:W-:Y:S01]  /*6e850*/  LEA.HI.X.SX32 R215, R0, R4, 0x1, P5 ;  /* 0x0000000400d77211 */ /* 0x000fe200028f0eff */
[----:B0-----:R-:W-:-:S04]  /*6e860*/  IMAD.IADD R0, R231, 0x1, R18 ;  /* 0x00000001e7007824 */ /* 0x001fc800078e0212 */
[----:B-1----:R-:W-:Y:S02]  /*6e870*/  IMAD.IADD R235, R0, 0x1, R19 ;  /* 0x0000000100eb7824 */ /* 0x002fe400078e0213 */
[----:B------:R-:W0:Y:S02]  /*6e880*/  LDC R19, c[0x0][0x248] ;  /* 0x00009200ff137b82 */ /* 0x000e240000000800 */
[----:B0-----:R-:W-:-:S06]  /*6e890*/  IMAD.IADD R237, R235, 0x1, R19 ;  /* 0x00000001ebed7824 */ /* 0x001fcc00078e0213 */
[----:B------:R-:W0:Y:S02]  /*6e8a0*/  LDC R19, c[0x0][0x248] ;  /* 0x00009200ff137b82 */ /* 0x000e240000000800 */
[----:B0-----:R-:W-:-:S06]  /*6e8b0*/  IMAD.IADD R5, R237, 0x1, R19 ;  /* 0x00000001ed057824 */ /* 0x001fcc00078e0213 */
[----:B------:R-:W0:Y:S02]  /*6e8c0*/  LDC R19, c[0x0][0x248] ;  /* 0x00009200ff137b82 */ /* 0x000e240000000800 */
[----:B0-----:R-:W-:-:S06]  /*6e8d0*/  IMAD.IADD R241, R5, 0x1, R19 ;  /* 0x0000000105f17824 */ /* 0x001fcc00078e0213 */
[----:B------:R-:W0:Y:S01]  /*6e8e0*/  LDC R19, c[0x0][0x248] ;  /* 0x00009200ff137b82 */ /* 0x000e220000000800 */
[----:B------:R-:W-:Y:S02]  /*6e8f0*/  PRMT R21, R20, 0x7610, R21 ;  /* 0x0000761014157816 */ /* 0x000fe40000000015 */
[----:B------:R-:W-:-:S05]  /*6e900*/  LEA R220, P5, R221, R2, 0x1 ;  /* 0x00000002dddc7211 */ /* 0x000fca00078a08ff */
[----:B------:R-:W1:Y:S01]  /*6e910*/  LDC R20, c[0x0][0x248] ;  /* 0x00009200ff147b82 */ /* 0x000e620000000800 */
[----:B------:R-:W-:Y:S01]  /*6e920*/  LEA.HI.X.SX32 R221, R221, R4, 0x1, P5 ;  /* 0x00000004dddd7211 */ /* 0x000fe200028f0eff */
[----:B0-----:R-:W-:-:S06]  /*6e930*/  IMAD.IADD R243, R241, 0x1, R19 ;  /* 0x00000001f1f37824 */ /* 0x001fcc00078e0213 */
[----:B------:R-:W0:Y:S01]  /*6e940*/  LDC R19, c[0x0][0x248] ;  /* 0x00009200ff137b82 */ /* 0x000e220000000800 */
[----:B------:R-:W-:-:S04]  /*6e950*/  LEA R226, P5, R227, R2, 0x1 ;  /* 0x00000002e3e27211 */ /* 0x000fc800078a08ff */
[----:B------:R-:W-:Y:S02]  /*6e960*/  LEA.HI.X.SX32 R227, R227, R4, 0x1, P5 ;  /* 0x00000004e3e37211 */ /* 0x000fe400028f0eff */
[----:B------:R-:W-:-:S04]  /*6e970*/  LEA R232, P5, R0, R2, 0x1 ;  /* 0x0000000200e87211 */ /* 0x000fc800078a08ff */
[-C--:B------:R-:W-:Y:S01]  /*6e980*/  LEA.HI.X.SX32 R233, R0, R4.reuse, 0x1, P5 ;  /* 0x0000000400e97211 */ /* 0x080fe200028f0eff */
[----:B0-----:R-:W-:Y:S01]  /*6e990*/  IMAD.IADD R0, R243, 0x1, R19 ;  /* 0x00000001f3007824 */ /* 0x001fe200078e0213 */
[-C--:B------:R-:W-:Y:S02]  /*6e9a0*/  LEA.HI.X.SX32 R161, R170, R4.reuse, 0x1, P3 ;  /* 0x00000004aaa17211 */ /* 0x080fe400018f0eff */
[----:B------:R-:W-:Y:S01]  /*6e9b0*/  LEA.HI.X.SX32 R177, R177, R4, 0x1, P4 ;  /* 0x00000004b1b17211 */ /* 0x000fe200020f0eff */
[----:B-1----:R-:W-:Y:S01]  /*6e9c0*/  IMAD.IADD R247, R0, 0x1, R20 ;  /* 0x0000000100f77824 */ /* 0x002fe200078e0214 */
[-C--:B------:R-:W-:Y:S01]  /*6e9d0*/  LEA R238, P5, R5, R2.reuse, 0x1 ;  /* 0x0000000205ee7211 */ /* 0x080fe200078a08ff */
[----:B------:R-:W0:Y:S01]  /*6e9e0*/  LDC R20, c[0x0][0x248] ;  /* 0x00009200ff147b82 */ /* 0x000e220000000800 */
[-C--:B------:R-:W-:Y:S01]  /*6e9f0*/  LEA R170, P3, R171, R2.reuse, 0x1 ;  /* 0x00000002abaa7211 */ /* 0x080fe200078608ff */
[----:B------:R-:W-:Y:S01]  /*6ea00*/  IMAD.MOV.U32 R32, RZ, RZ, R42 ;  /* 0x000000ffff207224 */ /* 0x000fe200078e002a */
[----:B------:R-:W-:Y:S01]  /*6ea10*/  LEA R186, P4, R187, R2, 0x1 ;  /* 0x00000002bbba7211 */ /* 0x000fe200078808ff */
[----:B------:R-:W-:Y:S01]  /*6ea20*/  IMAD.MOV.U32 R17, RZ, RZ, R33 ;  /* 0x000000ffff117224 */ /* 0x000fe200078e0021 */
[----:B------:R-:W-:Y:S01]  /*6ea30*/  LEA.HI.X.SX32 R171, R171, R4, 0x1, P3 ;  /* 0x00000004abab7211 */ /* 0x000fe200018f0eff */
[----:B------:R-:W2:Y:S01]  /*6ea40*/  LDL.LU.64 R18, [R1+0xb00] ;  /* 0x000b000001127983 */ /* 0x000ea20000300a00 */
[----:B------:R-:W-:Y:S01]  /*6ea50*/  LEA R184, P3, R185, R2, 0x1 ;  /* 0x00000002b9b87211 */ /* 0x000fe200078608ff */
[----:B------:R-:W1:Y:S01]  /*6ea60*/  LDC R42, c[0x0][0x22c] ;  /* 0x00008b00ff2a7b82 */ /* 0x000e620000000800 */
[----:B------:R-:W-:-:S02]  /*6ea70*/  LEA.HI.X.SX32 R239, R5, R4, 0x1, P5 ;  /* 0x0000000405ef7211 */ /* 0x000fc400028f0eff */
[-C--:B------:R-:W-:Y:S02]  /*6ea80*/  LEA.HI.X.SX32 R185, R185, R4.reuse, 0x1, P3 ;  /* 0x00000004b9b97211 */ /* 0x080fe400018f0eff */
[----:B------:R-:W-:Y:S02]  /*6ea90*/  LEA.HI.X.SX32 R187, R187, R4, 0x1, P4 ;  /* 0x00000004bbbb7211 */ /* 0x000fe400020f0eff */
[-C--:B------:R-:W-:Y:S02]  /*6eaa0*/  LEA R194, P3, R195, R2.reuse, 0x1 ;  /* 0x00000002c3c27211 */ /* 0x080fe400078608ff */
[----:B------:R-:W-:Y:S02]  /*6eab0*/  LEA R200, P4, R201, R2, 0x1 ;  /* 0x00000002c9c87211 */ /* 0x000fe400078808ff */
[-C--:B------:R-:W-:Y:S01]  /*6eac0*/  LEA.HI.X.SX32 R195, R195, R4.reuse, 0x1, P3 ;  /* 0x00000004c3c37211 */ /* 0x080fe200018f0eff */
[----:B0-----:R-:W-:Y:S02]  /*6ead0*/  IMAD.IADD R5, R247, 0x1, R20 ;  /* 0x00000001f7057824 */ /* 0x001fe400078e0214 */
[----:B------:R-:W0:Y:S01]  /*6eae0*/  LDC R20, c[0x0][0x248] ;  /* 0x00009200ff147b82 */ /* 0x000e220000000800 */
[----:B------:R-:W-:-:S02]  /*6eaf0*/  LEA.HI.X.SX32 R201, R201, R4, 0x1, P4 ;  /* 0x00000004c9c97211 */ /* 0x000fc400020f0eff */
[-C--:B------:R-:W-:Y:S02]  /*6eb00*/  LEA R204, P3, R205, R2.reuse, 0x1 ;  /* 0x00000002cdcc7211 */ /* 0x080fe400078608ff */
[----:B------:R-:W-:Y:S02]  /*6eb10*/  LEA R206, P4, R207, R2, 0x1 ;  /* 0x00000002cfce7211 */ /* 0x000fe400078808ff */
[-C--:B------:R-:W-:Y:S02]  /*6eb20*/  LEA.HI.X.SX32 R205, R205, R4.reuse, 0x1, P3 ;  /* 0x00000004cdcd7211 */ /* 0x080fe400018f0eff */
[----:B------:R-:W-:Y:S02]  /*6eb30*/  LEA.HI.X.SX32 R207, R207, R4, 0x1, P4 ;  /* 0x00000004cfcf7211 */ /* 0x000fe400020f0eff */
[-C--:B------:R-:W-:Y:S02]  /*6eb40*/  LEA R210, P3, R211, R2.reuse, 0x1 ;  /* 0x00000002d3d27211 */ /* 0x080fe400078608ff */
[----:B------:R-:W-:-:S02]  /*6eb50*/  LEA R212, P4, R213, R2, 0x1 ;  /* 0x00000002d5d47211 */ /* 0x000fc400078808ff */
[-C--:B------:R-:W-:Y:S02]  /*6eb60*/  LEA.HI.X.SX32 R211, R211, R4.reuse, 0x1, P3 ;  /* 0x00000004d3d37211 */ /* 0x080fe400018f0eff */
[----:B------:R-:W-:Y:S02]  /*6eb70*/  LEA.HI.X.SX32 R213, R213, R4, 0x1, P4 ;  /* 0x00000004d5d57211 */ /* 0x000fe400020f0eff */
[-C--:B------:R-:W-:Y:S02]  /*6eb80*/  LEA R216, P3, R217, R2.reuse, 0x1 ;  /* 0x00000002d9d87211 */ /* 0x080fe400078608ff */
[-C--:B------:R-:W-:Y:S02]  /*6eb90*/  LEA R218, P4, R219, R2.reuse, 0x1 ;  /* 0x00000002dbda7211 */ /* 0x080fe400078808ff */
[----:B------:R-:W-:Y:S02]  /*6eba0*/  LEA R244, P5, R0, R2, 0x1 ;  /* 0x0000000200f47211 */ /* 0x000fe400078a08ff */
[----:B------:R-:W-:-:S02]  /*6ebb0*/  LEA.HI.X.SX32 R217, R217, R4, 0x1, P3 ;  /* 0x00000004d9d97211 */ /* 0x000fc400018f0eff */
[----:B------:R-:W-:Y:S02]  /*6ebc0*/  LEA.HI.X.SX32 R219, R219, R4, 0x1, P4 ;  /* 0x00000004dbdb7211 */ /* 0x000fe400020f0eff */
[-C--:B------:R-:W-:Y:S02]  /*6ebd0*/  LEA R222, P3, R223, R2.reuse, 0x1 ;  /* 0x00000002dfde7211 */ /* 0x080fe400078608ff */
[----:B------:R-:W-:Y:S02]  /*6ebe0*/  LEA R224, P4, R225, R2, 0x1 ;  /* 0x00000002e1e07211 */ /* 0x000fe400078808ff */
[-C--:B------:R-:W-:Y:S01]  /*6ebf0*/  LEA.HI.X.SX32 R245, R0, R4.reuse, 0x1, P5 ;  /* 0x0000000400f57211 */ /* 0x080fe200028f0eff */
[----:B------:R-:W-:Y:S01]  /*6ec00*/  VIADD R0, R3, 0x81 ;  /* 0x0000008103007836 */ /* 0x000fe20000000000 */
[-C--:B------:R-:W-:Y:S01]  /*6ec10*/  LEA.HI.X.SX32 R223, R223, R4.reuse, 0x1, P3 ;  /* 0x00000004dfdf7211 */ /* 0x080fe200018f0eff */
[----:B0-----:R-:W-:Y:S01]  /*6ec20*/  IMAD.IADD R251, R5, 0x1, R20 ;  /* 0x0000000105fb7824 */ /* 0x001fe200078e0214 */
[----:B------:R-:W-:Y:S01]  /*6ec30*/  LEA.HI.X.SX32 R225, R225, R4, 0x1, P4 ;  /* 0x00000004e1e17211 */ /* 0x000fe200020f0eff */
[----:B------:R-:W-:Y:S01]  /*6ec40*/  IMAD.MOV.U32 R33, RZ, RZ, R43 ;  /* 0x000000ffff217224 */ /* 0x000fe200078e002b */
[----:B------:R0:W-:Y:S01]  /*6ec50*/  @P2 STG.E.U16 desc[UR4][R48.64], R21 ;  /* 0x0000001530002986 */ /* 0x0001e2000c101504 */
[-C--:B------:R-:W-:Y:S01]  /*6ec60*/  LEA R228, P3, R229, R2.reuse, 0x1 ;  /* 0x00000002e5e47211 */ /* 0x080fe200078608ff */
[----:B------:R-:W-:Y:S01]  /*6ec70*/  IMAD.MOV.U32 R20, RZ, RZ, R34 ;  /* 0x000000ffff147224 */ /* 0x000fe200078e0022 */
[----:B------:R-:W-:Y:S01]  /*6ec80*/  LEA R230, P4, R231, R2, 0x1 ;  /* 0x00000002e7e67211 */ /* 0x000fe200078808ff */
[----:B------:R-:W2:Y:S01]  /*6ec90*/  LDL.LU R43, [R1+0x2b4] ;  /* 0x0002b400012b7983 */ /* 0x000ea20000300800 */
[----:B-1----:R-:W-:Y:S01]  /*6eca0*/  ISETP.LT.AND P2, PT, R0, R42, !P0 ;  /* 0x0000002a0000720c */ /* 0x002fe20004741270 */
[----:B------:R-:W1:Y:S01]  /*6ecb0*/  LDC R34, c[0x0][0x22c] ;  /* 0x00008b00ff227b82 */ /* 0x000e620000000800 */
[----:B------:R-:W-:Y:S01]  /*6ecc0*/  LEA.HI.X.SX32 R229, R229, R4, 0x1, P3 ;  /* 0x00000004e5e57211 */ /* 0x000fe200018f0eff */
[----:B------:R-:W2:Y:S01]  /*6ecd0*/  LDL.LU R22, [R1+0x2b8] ;  /* 0x0002b80001167983 */ /* 0x000ea20000300800 */
[----:B0-----:R-:W-:-:S05]  /*6ece0*/  IMAD.MOV.U32 R21, RZ, RZ, R35 ;  /* 0x000000ffff157224 */ /* 0x001fca00078e0023 */
[----:B------:R-:W0:Y:S01]  /*6ecf0*/  LDC R35, c[0x0][0x22c] ;  /* 0x00008b00ff237b82 */ /* 0x000e220000000800 */
[----:B------:R-:W-:Y:S02]  /*6ed00*/  LEA.HI.X.SX32 R231, R231, R4, 0x1, P4 ;  /* 0x00000004e7e77211 */ /* 0x000fe400020f0eff */
[-C--:B------:R-:W-:Y:S02]  /*6ed10*/  LEA R234, P3, R235, R2.reuse, 0x1 ;  /* 0x00000002ebea7211 */ /* 0x080fe400078608ff */
[----:B------:R-:W-:-:S03]  /*6ed20*/  LEA R236, P4, R237, R2, 0x1 ;  /* 0x00000002edec7211 */ /* 0x000fc600078808ff */
[----:B------:R-:W4:Y:S01]  /*6ed30*/  LDC R42, c[0x0][0x22c] ;  /* 0x00008b00ff2a7b82 */ /* 0x000f220000000800 */
[-C--:B------:R-:W-:Y:S02]  /*6ed40*/  LEA.HI.X.SX32 R235, R235, R4.reuse, 0x1, P3 ;  /* 0x00000004ebeb7211 */ /* 0x080fe400018f0eff */
[----:B------:R-:W-:Y:S02]  /*6ed50*/  LEA.HI.X.SX32 R237, R237, R4, 0x1, P4 ;  /* 0x00000004eded7211 */ /* 0x000fe400020f0eff */
[-C--:B------:R-:W-:Y:S02]  /*6ed60*/  LEA R240, P3, R241, R2.reuse, 0x1 ;  /* 0x00000002f1f07211 */ /* 0x080fe400078608ff */
[----:B------:R-:W-:Y:S02]  /*6ed70*/  LEA R242, P4, R243, R2, 0x1 ;  /* 0x00000002f3f27211 */ /* 0x000fe400078808ff */
[-C--:B------:R-:W-:Y:S02]  /*6ed80*/  LEA.HI.X.SX32 R241, R241, R4.reuse, 0x1, P3 ;  /* 0x00000004f1f17211 */ /* 0x080fe400018f0eff */
[----:B------:R-:W-:-:S02]  /*6ed90*/  LEA.HI.X.SX32 R243, R243, R4, 0x1, P4 ;  /* 0x00000004f3f37211 */ /* 0x000fc400020f0eff */
[-C--:B------:R-:W-:Y:S02]  /*6eda0*/  LEA R246, P3, R247, R2.reuse, 0x1 ;  /* 0x00000002f7f67211 */ /* 0x080fe400078608ff */
[-C--:B------:R-:W-:Y:S02]  /*6edb0*/  LEA R248, P4, R5, R2.reuse, 0x1 ;  /* 0x0000000205f87211 */ /* 0x080fe400078808ff */
[----:B------:R-:W-:Y:S01]  /*6edc0*/  LEA R250, P5, R251, R2, 0x1 ;  /* 0x00000002fbfa7211 */ /* 0x000fe200078a08ff */
[----:B------:R-:W-:Y:S01]  /*6edd0*/  VIADD R2, R3, 0x83 ;  /* 0x0000008303027836 */ /* 0x000fe20000000000 */
[-C--:B------:R-:W-:Y:S02]  /*6ede0*/  LEA.HI.X.SX32 R247, R247, R4.reuse, 0x1, P3 ;  /* 0x00000004f7f77211 */ /* 0x080fe400018f0eff */
[-C--:B------:R-:W-:Y:S02]  /*6edf0*/  LEA.HI.X.SX32 R249, R5, R4.reuse, 0x1, P4 ;  /* 0x0000000405f97211 */ /* 0x080fe400020f0eff */
[----:B------:R-:W-:Y:S01]  /*6ee00*/  LEA.HI.X.SX32 R251, R251, R4, 0x1, P5 ;  /* 0x00000004fbfb7211 */ /* 0x000fe200028f0eff */
[----:B------:R-:W-:-:S02]  /*6ee10*/  VIADD R4, R3, 0x82 ;  /* 0x0000008203047836 */ /* 0x000fc40000000000 */
[----:B------:R-:W-:Y:S01]  /*6ee20*/  VIADD R0, R3, 0x84 ;  /* 0x0000008403007836 */ /* 0x000fe20000000000 */
[----:B---3--:R3:W-:Y:S01]  /*6ee30*/  @P1 STG.E.U16 desc[UR4][R10.64], R23 ;  /* 0x000000170a001986 */ /* 0x0087e2000c101504 */
[----:B0-----:R-:W-:Y:S01]  /*6ee40*/  ISETP.LT.AND P3, PT, R2, R35, !P0 ;  /* 0x000000230200720c */ /* 0x001fe20004761270 */
[----:B------:R-:W0:Y:S01]  /*6ee50*/  LDC R5, c[0x0][0x22c] ;  /* 0x00008b00ff057b82 */ /* 0x000e220000000800 */
[----:B-1----:R-:W-:Y:S02]  /*6ee60*/  ISETP.LT.AND P1, PT, R4, R34, !P0 ;  /* 0x000000220400720c */ /* 0x002fe40004721270 */
[----:B----4-:R-:W-:Y:S01]  /*6ee70*/  ISETP.LT.AND P4, PT, R0, R42, !P0 ;  /* 0x0000002a0000720c */ /* 0x010fe20004781270 */
[----:B------:R-:W4:Y:S01]  /*6ee80*/  LDL.LU.64 R34, [R1+0xae0] ;  /* 0x000ae00001227983 */ /* 0x000f220000300a00 */
[----:B------:R-:W-:-:S03]  /*6ee90*/  PRMT R2, R23, 0x7632, R2 ;  /* 0x0000763217027816 */ /* 0x000fc60000000002 */
[----:B------:R-:W4:Y:S01]  /*6eea0*/  LDL.LU R42, [R1+0x2bc] ;  /* 0x0002bc00012a7983 */ /* 0x000f220000300800 */
[----:B---3--:R-:W1:Y:S03]  /*6eeb0*/  LDC R10, c[0x0][0x22c] ;  /* 0x00008b00ff0a7b82 */ /* 0x008e660000000800 */
[----:B------:R3:W-:Y:S04]  /*6eec0*/  @P2 STG.E.U16 desc[UR4][R32.64], R2 ;  /* 0x0000000220002986 */ /* 0x0007e8000c101504 */
[----:B---3--:R-:W3:Y:S01]  /*6eed0*/  LDL.LU.64 R32, [R1+0xad8] ;  /* 0x000ad80001207983 */ /* 0x008ee20000300a00 */
[----:B------:R-:W-:-:S05]  /*6eee0*/  VIADD R0, R3, 0x85 ;  /* 0x0000008503007836 */ /* 0x000fca0000000000 */
[----:B------:R-:W-:Y:S01]  /*6eef0*/  ISETP.LT.AND P2, PT, R0, R8, !P0 ;  /* 0x000000080000720c */ /* 0x000fe20004741270 */
[----:B------:R-:W-:Y:S01]  /*6ef00*/  VIADD R0, R3, 0x86 ;  /* 0x0000008603007836 */ /* 0x000fe20000000000 */
[----:B------:R-:W3:Y:S01]  /*6ef10*/  LDC R8, c[0x0][0x22c] ;  /* 0x00008b00ff087b82 */ /* 0x000ee20000000800 */
[----:B--2---:R2:W-:Y:S01]  /*6ef20*/  @P1 STG.E.U16 desc[UR4][R18.64], R43 ;  /* 0x0000002b12001986 */ /* 0x0045e2000c101504 */
[----:B------:R-:W-:-:S05]  /*6ef30*/  PRMT R2, R43, 0x7632, R2 ;  /* 0x000076322b027816 */ /* 0x000fca0000000002 */
[----:B------:R0:W-:Y:S04]  /*6ef40*/  @P3 STG.E.U16 desc[UR4][R40.64], R2 ;  /* 0x0000000228003986 */ /* 0x0001e8000c101504 */
[----:B--2---:R-:W2:Y:S04]  /*6ef50*/  LDL.LU.64 R18, [R1+0xad0] ;  /* 0x000ad00001127983 */ /* 0x004ea80000300a00 */
[----:B------:R-:W2:Y:S04]  /*6ef60*/  LDL.LU R43, [R1+0x280] ;  /* 0x00028000012b7983 */ /* 0x000ea80000300800 */
[----:B0-----:R-:W2:Y:S04]  /*6ef70*/  LDL.LU.64 R40, [R1+0xac8] ;  /* 0x000ac80001287983 */ /* 0x001ea80000300a00 */
[----:B------:R0:W-:Y:S01]  /*6ef80*/  @P4 STG.E.U16 desc[UR4][R16.64], R22 ;  /* 0x0000001610004986 */ /* 0x0001e2000c101504 */
[----:B------:R-:W-:Y:S01]  /*6ef90*/  ISETP.LT.AND P1, PT, R0, R252, !P0 ;  /* 0x000000fc0000720c */ /* 0x000fe20004721270 */
[C---:B------:R-:W-:Y:S01]  /*6efa0*/  VIADD R0, R3.reuse, 0x87 ;  /* 0x0000008703007836 */ /* 0x040fe20000000000 */
[----:B------:R-:W-:Y:S01]  /*6efb0*/  PRMT R4, R22, 0x7632, R4 ;  /* 0x0000763216047816 */ /* 0x000fe20000000004 */
[----:B------:R-:W-:Y:S01]  /*6efc0*/  VIADD R2, R3, 0x88 ;  /* 0x0000008803027836 */ /* 0x000fe20000000000 */
[----:B------:R-:W3:Y:S01]  /*6efd0*/  LDC R252, c[0x0][0x22c] ;  /* 0x00008b00fffc7b82 */ /* 0x000ee20000000800 */
[----:B0-----:R-:W2:Y:S04]  /*6efe0*/  LDL.LU.64 R16, [R1+0xac0] ;  /* 0x000ac00001107983 */ /* 0x001ea80000300a00 */
[----:B------:R-:W2:Y:S04]  /*6eff0*/  LDL.LU R23, [R1+0x284] ;  /* 0x0002840001177983 */ /* 0x000ea80000300800 */
[----:B------:R0:W-:Y:S01]  /*6f000*/  @P2 STG.E.U16 desc[UR4][R20.64], R4 ;  /* 0x0000000414002986 */ /* 0x0001e2000c101504 */
[----:B-1----:R-:W-:-:S02]  /*6f010*/  ISETP.LT.AND P2, PT, R0, R10, !P0 ;  /* 0x0000000a0000720c */ /* 0x002fc40004741270 */
[----:B------:R-:W-:Y:S01]  /*6f020*/  ISETP.LT.AND P3, PT, R2, R5, !P0 ;  /* 0x000000050200720c */ /* 0x000fe20004761270 */
[----:B0-----:R-:W2:Y:S01]  /*6f030*/  LDL.LU.64 R20, [R1+0xab8] ;  /* 0x000ab80001147983 */ /* 0x001ea20000300a00 */
[----:B----4-:R-:W-:Y:S01]  /*6f040*/  PRMT R2, R42, 0x7632, R2 ;  /* 0x000076322a027816 */ /* 0x010fe20000000002 */
[----:B------:R-:W0:Y:S02]  /*6f050*/  LDC R4, c[0x0][0x22c] ;  /* 0x00008b00ff047b82 */ /* 0x000e240000000800 */
[----:B------:R1:W-:Y:S01]  /*6f060*/  @P1 STG.E.U16 desc[UR4][R34.64], R42 ;  /* 0x0000002a22001986 */ /* 0x0003e2000c101504 */
[----:B------:R-:W-:-:S05]  /*6f070*/  VIADD R0, R3, 0x89 ;  /* 0x0000008903007836 */ /* 0x000fca0000000000 */
[----:B------:R-:W4:Y:S01]  /*6f080*/  LDC R5, c[0x0][0x22c] ;  /* 0x00008b00ff057b82 */ /* 0x000f220000000800 */
[----:B-1----:R-:W4:Y:S07]  /*6f090*/  LDL.LU R42, [R1+0x288] ;  /* 0x00028800012a7983 */ /* 0x002f2e0000300800 */
[----:B------:R-:W1:Y:S01]  /*6f0a0*/  LDC R10, c[0x0][0x22c] ;  /* 0x00008b00ff0a7b82 */ /* 0x000e620000000800 */
[----:B------:R-:W4:Y:S04]  /*6f0b0*/  LDL.LU.64 R34, [R1+0xab0] ;  /* 0x000ab00001227983 */ /* 0x000f280000300a00 */
[----:B---3--:R3:W-:Y:S04]  /*6f0c0*/  @P2 STG.E.U16 desc[UR4][R32.64], R2 ;  /* 0x0000000220002986 */ /* 0x0087e8000c101504 */
[----:B---3--:R-:W3:Y:S01]  /*6f0d0*/  LDL.LU.64 R32, [R1+0xaa8] ;  /* 0x000aa80001207983 */ /* 0x008ee20000300a00 */
[----:B------:R-:W-:Y:S01]  /*6f0e0*/  ISETP.LT.AND P4, PT, R0, R9, !P0 ;  /* 0x000000090000720c */ /* 0x000fe20004781270 */
[C---:B------:R-:W-:Y:S01]  /*6f0f0*/  VIADD R0, R3.reuse, 0x8a ;  /* 0x0000008a03007836 */ /* 0x040fe20000000000 */
[----:B------:R-:W1:Y:S01]  /*6f100*/  LDC R9, c[0x0][0x22c] ;  /* 0x00008b00ff097b82 */ /* 0x000e620000000800 */
[----:B------:R-:W3:Y:S03]  /*6f110*/  LDL.LU.64 R48, [R1+0xaa0] ;  /* 0x000aa00001307983 */ /* 0x000ee60000300a00 */
[----:B------:R-:W-:Y:S01]  /*6f120*/  ISETP.LT.AND P1, PT, R0, R8, !P0 ;  /* 0x000000080000720c */ /* 0x000fe20004721270 */
[----:B------:R-:W-:-:S03]  /*6f130*/  VIADD R0, R3, 0x8b ;  /* 0x0000008b03007836 */ /* 0x000fc60000000000 */
[----:B------:R-:W3:Y:S02]  /*6f140*/  LDC R8, c[0x0][0x22c] ;  /* 0x00008b00ff087b82 */ /* 0x000ee40000000800 */
[----:B------:R-:W-:Y:S01]  /*6f150*/  ISETP.LT.AND P2, PT, R0, R252, !P0 ;  /* 0x000000fc0000720c */ /* 0x000fe20004741270 */
[----:B------:R-:W-:-:S05]  /*6f160*/  VIADD R0, R3, 0x8d ;  /* 0x0000008d03007836 */ /* 0x000fca0000000000 */
[----:B------:R-:W3:Y:S01]  /*6f170*/  LDC R252, c[0x0][0x22c] ;  /* 0x00008b00fffc7b82 */ /* 0x000ee20000000800 */
[----:B--2---:R-:W-:Y:S01]  /*6f180*/  PRMT R2, R43, 0x7632, R2 ;  /* 0x000076322b027816 */ /* 0x004fe20000000002 */
[----:B------:R2:W-:Y:S04]  /*6f190*/  @P3 STG.E.U16 desc[UR4][R18.64], R43 ;  /* 0x0000002b12003986 */ /* 0x0005e8000c101504 */
[----:B------:R0:W-:Y:S04]  /*6f1a0*/  @P4 STG.E.U16 desc[UR4][R40.64], R2 ;  /* 0x0000000228004986 */ /* 0x0001e8000c101504 */
[----:B--2---:R-:W2:Y:S04]  /*6f1b0*/  LDL.LU R43, [R1+0x28c] ;  /* 0x00028c00012b7983 */ /* 0x004ea80000300800 */
[----:B0-----:R-:W2:Y:S01]  /*6f1c0*/  LDL.LU.64 R40, [R1+0xa98] ;  /* 0x000a980001287983 */ /* 0x001ea20000300a00 */
[----:B------:R-:W-:Y:S01]  /*6f1d0*/  VIADD R2, R3, 0x8c ;  /* 0x0000008c03027836 */ /* 0x000fe20000000000 */
[----:B------:R-:W-:-:S02]  /*6f1e0*/  ISETP.LT.AND P3, PT, R0, R4, !P0 ;  /* 0x000000040000720c */ /* 0x000fc40004761270 */
[----:B------:R0:W-:Y:S02]  /*6f1f0*/  @P1 STG.E.U16 desc[UR4][R16.64], R23 ;  /* 0x0000001710001986 */ /* 0x0001e4000c101504 */
[----:B----4-:R-:W-:Y:S02]  /*6f200*/  ISETP.LT.AND P1, PT, R2, R5, !P0 ;  /* 0x000000050200720c */ /* 0x010fe40004721270 */
[----:B------:R-:W-:Y:S01]  /*6f210*/  PRMT R4, R23, 0x7632, R4 ;  /* 0x0000763217047816 */ /* 0x000fe20000000004 */
[----:B0-----:R-:W4:Y:S01]  /*6f220*/  LDL.LU.64 R16, [R1+0xa90] ;  /* 0x000a900001107983 */ /* 0x001f220000300a00 */
[C---:B------:R-:W-:Y:S01]  /*6f230*/  VIADD R2, R3.reuse, 0x8e ;  /* 0x0000008e03027836 */ /* 0x040fe20000000000 */
[----:B------:R-:W0:Y:S02]  /*6f240*/  LDC R5, c[0x0][0x22c] ;  /* 0x00008b00ff057b82 */ /* 0x000e240000000800 */
[----:B------:R-:W4:Y:S04]  /*6f250*/  LDL.LU R22, [R1+0x250] ;  /* 0x0002500001167983 */ /* 0x000f280000300800 */
[----:B------:R1:W-:Y:S02]  /*6f260*/  @P2 STG.E.U16 desc[UR4][R20.64], R4 ;  /* 0x0000000414002986 */ /* 0x0003e4000c101504 */
[----:B-1----:R-:W-:Y:S01]  /*6f270*/  ISETP.LT.AND P2, PT, R2, R9, !P0 ;  /* 0x000000090200720c */ /* 0x002fe20004741270 */
[----:B------:R-:W-:Y:S01]  /*6f280*/  VIADD R0, R3, 0x8f ;  /* 0x0000008f03007836 */ /* 0x000fe20000000000 */
[----:B------:R-:W1:Y:S01]  /*6f290*/  LDC R9, c[0x0][0x22c] ;  /* 0x00008b00ff097b82 */ /* 0x000e620000000800 */
[----:B------:R-:W4:Y:S01]  /*6f2a0*/  LDL.LU.64 R20, [R1+0xa88] ;  /* 0x000a880001147983 */ /* 0x000f220000300a00 */
[----:B------:R-:W-:-:S03]  /*6f2b0*/  PRMT R2, R42, 0x7632, R2 ;  /* 0x000076322a027816 */ /* 0x000fc60000000002 */
[----:B------:R0:W-:Y:S04]  /*6f2c0*/  @P1 STG.E.U16 desc[UR4][R34.64], R42 ;  /* 0x0000002a22001986 */ /* 0x0001e8000c101504 */
[----:B------:R-:W4:Y:S04]  /*6f2d0*/  LDL.LU.64 R18, [R1+0xa80] ;  /* 0x000a800001127983 */ /* 0x000f280000300a00 */
[----:B0-----:R-:W4:Y:S04]  /*6f2e0*/  LDL.LU R42, [R1+0x254] ;  /* 0x00025400012a7983 */ /* 0x001f280000300800 */
[----:B---3--:R0:W-:Y:S04]  /*6f2f0*/  @P3 STG.E.U16 desc[UR4][R32.64], R2 ;  /* 0x0000000220003986 */ /* 0x0081e8000c101504 */
[----:B0-----:R-:W3:Y:S01]  /*6f300*/  LDL.LU.64 R32, [R1+0xa78] ;  /* 0x000a780001207983 */ /* 0x001ee20000300a00 */
[----:B------:R-:W-:Y:S01]  /*6f310*/  ISETP.LT.AND P4, PT, R0, R8, !P0 ;  /* 0x000000080000720c */ /* 0x000fe20004781270 */
[C---:B------:R-:W-:Y:S01]  /*6f320*/  VIADD R0, R3.reuse, 0x90 ;  /* 0x0000009003007836 */ /* 0x040fe20000000000 */
[----:B------:R-:W0:Y:S01]  /*6f330*/  LDC R8, c[0x0][0x22c] ;  /* 0x00008b00ff087b82 */ /* 0x000e220000000800 */
[----:B------:R-:W3:Y:S03]  /*6f340*/  LDL.LU.64 R34, [R1+0xa70] ;  /* 0x000a700001227983 */ /* 0x000ee60000300a00 */
[----:B------:R-:W-:Y:S01]  /*6f350*/  ISETP.LT.AND P1, PT, R0, R252, !P0 ;  /* 0x000000fc0000720c */ /* 0x000fe20004721270 */
[----:B------:R-:W3:Y:S01]  /*6f360*/  LDL.LU R23, [R1+0x258] ;  /* 0x0002580001177983 */ /* 0x000ee20000300800 */
[----:B------:R-:W-:-:S02]  /*6f370*/  VIADD R0, R3, 0x91 ;  /* 0x0000009103007836 */ /* 0x000fc40000000000 */
[----:B------:R-:W-:Y:S01]  /*6f380*/  VIADD R4, R3, 0x92 ;  /* 0x0000009203047836 */ /* 0x000fe20000000000 */
[----:B------:R-:W0:Y:S01]  /*6f390*/  LDC R252, c[0x0][0x22c] ;  /* 0x00008b00fffc7b82 */ /* 0x000e220000000800 */
[----:B--2---:R-:W-:Y:S01]  /*6f3a0*/  PRMT R2, R43, 0x7632, R2 ;  /* 0x000076322b027816 */ /* 0x004fe20000000002 */
[----:B------:R-:W-:Y:S01]  /*6f3b0*/  @P2 STG.E.U16 desc[UR4][R48.64], R43 ;  /* 0x0000002b30002986 */ /* 0x000fe2000c101504 */
[----:B------:R-:W-:-:S05]  /*6f3c0*/  ISETP.LT.AND P2, PT, R0, R5, !P0 ;  /* 0x000000050000720c */ /* 0x000fca0004741270 */
[----:B------:R-:W2:Y:S01]  /*6f3d0*/  LDC R5, c[0x0][0x22c] ;  /* 0x00008b00ff057b82 */ /* 0x000ea20000000800 */
[----:B------:R1:W-:Y:S04]  /*6f3e0*/  @P4 STG.E.U16 desc[UR4][R40.64], R2 ;  /* 0x0000000228004986 */ /* 0x0003e8000c101504 */
[----:B-1----:R-:W2:Y:S01]  /*6f3f0*/  LDL.LU.64 R40, [R1+0xa68] ;  /* 0x000a680001287983 */ /* 0x002ea20000300a00 */
[----:B------:R-:W-:-:S05]  /*6f400*/  VIADD R2, R3, 0x93 ;  /* 0x0000009303027836 */ /* 0x000fca0000000000 */
[----:B------:R-:W-:Y:S01]  /*6f410*/  ISETP.LT.AND P3, PT, R2, R9, !P0 ;  /* 0x000000090200720c */ /* 0x000fe20004761270 */
[----:B------:R-:W-:Y:S01]  /*6f420*/  VIADD R0, R3, 0x94 ;  /* 0x0000009403007836 */ /* 0x000fe20000000000 */
[----:B------:R-:W1:Y:S01]  /*6f430*/  LDC R9, c[0x0][0x22c] ;  /* 0x00008b00ff097b82 */ /* 0x000e620000000800 */
[----:B----4-:R4:W-:Y:S01]  /*6f440*/  @P1 STG.E.U16 desc[UR4][R16.64], R22 ;  /* 0x0000001610001986 */ /* 0x0109e2000c101504 */
[----:B------:R-:W-:Y:S02]  /*6f450*/  ISETP.LT.AND P1, PT, R4, R10, !P0 ;  /* 0x0000000a0400720c */ /* 0x000fe40004721270 */
[----:B------:R-:W-:-:S04]  /*6f460*/  PRMT R2, R22, 0x7632, R2 ;  /* 0x0000763216027816 */ /* 0x000fc80000000002 */
[----:B------:R-:W1:Y:S01]  /*6f470*/  LDC R10, c[0x0][0x22c] ;  /* 0x00008b00ff0a7b82 */ /* 0x000e620000000800 */
[----:B----4-:R-:W4:Y:S04]  /*6f480*/  LDL.LU.64 R16, [R1+0xa60] ;  /* 0x000a600001107983 */ /* 0x010f280000300a00 */
[----:B------:R-:W4:Y:S04]  /*6f490*/  LDL.LU R43, [R1+0x25c] ;  /* 0x00025c00012b7983 */ /* 0x000f280000300800 */
[----:B------:R0:W-:Y:S04]  /*6f4a0*/  @P2 STG.E.U16 desc[UR4][R20.64], R2 ;  /* 0x0000000214002986 */ /* 0x0001e8000c101504 */
[----:B0-----:R-:W4:Y:S01]  /*6f4b0*/  LDL.LU.64 R20, [R1+0xa58] ;  /* 0x000a580001147983 */ /* 0x001f220000300a00 */
[----:B------:R-:W-:-:S03]  /*6f4c0*/  PRMT R2, R42, 0x7632, R2 ;  /* 0x000076322a027816 */ /* 0x000fc60000000002 */
[----:B------:R0:W-:Y:S04]  /*6f4d0*/  @P1 STG.E.U16 desc[UR4][R18.64], R42 ;  /* 0x0000002a12001986 */ /* 0x0001e8000c101504 */
[----:B0-----:R-:W4:Y:S04]  /*6f4e0*/  LDL.LU.64 R18, [R1+0xa50] ;  /* 0x000a500001127983 */ /* 0x001f280000300a00 */
[----:B------:R-:W4:Y:S04]  /*6f4f0*/  LDL.LU R42, [R1+0x230] ;  /* 0x00023000012a7983 */ /* 0x000f280000300800 */
[----:B---3--:R0:W-:Y:S04]  /*6f500*/  @P3 STG.E.U16 desc[UR4][R32.64], R2 ;  /* 0x0000000220003986 */ /* 0x0081e8000c101504 */
[----:B0-----:R-:W3:Y:S01]  /*6f510*/  LDL.LU.64 R32, [R1+0xa48] ;  /* 0x000a480001207983 */ /* 0x001ee20000300a00 */
[----:B------:R-:W-:Y:S01]  /*6f520*/  ISETP.LT.AND P4, PT, R0, R8, !P0 ;  /* 0x000000080000720c */ /* 0x000fe20004781270 */
[C---:B------:R-:W-:Y:S01]  /*6f530*/  VIADD R0, R3.reuse, 0x95 ;  /* 0x0000009503007836 */ /* 0x040fe20000000000 */
[----:B------:R-:W0:Y:S04]  /*6f540*/  LDC R8, c[0x0][0x22c] ;  /* 0x00008b00ff087b82 */ /* 0x000e280000000800 */
[----:B------:R-:W-:Y:S01]  /*6f550*/  ISETP.LT.AND P2, PT, R0, R252, !P0 ;  /* 0x000000fc0000720c */ /* 0x000fe20004741270 */
[----:B------:R-:W-:Y:S01]  /*6f560*/  VIADD R0, R3, 0x96 ;  /* 0x0000009603007836 */ /* 0x000fe20000000000 */
[----:B------:R-:W-:Y:S01]  /*6f570*/  PRMT R4, R23, 0x7632, R4 ;  /* 0x0000763217047816 */ /* 0x000fe20000000004 */
[C---:B------:R-:W-:Y:S01]  /*6f580*/  VIADD R2, R3.reuse, 0x98 ;  /* 0x0000009803027836 */ /* 0x040fe20000000000 */
[----:B------:R-:W3:Y:S03]  /*6f590*/  LDC R252, c[0x0][0x22c] ;  /* 0x00008b00fffc7b82 */ /* 0x000ee60000000800 */
[----:B------:R1:W-:Y:S01]  /*6f5a0*/  @P4 STG.E.U16 desc[UR4][R34.64], R23 ;  /* 0x0000001722004986 */ /* 0x0003e2000c101504 */
[----:B--2---:R-:W-:Y:S01]  /*6f5b0*/  ISETP.LT.AND P1, PT, R0, R5, !P0 ;  /* 0x000000050000720c */ /* 0x004fe20004721270 */
[----:B------:R-:W-:-:S03]  /*6f5c0*/  VIADD R0, R3, 0x97 ;  /* 0x0000009703007836 */ /* 0x000fc60000000000 */
[----:B------:R-:W2:Y:S01]  /*6f5d0*/  LDC R5, c[0x0][0x22c] ;  /* 0x00008b00ff057b82 */ /* 0x000ea20000000800 */
[----:B-1----:R-:W2:Y:S04]  /*6f5e0*/  LDL.LU.64 R34, [R1+0xa40] ;  /* 0x000a400001227983 */ /* 0x002ea80000300a00 */
[----:B------:R-:W2:Y:S01]  /*6f5f0*/  LDL.LU R22, [R1+0x234] ;  /* 0x0002340001167983 */ /* 0x000ea20000300800 */
[----:B0-----:R-:W-:Y:S02]  /*6f600*/  ISETP.LT.AND P3, PT, R2, R8, !P0 ;  /* 0x000000080200720c */ /* 0x001fe40004761270 */
[----:B------:R-:W0:Y:S01]  /*6f610*/  LDC R8, c[0x0][0x22c] ;  /* 0x00008b00ff087b82 */ /* 0x000e220000000800 */
[----:B------:R1:W-:Y:S01]  /*6f620*/  @P2 STG.E.U16 desc[UR4][R40.64], R4 ;  /* 0x0000000428002986 */ /* 0x0003e2000c101504 */
[----:B------:R-:W-:Y:S01]  /*6f630*/  ISETP.LT.AND P2, PT, R0, R10, !P0 ;  /* 0x0000000a0000720c */ /* 0x000fe20004741270 */
[----:B------:R-:W-:-:S05]  /*6f640*/  VIADD R0, R3, 0x99 ;  /* 0x0000009903007836 */ /* 0x000fca0000000000 */
[----:B------:R-:W0:Y:S01]  /*6f650*/  LDC R10, c[0x0][0x22c] ;  /* 0x00008b00ff0a7b82 */ /* 0x000e220000000800 */
[----:B-1----:R-:W2:Y:S01]  /*6f660*/  LDL.LU.64 R40, [R1+0xa38] ;  /* 0x000a380001287983 */ /* 0x002ea20000300a00 */
[----:B------:R-:W-:-:S06]  /*6f670*/  ISETP.LT.AND P4, PT, R0, R9, !P0 ;  /* 0x000000090000720c */ /* 0x000fcc0004781270 */
[----:B------:R-:W1:Y:S01]  /*6f680*/  LDC R4, c[0x0][0x22c] ;  /* 0x00008b00ff047b82 */ /* 0x000e620000000800 */
[----:B----4-:R-:W-:Y:S01]  /*6f690*/  PRMT R2, R43, 0x7632, R2 ;  /* 0x000076322b027816 */ /* 0x010fe20000000002 */
[----:B------:R4:W-:Y:S01]  /*6f6a0*/  @P1 STG.E.U16 desc[UR4][R16.64], R43 ;  /* 0x0000002b10001986 */ /* 0x0009e2000c101504 */
[----:B------:R-:W-:-:S05]  /*6f6b0*/  VIADD R0, R3, 0x9a ;  /* 0x0000009a03007836 */ /* 0x000fca0000000000 */
[----:B------:R-:W1:Y:S01]  /*6f6c0*/  LDC R9, c[0x0][0x22c] ;  /* 0x00008b00ff097b82 */ /* 0x000e620000000800 */
[----:B----4-:R-:W4:Y:S04]  /*6f6d0*/  LDL.LU R43, [R1+0x238] ;  /* 0x00023800012b7983 */ /* 0x010f280000300800 */
[----:B------:R-:W4:Y:S04]  /*6f6e0*/  LDL.LU.64 R16, [R1+0xa30] ;  /* 0x000a300001107983 */ /* 0x000f280000300a00 */
[----:B------:R0:W-:Y:S04]  /*6f6f0*/  @P2 STG.E.U16 desc[UR4][R20.64], R2 ;  /* 0x0000000214002986 */ /* 0x0001e8000c101504 */
[----:B0-----:R-:W4:Y:S01]  /*6f700*/  LDL.LU.64 R20, [R1+0xa28] ;  /* 0x000a280001147983 */ /* 0x001f220000300a00 */
        /* <DEDUP_REMOVED lines=9> */
[----:B------:R-:W-:-:S03]  /*6f7a0*/  VIADD R2, R3, 0x9c ;  /* 0x0000009c03027836 */ /* 0x000fc60000000000 */
[----:B--2---:R-:W-:Y:S01]  /*6f7b0*/  ISETP.LT.AND P2, PT, R0, R5, !P0 ;  /* 0x000000050000720c */ /* 0x004fe20004741270 */
[----:B------:R-:W-:-:S03]  /*6f7c0*/  VIADD R0, R3, 0x9d ;  /* 0x0000009d03007836 */ /* 0x000fc60000000000 */
[----:B------:R-:W2:Y:S03]  /*6f7d0*/  LDC R5, c[0x0][0x22c] ;  /* 0x00008b00ff057b82 */ /* 0x000ea60000000800 */
[----:B------:R1:W-:Y:S01]  /*6f7e0*/  @P1 STG.E.U16 desc[UR4][R34.64], R22 ;  /* 0x0000001622001986 */ /* 0x0003e2000c101504 */
[----:B------:R-:W-:Y:S02]  /*6f7f0*/  ISETP.LT.AND P1, PT, R2, R8, !P0 ;  /* 0x000000080200720c */ /* 0x000fe40004721270 */
[----:B-1----:R-:W-:Y:S01]  /*6f800*/  ISETP.LT.AND P3, PT, R0, R4, !P0 ;  /* 0x000000040000720c */ /* 0x002fe20004761270 */
[C---:B------:R-:W-:Y:S01]  /*6f810*/  VIADD R2, R3.reuse, 0x9e ;  /* 0x0000009e03027836 */ /* 0x040fe20000000000 */
[----:B------:R-:W-:Y:S01]  /*6f820*/  PRMT R4, R22, 0x7632, R4 ;  /* 0x0000763216047816 */ /* 0x000fe20000000004 */
[----:B------:R-:W2:Y:S01]  /*6f830*/  LDL.LU.64 R34, [R1+0xa10] ;  /* 0x000a100001227983 */ /* 0x000ea20000300a00 */
[----:B------:R-:W1:Y:S03]  /*6f840*/  LDC R8, c[0x0][0x22c] ;  /* 0x00008b00ff087b82 */ /* 0x000e660000000800 */
[----:B------:R-:W2:Y:S01]  /*6f850*/  LDL.LU R23, [R1+0x210] ;  /* 0x0002100001177983 */ /* 0x000ea20000300800 */
[----:B------:R-:W-:-:S05]  /*6f860*/  VIADD R0, R3, 0x9f ;  /* 0x0000009f03007836 */ /* 0x000fca0000000000 */
[----:B0-----:R-:W-:Y:S01]  /*6f870*/  ISETP.LT.AND P4, PT, R0, R252, !P0 ;  /* 0x000000fc0000720c */ /* 0x001fe20004781270 */
[----:B------:R0:W-:Y:S01]  /*6f880*/  @P2 STG.E.U16 desc[UR4][R40.64], R4 ;  /* 0x0000000428002986 */ /* 0x0001e2000c101504 */
[----:B------:R-:W-:Y:S01]  /*6f890*/  ISETP.LT.AND P2, PT, R2, R9, !P0 ;  /* 0x000000090200720c */ /* 0x000fe20004741270 */
[----:B------:R-:W-:Y:S01]  /*6f8a0*/  VIADD R0, R3, 0xa0 ;  /* 0x000000a003007836 */ /* 0x000fe20000000000 */
[----:B------:R-:W1:Y:S08]  /*6f8b0*/  LDC R9, c[0x0][0x22c] ;  /* 0x00008b00ff097b82 */ /* 0x000e700000000800 */
[----:B------:R-:W1:Y:S01]  /*6f8c0*/  LDC R252, c[0x0][0x22c] ;  /* 0x00008b00fffc7b82 */ /* 0x000e620000000800 */
[----:B0-----:R-:W2:Y:S04]  /*6f8d0*/  LDL.LU.64 R40, [R1+0xa08] ;  /* 0x000a080001287983 */ /* 0x001ea80000300a00 */
[----:B------:R-:W2:Y:S01]  /*6f8e0*/  LDL.LU.64 R18, [R1+0xa00] ;  /* 0x000a000001127983 */ /* 0x000ea20000300a00 */
[----:B----4-:R-:W-:-:S03]  /*6f8f0*/  PRMT R2, R43, 0x7632, R2 ;  /* 0x000076322b027816 */ /* 0x010fc60000000002 */
[----:B------:R0:W-:Y:S04]  /*6f900*/  @P1 STG.E.U16 desc[UR4][R16.64], R43 ;  /* 0x0000002b10001986 */ /* 0x0001e8000c101504 */
[----:B0-----:R-:W4:Y:S04]  /*6f910*/  LDL.LU R43, [R1+0x214] ;  /* 0x00021400012b7983 */ /* 0x001f280000300800 */
[----:B------:R0:W-:Y:S04]  /*6f920*/  @P3 STG.E.U16 desc[UR4][R20.64], R2 ;  /* 0x0000000214003986 */ /* 0x0001e8000c101504 */
[----:B0-----:R-:W4:Y:S04]  /*6f930*/  LDL.LU.64 R20, [R1+0x9f8] ;  /* 0x0009f80001147983 */ /* 0x001f280000300a00 */
[----:B------:R-:W4:Y:S01]  /*6f940*/  LDL.LU.64 R16, [R1+0x9f0] ;  /* 0x0009f00001107983 */ /* 0x000f220000300a00 */
[----:B------:R-:W-:-:S03]  /*6f950*/  PRMT R2, R42, 0x7632, R2 ;  /* 0x000076322a027816 */ /* 0x000fc60000000002 */
[----:B------:R-:W4:Y:S04]  /*6f960*/  LDL.LU R22, [R1+0x218] ;  /* 0x0002180001167983 */ /* 0x000f280000300800 */
[----:B------:R-:W-:Y:S04]  /*6f970*/  @P2 STG.E.U16 desc[UR4][R48.64], R42 ;  /* 0x0000002a30002986 */ /* 0x000fe8000c101504 */
[----:B---3--:R0:W-:Y:S04]  /*6f980*/  @P4 STG.E.U16 desc[UR4][R32.64], R2 ;  /* 0x0000000220004986 */ /* 0x0081e8000c101504 */
[----:B0-----:R-:W3:Y:S01]  /*6f990*/  LDL.LU.64 R32, [R1+0x9e8] ;  /* 0x0009e80001207983 */ /* 0x001ee20000300a00 */
[----:B--2---:R-:W-:Y:S01]  /*6f9a0*/  ISETP.LT.AND P1, PT, R0, R5, !P0 ;  /* 0x000000050000720c */ /* 0x004fe20004721270 */
[C---:B------:R-:W-:Y:S01]  /*6f9b0*/  VIADD R0, R3.reuse, 0xa1 ;  /* 0x000000a103007836 */ /* 0x040fe20000000000 */
[----:B------:R-:W0:Y:S01]  /*6f9c0*/  LDC R5, c[0x0][0x22c] ;  /* 0x00008b00ff057b82 */ /* 0x000e220000000800 */
[----:B------:R-:W-:-:S03]  /*6f9d0*/  VIADD R4, R3, 0xa2 ;  /* 0x000000a203047836 */ /* 0x000fc60000000000 */
[----:B-1----:R-:W-:Y:S01]  /*6f9e0*/  ISETP.LT.AND P2, PT, R0, R8, !P0 ;  /* 0x000000080000720c */ /* 0x002fe20004741270 */
[C---:B------:R-:W-:Y:S02]  /*6f9f0*/  VIADD R2, R3.reuse, 0xa3 ;  /* 0x000000a303027836 */ /* 0x040fe40000000000 */
[----:B------:R-:W-:Y:S01]  /*6fa00*/  VIADD R0, R3, 0xa4 ;  /* 0x000000a403007836 */ /* 0x000fe20000000000 */
[----:B------:R-:W1:Y:S02]  /*6fa10*/  LDC R8, c[0x0][0x22c] ;  /* 0x00008b00ff087b82 */ /* 0x000e640000000800 */
[----:B------:R-:W-:Y:S01]  /*6fa20*/  ISETP.LT.AND P3, PT, R2, R9, !P0 ;  /* 0x000000090200720c */ /* 0x000fe20004761270 */
[----:B------:R2:W-:Y:S01]  /*6fa30*/  @P1 STG.E.U16 desc[UR4][R34.64], R23 ;  /* 0x0000001722001986 */ /* 0x0005e2000c101504 */
[----:B------:R-:W-:-:S04]  /*6fa40*/  ISETP.LT.AND P1, PT, R4, R10, !P0 ;  /* 0x0000000a0400720c */ /* 0x000fc80004721270 */
[----:B------:R-:W1:Y:S01]  /*6fa50*/  LDC R9, c[0x0][0x22c] ;  /* 0x00008b00ff097b82 */ /* 0x000e620000000800 */
[----:B------:R-:W-:Y:S02]  /*6fa60*/  PRMT R2, R23, 0x7632, R2 ;  /* 0x0000763217027816 */ /* 0x000fe40000000002 */
[----:B------:R-:W-:Y:S01]  /*6fa70*/  ISETP.LT.AND P4, PT, R0, R252, !P0 ;  /* 0x000000fc0000720c */ /* 0x000fe20004781270 */
[----:B--2---:R-:W2:Y:S01]  /*6fa80*/  LDL.LU.64 R34, [R1+0x9e0] ;  /* 0x0009e00001227983 */ /* 0x004ea20000300a00 */
[----:B------:R-:W-:-:S03]  /*6fa90*/  VIADD R0, R3, 0xa5 ;  /* 0x000000a503007836 */ /* 0x000fc60000000000 */
[----:B------:R-:W1:Y:S01]  /*6faa0*/  LDC R10, c[0x0][0x22c] ;  /* 0x00008b00ff0a7b82 */ /* 0x000e620000000800 */
[----:B------:R-:W2:Y:S07]  /*6fab0*/  LDL.LU R42, [R1+0x21c] ;  /* 0x00021c00012a7983 */ /* 0x000eae0000300800 */
[----:B------:R-:W1:Y:S01]  /*6fac0*/  LDC R252, c[0x0][0x22c] ;  /* 0x00008b00fffc7b82 */ /* 0x000e620000000800 */
[----:B------:R1:W-:Y:S01]  /*6fad0*/  @P2 STG.E.U16 desc[UR4][R40.64], R2 ;  /* 0x0000000228002986 */ /* 0x0003e2000c101504 */
[----:B0-----:R-:W-:-:S03]  /*6fae0*/  ISETP.LT.AND P2, PT, R0, R5, !P0 ;  /* 0x000000050000720c */ /* 0x001fc60004741270 */
[----:B-1----:R-:W2:Y:S04]  /*6faf0*/  LDL.LU.64 R40, [R1+0x9d8] ;  /* 0x0009d80001287983 */ /* 0x002ea80000300a00 */
[----:B----4-:R0:W-:Y:S01]  /*6fb00*/  @P1 STG.E.U16 desc[UR4][R18.64], R43 ;  /* 0x0000002b12001986 */ /* 0x0101e2000c101504 */
[----:B------:R-:W-:Y:S02]  /*6fb10*/  PRMT R2, R43, 0x7632, R2 ;  /* 0x000076322b027816 */ /* 0x000fe40000000002 */
[----:B------:R-:W-:Y:S01]  /*6fb20*/  PRMT R4, R22, 0x7632, R4 ;  /* 0x0000763216047816 */ /* 0x000fe20000000004 */
[----:B0-----:R-:W4:Y:S01]  /*6fb30*/  LDL.LU.64 R18, [R1+0x9d0] ;  /* 0x0009d00001127983 */ /* 0x001f220000300a00 */
[C---:B------:R-:W-:Y:S01]  /*6fb40*/  VIADD R0, R3.reuse, 0xa6 ;  /* 0x000000a603007836 */ /* 0x040fe20000000000 */
[----:B------:R-:W0:Y:S02]  /*6fb50*/  LDC R5, c[0x0][0x22c] ;  /* 0x00008b00ff057b82 */ /* 0x000e240000000800 */
[----:B------:R-:W4:Y:S04]  /*6fb60*/  LDL.LU R43, [R1+0x200] ;  /* 0x00020000012b7983 */ /* 0x000f280000300800 */
[----:B------:R1:W-:Y:S04]  /*6fb70*/  @P3 STG.E.U16 desc[UR4][R20.64], R2 ;  /* 0x0000000214003986 */ /* 0x0003e8000c101504 */
[----:B------:R3:W-:Y:S04]  /*6fb80*/  @P4 STG.E.U16 desc[UR4][R16.64], R22 ;  /* 0x0000001610004986 */ /* 0x0007e8000c101504 */
[----:B-1----:R-:W4:Y:S04]  /*6fb90*/  LDL.LU.64 R20, [R1+0x9c8] ;  /* 0x0009c80001147983 */ /* 0x002f280000300a00 */
[----:B---3--:R-:W3:Y:S04]  /*6fba0*/  LDL.LU.64 R16, [R1+0x9c0] ;  /* 0x0009c00001107983 */ /* 0x008ee80000300a00 */
[----:B------:R-:W3:Y:S04]  /*6fbb0*/  LDL.LU R23, [R1+0x204] ;  /* 0x0002040001177983 */ /* 0x000ee80000300800 */
[----:B------:R1:W-:Y:S04]  /*6fbc0*/  @P2 STG.E.U16 desc[UR4][R32.64], R4 ;  /* 0x0000000420002986 */ /* 0x0003e8000c101504 */
[----:B-1----:R-:W3:Y:S01]  /*6fbd0*/  LDL.LU.64 R32, [R1+0x9b8] ;  /* 0x0009b80001207983 */ /* 0x002ee20000300a00 */
[----:B------:R-:W-:Y:S01]  /*6fbe0*/  ISETP.LT.AND P1, PT, R0, R8, !P0 ;  /* 0x000000080000720c */ /* 0x000fe20004721270 */
[C---:B------:R-:W-:Y:S01]  /*6fbf0*/  VIADD R0, R3.reuse, 0xa7 ;  /* 0x000000a703007836 */ /* 0x040fe20000000000 */
[----:B------:R-:W1:Y:S01]  /*6fc00*/  LDC R8, c[0x0][0x22c] ;  /* 0x00008b00ff087b82 */ /* 0x000e620000000800 */
[----:B------:R-:W-:-:S03]  /*6fc10*/  VIADD R2, R3, 0xa8 ;  /* 0x000000a803027836 */ /* 0x000fc60000000000 */
[----:B------:R-:W-:Y:S01]  /*6fc20*/  ISETP.LT.AND P2, PT, R0, R10, !P0 ;  /* 0x0000000a0000720c */ /* 0x000fe20004741270 */
[C---:B------:R-:W-:Y:S01]  /*6fc30*/  VIADD R0, R3.reuse, 0xa9 ;  /* 0x000000a903007836 */ /* 0x040fe20000000000 */
[----:B------:R-:W-:Y:S02]  /*6fc40*/  ISETP.LT.AND P3, PT, R2, R252, !P0 ;  /* 0x000000fc0200720c */ /* 0x000fe40004761270 */
[----:B------:R-:W4:Y:S01]  /*6fc50*/  LDC R4, c[0x0][0x22c] ;  /* 0x00008b00ff047b82 */ /* 0x000f220000000800 */
[----:B--2---:R-:W-:Y:S02]  /*6fc60*/  PRMT R2, R42, 0x7632, R2 ;  /* 0x000076322a027816 */ /* 0x004fe40000000002 */
[----:B------:R2:W-:Y:S01]  /*6fc70*/  @P1 STG.E.U16 desc[UR4][R34.64], R42 ;  /* 0x0000002a22001986 */ /* 0x0005e2000c101504 */
[----:B------:R-:W-:Y:S01]  /*6fc80*/  ISETP.LT.AND P4, PT, R0, R9, !P0 ;  /* 0x000000090000720c */ /* 0x000fe20004781270 */
[----:B------:R-:W-:-:S03]  /*6fc90*/  VIADD R0, R3, 0xaa ;  /* 0x000000aa03007836 */ /* 0x000fc60000000000 */
[----:B------:R-:W3:Y:S08]  /*6fca0*/  LDC R252, c[0x0][0x22c] ;  /* 0x00008b00fffc7b82 */ /* 0x000ef00000000800 */
[----:B------:R-:W3:Y:S01]  /*6fcb0*/  LDC R10, c[0x0][0x22c] ;  /* 0x00008b00ff0a7b82 */ /* 0x000ee20000000800 */
[----:B--2---:R-:W2:Y:S04]  /*6fcc0*/  LDL.LU R42, [R1+0x208] ;  /* 0x00020800012a7983 */ /* 0x004ea80000300800 */
[----:B------:R-:W2:Y:S01]  /*6fcd0*/  LDL.LU.64 R34, [R1+0x9b0] ;  /* 0x0009b00001227983 */ /* 0x000ea20000300a00 */
[----:B0-----:R-:W-:Y:S01]  /*6fce0*/  ISETP.LT.AND P1, PT, R0, R5, !P0 ;  /* 0x000000050000720c */ /* 0x001fe20004721270 */
[----:B------:R-:W-:Y:S01]  /*6fcf0*/  VIADD R0, R3, 0xab ;  /* 0x000000ab03007836 */ /* 0x000fe20000000000 */
[----:B------:R-:W0:Y:S08]  /*6fd00*/  LDC R9, c[0x0][0x22c] ;  /* 0x00008b00ff097b82 */ /* 0x000e300000000800 */
[----:B------:R-:W2:Y:S01]  /*6fd10*/  LDC R5, c[0x0][0x22c] ;  /* 0x00008b00ff057b82 */ /* 0x000ea20000000800 */
[----:B------:R0:W-:Y:S01]  /*6fd20*/  @P2 STG.E.U16 desc[UR4][R40.64], R2 ;  /* 0x0000000228002986 */ /* 0x0001e2000c101504 */
[----:B-1----:R-:W-:-:S03]  /*6fd30*/  ISETP.LT.AND P2, PT, R0, R8, !P0 ;  /* 0x000000080000720c */ /* 0x002fc60004741270 */
[----:B0-----:R-:W2:Y:S01]  /*6fd40*/  LDL.LU.64 R40, [R1+0x9a8] ;  /* 0x0009a80001287983 */ /* 0x001ea20000300a00 */
[----:B------:R-:W-:Y:S02]  /*6fd50*/  VIADD R0, R3, 0xad ;  /* 0x000000ad03007836 */ /* 0x000fe40000000000 */
[----:B------:R-:W0:Y:S01]  /*6fd60*/  LDC R8, c[0x0][0x22c] ;  /* 0x00008b00ff087b82 */ /* 0x000e220000000800 */
[----:B------:R-:W2:Y:S01]  /*6fd70*/  LDL.LU.64 R48, [R1+0x9a0] ;  /* 0x0009a00001307983 */ /* 0x000ea20000300a00 */
[----:B----4-:R-:W-:-:S03]  /*6fd80*/  PRMT R2, R43, 0x7632, R2 ;  /* 0x000076322b027816 */ /* 0x010fc60000000002 */
[----:B------:R1:W-:Y:S04]  /*6fd90*/  @P3 STG.E.U16 desc[UR4][R18.64], R43 ;  /* 0x0000002b12003986 */ /* 0x0003e8000c101504 */
[----:B-1----:R-:W4:Y:S04]  /*6fda0*/  LDL.LU R43, [R1+0x20c] ;  /* 0x00020c00012b7983 */ /* 0x002f280000300800 */
[----:B------:R1:W-:Y:S01]  /*6fdb0*/  @P4 STG.E.U16 desc[UR4][R20.64], R2 ;  /* 0x0000000214004986 */ /* 0x0003e2000c101504 */
[----:B------:R-:W-:-:S03]  /*6fdc0*/  ISETP.LT.AND P3, PT, R0, R4, !P0 ;  /* 0x000000040000720c */ /* 0x000fc60004761270 */
[----:B---3--:R3:W-:Y:S04]  /*6fdd0*/  @P1 STG.E.U16 desc[UR4][R16.64], R23 ;  /* 0x0000001710001986 */ /* 0x0087e8000c101504 */
[----:B-1----:R-:W4:Y:S01]  /*6fde0*/  LDL.LU.64 R20, [R1+0x998] ;  /* 0x0009980001147983 */ /* 0x002f220000300a00 */
[----:B------:R-:W-:-:S03]  /*6fdf0*/  PRMT R4, R23, 0x7632, R4 ;  /* 0x0000763217047816 */ /* 0x000fc60000000004 */
[----:B---3--:R-:W3:Y:S04]  /*6fe00*/  LDL.LU.64 R16, [R1+0x990] ;  /* 0x0009900001107983 */ /* 0x008ee80000300a00 */
[----:B------:R-:W3:Y:S04]  /*6fe10*/  LDL.LU R22, [R1+0x1f0] ;  /* 0x0001f00001167983 */ /* 0x000ee80000300800 */
[----:B------:R1:W-:Y:S04]  /*6fe20*/  @P2 STG.E.U16 desc[UR4][R32.64], R4 ;  /* 0x0000000420002986 */ /* 0x0003e8000c101504 */
[----:B-1----:R-:W3:Y:S01]  /*6fe30*/  LDL.LU.64 R32, [R1+0x988] ;  /* 0x0009880001207983 */ /* 0x002ee20000300a00 */
[----:B------:R-:W-:-:S05]  /*6fe40*/  VIADD R2, R3, 0xac ;  /* 0x000000ac03027836 */ /* 0x000fca0000000000 */
[----:B------:R-:W-:Y:S01]  /*6fe50*/  ISETP.LT.AND P1, PT, R2, R252, !P0 ;  /* 0x000000fc0200720c */ /* 0x000fe20004721270 */
[C---:B------:R-:W-:Y:S01]  /*6fe60*/  VIADD R2, R3.reuse, 0xae ;  /* 0x000000ae03027836 */ /* 0x040fe20000000000 */
[----:B------:R-:W1:Y:S01]  /*6fe70*/  LDC R252, c[0x0][0x22c] ;  /* 0x00008b00fffc7b82 */ /* 0x000e620000000800 */
[----:B------:R-:W-:-:S03]  /*6fe80*/  VIADD R0, R3, 0xaf ;  /* 0x000000af03007836 */ /* 0x000fc60000000000 */
[----:B------:R-:W-:Y:S02]  /*6fe90*/  ISETP.LT.AND P2, PT, R2, R9, !P0 ;  /* 0x000000090200720c */ /* 0x000fe40004741270 */
[----:B--2---:R-:W-:Y:S02]  /*6fea0*/  PRMT R2, R42, 0x7632, R2 ;  /* 0x000076322a027816 */ /* 0x004fe40000000002 */
[----:B------:R-:W2:Y:S03]  /*6feb0*/  LDC R9, c[0x0][0x22c] ;  /* 0x00008b00ff097b82 */ /* 0x000ea60000000800 */
[----:B------:R0:W-:Y:S01]  /*6fec0*/  @P1 STG.E.U16 desc[UR4][R34.64], R42 ;  /* 0x0000002a22001986 */ /* 0x0001e2000c101504 */
[----:B------:R-:W-:Y:S01]  /*6fed0*/  ISETP.LT.AND P4, PT, R0, R5, !P0 ;  /* 0x000000050000720c */ /* 0x000fe20004781270 */
[----:B------:R-:W-:-:S03]  /*6fee0*/  VIADD R0, R3, 0xb0 ;  /* 0x000000b003007836 */ /* 0x000fc60000000000 */
[----:B------:R-:W2:Y:S01]  /*6fef0*/  LDC R5, c[0x0][0x22c] ;  /* 0x00008b00ff057b82 */ /* 0x000ea20000000800 */
[----:B0-----:R-:W2:Y:S04]  /*6ff00*/  LDL.LU R42, [R1+0x1f4] ;  /* 0x0001f400012a7983 */ /* 0x001ea80000300800 */
[----:B------:R-:W2:Y:S01]  /*6ff10*/  LDL.LU.64 R18, [R1+0x980] ;  /* 0x0009800001127983 */ /* 0x000ea20000300a00 */
[----:B------:R-:W-:Y:S01]  /*6ff20*/  ISETP.LT.AND P1, PT, R0, R8, !P0 ;  /* 0x000000080000720c */ /* 0x000fe20004721270 */
[----:B------:R-:W-:Y:S01]  /*6ff30*/  VIADD R0, R3, 0xb1 ;  /* 0x000000b103007836 */ /* 0x000fe20000000000 */
[----:B------:R-:W0:Y:S01]  /*6ff40*/  LDC R8, c[0x0][0x22c] ;  /* 0x00008b00ff087b82 */ /* 0x000e220000000800 */
[----:B------:R1:W-:Y:S04]  /*6ff50*/  @P3 STG.E.U16 desc[UR4][R40.64], R2 ;  /* 0x0000000228003986 */ /* 0x0003e8000c101504 */
[----:B-1----:R-:W2:Y:S04]  /*6ff60*/  LDL.LU.64 R40, [R1+0x978] ;  /* 0x0009780001287983 */ /* 0x002ea80000300a00 */
[----:B------:R-:W2:Y:S04]  /*6ff70*/  LDL.LU.64 R34, [R1+0x970] ;  /* 0x0009700001227983 */ /* 0x000ea80000300a00 */
[----:B------:R-:W2:Y:S01]  /*6ff80*/  LDL.LU R23, [R1+0x1f8] ;  /* 0x0001f80001177983 */ /* 0x000ea20000300800 */
[----:B----4-:R-:W-:-:S03]  /*6ff90*/  PRMT R2, R43, 0x7632, R2 ;  /* 0x000076322b027816 */ /* 0x010fc60000000002 */
[----:B------:R1:W-:Y:S01]  /*6ffa0*/  @P2 STG.E.U16 desc[UR4][R48.64], R43 ;  /* 0x0000002b30002986 */ /* 0x0003e2000c101504 */
[----:B------:R-:W-:Y:S01]  /*6ffb0*/  ISETP.LT.AND P2, PT, R0, R252, !P0 ;  /* 0x000000fc0000720c */ /* 0x000fe20004741270 */
[C---:B------:R-:W-:Y:S01]  /*6ffc0*/  VIADD R4, R3.reuse, 0xb2 ;  /* 0x000000b203047836 */ /* 0x040fe20000000000 */
[----:B------:R-:W4:Y:S01]  /*6ffd0*/  LDC R252, c[0x0][0x22c] ;  /* 0x00008b00fffc7b82 */ /* 0x000f220000000800 */
[----:B-1----:R-:W4:Y:S04]  /*6ffe0*/  LDL.LU.64 R48, [R1+0x2240] ;  /* 0x0022400001307983 */ /* 0x002f280000300a00 */
[----:B------:R1:W-:Y:S04]  /*6fff0*/  @P4 STG.E.U16 desc[UR4][R20.64], R2 ;  /* 0x0000000214004986 */ /* 0x0003e8000c101504 */
[----:B-1----:R-:W4:Y:S01]  /*70000*/  LDL.LU.64 R20, [R1+0x968] ;  /* 0x0009680001147983 */ /* 0x002f220000300a00 */
[----:B------:R-:W-:-:S03]  /*70010*/  VIADD R2, R3, 0xb3 ;  /* 0x000000b303027836 */ /* 0x000fc60000000000 */
[----:B---3--:R1:W-:Y:S02]  /*70020*/  @P1 STG.E.U16 desc[UR4][R16.64], R22 ;  /* 0x0000001610001986 */ /* 0x0083e4000c101504 */
[----:B--2---:R-:W-:Y:S02]  /*70030*/  ISETP.LT.AND P3, PT, R2, R9, !P0 ;  /* 0x000000090200720c */ /* 0x004fe40004761270 */
[----:B------:R-:W-:Y:S01]  /*70040*/  PRMT R2, R22, 0x7632, R2 ;  /* 0x0000763216027816 */ /* 0x000fe20000000002 */
[C---:B------:R-:W-:Y:S01]  /*70050*/  VIADD R0, R3.reuse, 0xb4 ;  /* 0x000000b403007836 */ /* 0x040fe20000000000 */
[----:B-1----:R-:W2:Y:S01]  /*70060*/  LDL.LU.64 R16, [R1+0x960] ;  /* 0x0009600001107983 */ /* 0x002ea20000300a00 */
[----:B------:R-:W-:Y:S01]  /*70070*/  ISETP.LT.AND P1, PT, R4, R10, !P0 ;  /* 0x0000000a0400720c */ /* 0x000fe20004721270 */
[----:B------:R-:W1:Y:S02]  /*70080*/  LDC R9, c[0x0][0x22c] ;  /* 0x00008b00ff097b82 */ /* 0x000e640000000800 */
[----:B------:R-:W3:Y:S04]  /*70090*/  LDL.LU R43, [R1+0x1fc] ;  /* 0x0001fc00012b7983 */ /* 0x000ee80000300800 */
[----:B------:R0:W-:Y:S02]  /*700a0*/  @P2 STG.E.U16 desc[UR4][R32.64], R2 ;  /* 0x0000000220002986 */ /* 0x0001e4000c101504 */
[----:B------:R-:W1:Y:S02]  /*700b0*/  LDC R10, c[0x0][0x22c] ;  /* 0x00008b00ff0a7b82 */ /* 0x000e640000000800 */
[----:B0-----:R-:W2:Y:S01]  /*700c0*/  LDL.LU.64 R32, [R1+0x958] ;  /* 0x0009580001207983 */ /* 0x001ea20000300a00 */
[----:B------:R-:W-:Y:S01]  /*700d0*/  ISETP.LT.AND P4, PT, R0, R5, !P0 ;  /* 0x000000050000720c */ /* 0x000fe20004781270 */
[----:B------:R-:W-:-:S04]  /*700e0*/  VIADD R0, R3, 0xb5 ;  /* 0x000000b503007836 */ /* 0x000fc80000000000 */
[----:B------:R-:W0:Y:S01]  /*700f0*/  LDC R5, c[0x0][0x22c] ;  /* 0x00008b00ff057b82 */ /* 0x000e220000000800 */
[----:B------:R-:W-:Y:S02]  /*70100*/  ISETP.LT.AND P2, PT, R0, R8, !P0 ;  /* 0x000000080000720c */ /* 0x000fe40004741270 */
[----:B------:R-:W-:Y:S01]  /*70110*/  PRMT R2, R42, 0x7632, R2 ;  /* 0x000076322a027816 */ /* 0x000fe20000000002 */
[----:B------:R4:W-:Y:S01]  /*70120*/  @P1 STG.E.U16 desc[UR4][R18.64], R42 ;  /* 0x0000002a12001986 */ /* 0x0009e2000c101504 */
[----:B------:R-:W-:-:S03]  /*70130*/  VIADD R0, R3, 0xb6 ;  /* 0x000000b603007836 */ /* 0x000fc60000000000 */
[----:B------:R-:W2:Y:S01]  /*70140*/  LDC R8, c[0x0][0x22c] ;  /* 0x00008b00ff087b82 */ /* 0x000ea20000000800 */
[----:B----4-:R-:W4:Y:S04]  /*70150*/  LDL.LU.64 R18, [R1+0x950] ;  /* 0x0009500001127983 */ /* 0x010f280000300a00 */
[----:B------:R-:W4:Y:S01]  /*70160*/  LDL.LU R42, [R1+0x1e0] ;  /* 0x0001e000012a7983 */ /* 0x000f220000300800 */
[----:B------:R-:W-:Y:S01]  /*70170*/  ISETP.LT.AND P1, PT, R0, R252, !P0 ;  /* 0x000000fc0000720c */ /* 0x000fe20004721270 */
[----:B------:R-:W-:Y:S01]  /*70180*/  VIADD R0, R3, 0xb7 ;  /* 0x000000b703007836 */ /* 0x000fe20000000000 */
[----:B------:R-:W4:Y:S01]  /*70190*/  LDC R252, c[0x0][0x22c] ;  /* 0x00008b00fffc7b82 */ /* 0x000f220000000800 */
[----:B------:R1:W-:Y:S04]  /*701a0*/  @P3 STG.E.U16 desc[UR4][R40.64], R2 ;  /* 0x0000000228003986 */ /* 0x0003e8000c101504 */
[----:B------:R0:W-:Y:S04]  /*701b0*/  @P4 STG.E.U16 desc[UR4][R34.64], R23 ;  /* 0x0000001722004986 */ /* 0x0001e8000c101504 */
[----:B-1----:R-:W4:Y:S01]  /*701c0*/  LDL.LU.64 R40, [R1+0x948] ;  /* 0x0009480001287983 */ /* 0x002f220000300a00 */
[----:B------:R-:W-:-:S03]  /*701d0*/  PRMT R4, R23, 0x7632, R4 ;  /* 0x0000763217047816 */ /* 0x000fc60000000004 */
[----:B0-----:R-:W4:Y:S04]  /*701e0*/  LDL.LU.64 R34, [R1+0x940] ;  /* 0x0009400001227983 */ /* 0x001f280000300a00 */
[----:B------:R-:W4:Y:S01]  /*701f0*/  LDL.LU R22, [R1+0x1e4] ;  /* 0x0001e40001167983 */ /* 0x000f220000300800 */
[----:B------:R-:W-:-:S05]  /*70200*/  VIADD R2, R3, 0xb8 ;  /* 0x000000b803027836 */ /* 0x000fca0000000000 */
[----:B------:R-:W-:Y:S02]  /*70210*/  ISETP.LT.AND P3, PT, R2, R5, !P0 ;  /* 0x000000050200720c */ /* 0x000fe40004761270 */
[----:B------:R-:W0:Y:S01]  /*70220*/  LDC R5, c[0x0][0x22c] ;  /* 0x00008b00ff057b82 */ /* 0x000e220000000800 */
[----:B------:R1:W-:Y:S01]  /*70230*/  @P2 STG.E.U16 desc[UR4][R20.64], R4 ;  /* 0x0000000414002986 */ /* 0x0003e2000c101504 */
[----:B------:R-:W-:-:S03]  /*70240*/  ISETP.LT.AND P2, PT, R0, R10, !P0 ;  /* 0x0000000a0000720c */ /* 0x000fc60004741270 */
[----:B-1----:R-:W4:Y:S03]  /*70250*/  LDL.LU.64 R20, [R1+0x938] ;  /* 0x0009380001147983 */ /* 0x002f260000300a00 */
[----:B------:R-:W1:Y:S01]  /*70260*/  LDC R4, c[0x0][0x22c] ;  /* 0x00008b00ff047b82 */ /* 0x000e620000000800 */
[----:B---3--:R-:W-:Y:S01]  /*70270*/  PRMT R2, R43, 0x7632, R2 ;  /* 0x000076322b027816 */ /* 0x008fe20000000002 */
[----:B--2---:R2:W-:Y:S04]  /*70280*/  @P1 STG.E.U16 desc[UR4][R16.64], R43 ;  /* 0x0000002b10001986 */ /* 0x0045e8000c101504 */
[----:B--2---:R-:W2:Y:S04]  /*70290*/  LDL.LU R43, [R1+0x1e8] ;  /* 0x0001e800012b7983 */ /* 0x004ea80000300800 */
[----:B------:R-:W3:Y:S04]  /*702a0*/  LDL.LU.64 R16, [R1+0x930] ;  /* 0x0009300001107983 */ /* 0x000ee80000300a00 */
[----:B------:R0:W-:Y:S04]  /*702b0*/  @P2 STG.E.U16 desc[UR4][R32.64], R2 ;  /* 0x0000000220002986 */ /* 0x0001e8000c101504 */
[----:B0-----:R-:W3:Y:S01]  /*702c0*/  LDL.LU.64 R32, [R1+0x928] ;  /* 0x0009280001207983 */ /* 0x001ee20000300a00 */
[----:B------:R-:W-:-:S03]  /*702d0*/  VIADD R0, R3, 0xb9 ;  /* 0x000000b903007836 */ /* 0x000fc60000000000 */
[----:B------:R-:W3:Y:S02]  /*702e0*/  LDL.LU.64 R10, [R1+0x920] ;  /* 0x00092000010a7983 */ /* 0x000ee40000300a00 */
[----:B------:R-:W-:Y:S01]  /*702f0*/  ISETP.LT.AND P4, PT, R0, R9, !P0 ;  /* 0x000000090000720c */ /* 0x000fe20004781270 */
[C---:B------:R-:W-:Y:S01]  /*70300*/  VIADD R0, R3.reuse, 0xba ;  /* 0x000000ba03007836 */ /* 0x040fe20000000000 */
[----:B------:R-:W0:Y:S01]  /*70310*/  LDC R9, c[0x0][0x22c] ;  /* 0x00008b00ff097b82 */ /* 0x000e220000000800 */
[----:B------:R-:W3:Y:S03]  /*70320*/  LDL.LU R23, [R1+0x1ec] ;  /* 0x0001ec0001177983 */ /* 0x000ee60000300800 */
[----:B------:R-:W-:Y:S02]  /*70330*/  ISETP.LT.AND P1, PT, R0, R8, !P0 ;  /* 0x000000080000720c */ /* 0x000fe40004721270 */
[----:B----4-:R-:W-:Y:S01]  /*70340*/  PRMT R2, R42, 0x7632, R2 ;  /* 0x000076322a027816 */ /* 0x010fe20000000002 */
[C---:B------:R-:W-:Y:S01]  /*70350*/  VIADD R0, R3.reuse, 0xbb ;  /* 0x000000bb03007836 */ /* 0x040fe20000000000 */
[----:B------:R-:W4:Y:S01]  /*70360*/  LDC R8, c[0x0][0x22c] ;  /* 0x00008b00ff087b82 */ /* 0x000f220000000800 */
[----:B------:R-:W-:Y:S03]  /*70370*/  @P3 STG.E.U16 desc[UR4][R18.64], R42 ;  /* 0x0000002a12003986 */ /* 0x000fe6000c101504 */
[----:B------:R-:W-:Y:S01]  /*70380*/  ISETP.LT.AND P2, PT, R0, R252, !P0 ;  /* 0x000000fc0000720c */ /* 0x000fe20004741270 */
[----:B------:R-:W-:-:S03]  /*70390*/  VIADD R0, R3, 0xbd ;  /* 0x000000bd03007836 */ /* 0x000fc60000000000 */
[----:B------:R-:W3:Y:S02]  /*703a0*/  LDC R252, c[0x0][0x22c] ;  /* 0x00008b00fffc7b82 */ /* 0x000ee40000000800 */
[----:B-1----:R-:W-:Y:S01]  /*703b0*/  ISETP.LT.AND P3, PT, R0, R4, !P0 ;  /* 0x000000040000720c */ /* 0x002fe20004761270 */
[C---:B------:R-:W-:Y:S01]  /*703c0*/  VIADD R0, R3.reuse, 0xbf ;  /* 0x000000bf03007836 */ /* 0x040fe20000000000 */
[----:B------:R1:W-:Y:S02]  /*703d0*/  @P4 STG.E.U16 desc[UR4][R40.64], R2 ;  /* 0x0000000228004986 */ /* 0x0003e4000c101504 */
[C---:B-1----:R-:W-:Y:S02]  /*703e0*/  VIADD R2, R3.reuse, 0xbc ;  /* 0x000000bc03027836 */ /* 0x042fe40000000000 */
[----:B------:R1:W-:Y:S04]  /*703f0*/  @P1 STG.E.U16 desc[UR4][R34.64], R22 ;  /* 0x0000001622001986 */ /* 0x0003e8000c101504 */
[----:B------:R-:W3:Y:S01]  /*70400*/  LDL.LU.64 R40, [R1+0x918] ;  /* 0x0009180001287983 */ /* 0x000ee20000300a00 */
[----:B------:R-:W-:Y:S01]  /*70410*/  ISETP.LT.AND P1, PT, R2, R5, !P0 ;  /* 0x000000050200720c */ /* 0x000fe20004721270 */
[----:B------:R-:W-:Y:S01]  /*70420*/  VIADD R2, R3, 0xbe ;  /* 0x000000be03027836 */ /* 0x000fe20000000000 */
[----:B------:R-:W-:Y:S01]  /*70430*/  PRMT R4, R22, 0x7632, R4 ;  /* 0x0000763216047816 */ /* 0x000fe20000000004 */
[----:B------:R-:W3:Y:S01]  /*70440*/  LDC R5, c[0x0][0x22c] ;  /* 0x00008b00ff057b82 */ /* 0x000ee20000000800 */
[----:B-1----:R-:W3:Y:S04]  /*70450*/  LDL.LU.64 R34, [R1+0x910] ;  /* 0x0009100001227983 */ /* 0x002ee80000300a00 */
[----:B------:R-:W3:Y:S01]  /*70460*/  LDL.LU R42, [R1+0x1d0] ;  /* 0x0001d000012a7983 */ /* 0x000ee20000300800 */
[----:B----4-:R-:W-:-:S02]  /*70470*/  ISETP.LT.AND P4, PT, R0, R8, !P0 ;  /* 0x000000080000720c */ /* 0x010fc40004781270 */
[----:B------:R-:W1:Y:S01]  /*70480*/  LDC R22, c[0x0][0x22c] ;  /* 0x00008b00ff167b82 */ /* 0x000e620000000800 */
[----:B------:R-:W4:Y:S04]  /*70490*/  LDL.LU.64 R18, [R1+0x908] ;  /* 0x0009080001127983 */ /* 0x000f280000300a00 */
[----:B------:R1:W-:Y:S01]  /*704a0*/  @P2 STG.E.U16 desc[UR4][R20.64], R4 ;  /* 0x0000000414002986 */ /* 0x0003e2000c101504 */
[----:B0-----:R-:W-:Y:S01]  /*704b0*/  ISETP.LT.AND P2, PT, R2, R9, !P0 ;  /* 0x000000090200720c */ /* 0x001fe20004741270 */
[----:B------:R-:W-:Y:S01]  /*704c0*/  VIADD R0, R3, 0xc0 ;  /* 0x000000c003007836 */ /* 0x000fe20000000000 */
[----:B-1----:R-:W0:Y:S08]  /*704d0*/  LDC R21, c[0x0][0x22c] ;  /* 0x00008b00ff157b82 */ /* 0x002e300000000800 */
[----:B------:R-:W1:Y:S01]  /*704e0*/  LDC R20, c[0x0][0x22c] ;  /* 0x00008b00ff147b82 */ /* 0x000e620000000800 */
[----:B--2---:R-:W-:Y:S01]  /*704f0*/  PRMT R2, R43, 0x7632, R2 ;  /* 0x000076322b027816 */ /* 0x004fe20000000002 */
[----:B---3--:R2:W-:Y:S04]  /*70500*/  @P1 STG.E.U16 desc[UR4][R16.64], R43 ;  /* 0x0000002b10001986 */ /* 0x0085e8000c101504 */
[----:B--2---:R-:W2:Y:S04]  /*70510*/  LDL.LU R43, [R1+0x1d4] ;  /* 0x0001d400012b7983 */ /* 0x004ea80000300800 */
[----:B------:R-:W3:Y:S04]  /*70520*/  LDL.LU.64 R8, [R1+0x900] ;  /* 0x0009000001087983 */ /* 0x000ee80000300a00 */
[----:B------:R0:W-:Y:S04]  /*70530*/  @P3 STG.E.U16 desc[UR4][R32.64], R2 ;  /* 0x0000000220003986 */ /* 0x0001e8000c101504 */
[----:B0-----:R-:W3:Y:S01]  /*70540*/  LDL.LU.64 R32, [R1+0x8f8] ;  /* 0x0008f80001207983 */ /* 0x001ee20000300a00 */
[----:B------:R-:W-:Y:S01]  /*70550*/  ISETP.LT.AND P1, PT, R0, R252, !P0 ;  /* 0x000000fc0000720c */ /* 0x000fe20004721270 */
[----:B------:R-:W-:Y:S01]  /*70560*/  VIADD R0, R3, 0xc1 ;  /* 0x000000c103007836 */ /* 0x000fe20000000000 */
[----:B------:R-:W-:Y:S01]  /*70570*/  PRMT R2, R23, 0x7632, R2 ;  /* 0x0000763217027816 */ /* 0x000fe20000000002 */
[----:B------:R0:W-:Y:S01]  /*70580*/  @P2 STG.E.U16 desc[UR4][R10.64], R23 ;  /* 0x000000170a002986 */ /* 0x0001e2000c101504 */
[C---:B------:R-:W-:Y:S01]  /*70590*/  VIADD R4, R3.reuse, 0xc2 ;  /* 0x000000c203047836 */ /* 0x040fe20000000000 */
[----:B------:R-:W3:Y:S01]  /*705a0*/  LDC R252, c[0x0][0x22c] ;  /* 0x00008b00fffc7b82 */ /* 0x000ee20000000800 */
[----:B------:R-:W-:Y:S01]  /*705b0*/  ISETP.LT.AND P2, PT, R0, R5, !P0 ;  /* 0x000000050000720c */ /* 0x000fe20004741270 */
[C---:B------:R-:W-:Y:S01]  /*705c0*/  VIADD R0, R3.reuse, 0xc4 ;  /* 0x000000c403007836 */ /* 0x040fe20000000000 */
[----:B------:R-:W3:Y:S05]  /*705d0*/  LDL.LU.64 R16, [R1+0x8f0] ;  /* 0x0008f00001107983 */ /* 0x000eea0000300a00 */
[----:B------:R-:W3:Y:S01]  /*705e0*/  LDC R5, c[0x0][0x22c] ;  /* 0x00008b00ff057b82 */ /* 0x000ee20000000800 */
[----:B0-----:R-:W3:Y:S07]  /*705f0*/  LDL.LU.64 R10, [R1+0x2238] ;  /* 0x00223800010a7983 */ /* 0x001eee0000300a00 */
[----:B------:R-:W0:Y:S01]  /*70600*/  LDC R23, c[0x0][0x22c] ;  /* 0x00008b00ff177b82 */ /* 0x000e220000000800 */
[----:B------:R1:W-:Y:S02]  /*70610*/  @P4 STG.E.U16 desc[UR4][R40.64], R2 ;  /* 0x0000000228004986 */ /* 0x0003e4000c101504 */
[----:B-1----:R-:W-:-:S02]  /*70620*/  VIADD R2, R3, 0xc3 ;  /* 0x000000c303027836 */ /* 0x002fc40000000000 */
[----:B------:R1:W-:Y:S01]  /*70630*/  @P1 STG.E.U16 desc[UR4][R34.64], R42 ;  /* 0x0000002a22001986 */ /* 0x0003e2000c101504 */
[----:B------:R-:W-:Y:S02]  /*70640*/  ISETP.LT.AND P1, PT, R4, R22, !P0 ;  /* 0x000000160400720c */ /* 0x000fe40004721270 */
[----:B------:R-:W-:Y:S01]  /*70650*/  ISETP.LT.AND P4, PT, R0, R20, !P0 ;  /* 0x000000140000720c */ /* 0x000fe20004781270 */
[----:B------:R-:W3:Y:S01]  /*70660*/  LDL.LU.64 R40, [R1+0x8e8] ;  /* 0x0008e80001287983 */ /* 0x000ee20000300a00 */
[----:B------:R-:W-:Y:S01]  /*70670*/  ISETP.LT.AND P3, PT, R2, R21, !P0 ;  /* 0x000000150200720c */ /* 0x000fe20004761270 */
[----:B------:R-:W0:Y:S01]  /*70680*/  LDC R22, c[0x0][0x22c] ;  /* 0x00008b00ff167b82 */ /* 0x000e220000000800 */
[----:B------:R-:W-:-:S05]  /*70690*/  PRMT R2, R42, 0x7632, R2 ;  /* 0x000076322a027816 */ /* 0x000fca0000000002 */
[----:B----4-:R4:W-:Y:S02]  /*706a0*/  @P2 STG.E.U16 desc[UR4][R18.64], R2 ;  /* 0x0000000212002986 */ /* 0x0109e4000c101504 */
[----:B-1----:R-:W1:Y:S02]  /*706b0*/  LDC R34, c[0x0][0x22c] ;  /* 0x00008b00ff227b82 */ /* 0x002e640000000800 */
[----:B------:R-:W3:Y:S04]  /*706c0*/  LDL.LU R35, [R1+0x1dc] ;  /* 0x0001dc0001237983 */ /* 0x000ee80000300800 */
[----:B------:R-:W3:Y:S04]  /*706d0*/  LDL.LU.64 R20, [R1+0x8e0] ;  /* 0x0008e00001147983 */ /* 0x000ee80000300a00 */
[----:B----4-:R-:W4:Y:S01]  /*706e0*/  LDL.LU.64 R18, [R1+0x8d0] ;  /* 0x0008d00001127983 */ /* 0x010f220000300a00 */
[----:B--2---:R-:W-:-:S03]  /*706f0*/  PRMT R2, R43, 0x7632, R2 ;  /* 0x000076322b027816 */ /* 0x004fc60000000002 */
[----:B---3--:R2:W-:Y:S04]  /*70700*/  @P1 STG.E.U16 desc[UR4][R8.64], R43 ;  /* 0x0000002b08001986 */ /* 0x0085e8000c101504 */
[----:B--2---:R-:W2:Y:S04]  /*70710*/  LDL.LU.64 R8, [R1+0x2230] ;  /* 0x0022300001087983 */ /* 0x004ea80000300a00 */
[----:B------:R-:W3:Y:S04]  /*70720*/  LDL.LU.64 R42, [R1+0x8c8] ;  /* 0x0008c800012a7983 */ /* 0x000ee80000300a00 */
[----:B------:R0:W-:Y:S04]  /*70730*/  @P3 STG.E.U16 desc[UR4][R32.64], R2 ;  /* 0x0000000220003986 */ /* 0x0001e8000c101504 */
[----:B0-----:R-:W2:Y:S04]  /*70740*/  LDL.LU.64 R32, [R1+0x2228] ;  /* 0x0022280001207983 */ /* 0x001ea80000300a00 */
[----:B------:R-:W4:Y:S01]  /*70750*/  LDL.LU R2, [R1+0x1d8] ;  /* 0x0001d80001027983 */ /* 0x000f220000300800 */
[----:B------:R-:W-:-:S05]  /*70760*/  VIADD R0, R3, 0xc5 ;  /* 0x000000c503007836 */ /* 0x000fca0000000000 */
[----:B------:R-:W-:Y:S01]  /*70770*/  ISETP.LT.AND P2, PT, R0, R252, !P0 ;  /* 0x000000fc0000720c */ /* 0x000fe20004741270 */
[C---:B------:R-:W-:Y:S01]  /*70780*/  VIADD R0, R3.reuse, 0xc6 ;  /* 0x000000c603007836 */ /* 0x040fe20000000000 */
[----:B------:R-:W0:Y:S04]  /*70790*/  LDC R252, c[0x0][0x22c] ;  /* 0x00008b00fffc7b82 */ /* 0x000e280000000800 */
[----:B------:R-:W-:Y:S02]  /*707a0*/  ISETP.LT.AND P1, PT, R0, R5, !P0 ;  /* 0x000000050000720c */ /* 0x000fe40004721270 */
[----:B----4-:R-:W-:Y:S01]  /*707b0*/  PRMT R4, R2, 0x7632, R4 ;  /* 0x0000763202047816 */ /* 0x010fe20000000004 */
[----:B------:R4:W-:Y:S01]  /*707c0*/  @P4 STG.E.U16 desc[UR4][R16.64], R2 ;  /* 0x0000000210004986 */ /* 0x0009e2000c101504 */
[C---:B------:R-:W-:Y:S01]  /*707d0*/  VIADD R0, R3.reuse, 0xc7 ;  /* 0x000000c703007836 */ /* 0x040fe20000000000 */
[----:B------:R-:W2:Y:S02]  /*707e0*/  LDC R5, c[0x0][0x22c] ;  /* 0x00008b00ff057b82 */ /* 0x000ea40000000800 */
[----:B------:R1:W-:Y:S04]  /*707f0*/  @P2 STG.E.U16 desc[UR4][R40.64], R4 ;  /* 0x0000000428002986 */ /* 0x0003e8000c101504 */
[----:B----4-:R-:W4:Y:S04]  /*70800*/  LDL.LU.64 R16, [R1+0x8c0] ;  /* 0x0008c00001107983 */ /* 0x010f280000300a00 */
[----:B-1----:R-:W3:Y:S01]  /*70810*/  LDL.LU.64 R40, [R1+0x2220] ;  /* 0x0022200001287983 */ /* 0x002ee20000300a00 */
[----:B------:R-:W-:Y:S01]  /*70820*/  ISETP.LT.AND P2, PT, R0, R34, !P0 ;  /* 0x000000220000720c */ /* 0x000fe20004741270 */
[----:B------:R-:W-:Y:S01]  /*70830*/  VIADD R2, R3, 0xc8 ;  /* 0x000000c803027836 */ /* 0x000fe20000000000 */
[----:B------:R-:W1:Y:S04]  /*70840*/  LDC R4, c[0x0][0x22c] ;  /* 0x00008b00ff047b82 */ /* 0x000e680000000800 */
[----:B------:R-:W-:-:S02]  /*70850*/  ISETP.LT.AND P3, PT, R2, R23, !P0 ;  /* 0x000000170200720c */ /* 0x000fc40004761270 */
[----:B------:R-:W-:Y:S01]  /*70860*/  PRMT R2, R35, 0x7632, R2 ;  /* 0x0000763223027816 */ /* 0x000fe20000000002 */
[----:B------:R0:W-:Y:S01]  /*70870*/  @P1 STG.E.U16 desc[UR4][R20.64], R35 ;  /* 0x0000002314001986 */ /* 0x0001e2000c101504 */
[C---:B------:R-:W-:Y:S01]  /*70880*/  VIADD R0, R3.reuse, 0xc9 ;  /* 0x000000c903007836 */ /* 0x040fe20000000000 */
[----:B------:R-:W1:Y:S02]  /*70890*/  LDC R23, c[0x0][0x22c] ;  /* 0x00008b00ff177b82 */ /* 0x000e640000000800 */
[----:B0-----:R-:W4:Y:S04]  /*708a0*/  LDL.LU.64 R34, [R1+0x8b0] ;  /* 0x0008b00001227983 */ /* 0x001f280000300a00 */
[----:B------:R-:W4:Y:S04]  /*708b0*/  LDL.LU.64 R20, [R1+0x8a8] ;  /* 0x0008a80001147983 */ /* 0x000f280000300a00 */
[----:B---3--:R0:W-:Y:S04]  /*708c0*/  @P2 STG.E.U16 desc[UR4][R40.64], R2 ;  /* 0x0000000228002986 */ /* 0x0081e8000c101504 */
[----:B0-----:R-:W3:Y:S01]  /*708d0*/  LDL.LU.64 R40, [R1+0x2218] ;  /* 0x0022180001287983 */ /* 0x001ee20000300a00 */
[----:B------:R-:W-:Y:S01]  /*708e0*/  ISETP.LT.AND P4, PT, R0, R22, !P0 ;  /* 0x000000160000720c */ /* 0x000fe20004781270 */
[C---:B------:R-:W-:Y:S01]  /*708f0*/  VIADD R0, R3.reuse, 0xca ;  /* 0x000000ca03007836 */ /* 0x040fe20000000000 */
[----:B------:R-:W0:Y:S04]  /*70900*/  LDC R22, c[0x0][0x22c] ;  /* 0x00008b00ff167b82 */ /* 0x000e280000000800 */
[----:B------:R-:W-:Y:S01]  /*70910*/  ISETP.LT.AND P1, PT, R0, R252, !P0 ;  /* 0x000000fc0000720c */ /* 0x000fe20004721270 */
[----:B------:R-:W-:-:S03]  /*70920*/  VIADD R0, R3, 0xcb ;  /* 0x000000cb03007836 */ /* 0x000fc60000000000 */
[----:B------:R-:W0:Y:S01]  /*70930*/  LDC R252, c[0x0][0x22c] ;  /* 0x00008b00fffc7b82 */ /* 0x000e220000000800 */
[----:B---3--:R-:W-:Y:S01]  /*70940*/  PRMT R2, R40, 0x7632, R2 ;  /* 0x0000763228027816 */ /* 0x008fe20000000002 */
[----:B------:R3:W-:Y:S04]  /*70950*/  @P3 STG.E.U16 desc[UR4][R18.64], R40 ;  /* 0x0000002812003986 */ /* 0x0007e8000c101504 */
[----:B------:R1:W-:Y:S04]  /*70960*/  @P4 STG.E.U16 desc[UR4][R42.64], R2 ;  /* 0x000000022a004986 */ /* 0x0003e8000c101504 */
[----:B---3--:R-:W3:Y:S01]  /*70970*/  LDL.LU.64 R18, [R1+0x898] ;  /* 0x0008980001127983 */ /* 0x008ee20000300a00 */
[----:B--2---:R-:W-:Y:S01]  /*70980*/  ISETP.LT.AND P2, PT, R0, R5, !P0 ;  /* 0x000000050000720c */ /* 0x004fe20004741270 */
[----:B------:R-:W2:Y:S02]  /*70990*/  LDC R40, c[0x0][0x22c] ;  /* 0x00008b00ff287b82 */ /* 0x000ea40000000800 */
[----:B-1----:R-:W2:Y:S04]  /*709a0*/  LDL.LU.64 R42, [R1+0x2210] ;  /* 0x00221000012a7983 */ /* 0x002ea80000300a00 */
[----:B----4-:R1:W-:Y:S01]  /*709b0*/  @P1 STG.E.U16 desc[UR4][R16.64], R41 ;  /* 0x0000002910001986 */ /* 0x0103e2000c101504 */
[----:B------:R-:W-:Y:S01]  /*709c0*/  VIADD R2, R3, 0xcc ;  /* 0x000000cc03027836 */ /* 0x000fe20000000000 */
[----:B------:R-:W4:Y:S01]  /*709d0*/  LDC R5, c[0x0][0x22c] ;  /* 0x00008b00ff057b82 */ /* 0x000f220000000800 */
[----:B-1----:R-:W-:Y:S01]  /*709e0*/  PRMT R41, R41, 0x7632, R41 ;  /* 0x0000763229297816 */ /* 0x002fe20000000029 */
[----:B------:R-:W3:Y:S04]  /*709f0*/  LDL.LU.64 R16, [R1+0x890] ;  /* 0x0008900001107983 */ /* 0x000ee80000300a00 */
[----:B--2---:R1:W-:Y:S04]  /*70a00*/  @P2 STG.E.U16 desc[UR4][R42.64], R41 ;  /* 0x000000292a002986 */ /* 0x0043e8000c101504 */
[----:B-1----:R-:W2:Y:S01]  /*70a10*/  LDL.LU.64 R42, [R1+0x2208] ;  /* 0x00220800012a7983 */ /* 0x002ea20000300a00 */
[C---:B------:R-:W-:Y:S01]  /*70a20*/  VIADD R0, R3.reuse, 0xcd ;  /* 0x000000cd03007836 */ /* 0x040fe20000000000 */
[----:B------:R-:W-:Y:S01]  /*70a30*/  ISETP.LT.AND P1, PT, R2, R23, !P0 ;  /* 0x000000170200720c */ /* 0x000fe20004721270 */
[----:B------:R-:W-:Y:S01]  /*70a40*/  VIADD R2, R3, 0xce ;  /* 0x000000ce03027836 */ /* 0x000fe20000000000 */
[----:B------:R-:W1:Y:S02]  /*70a50*/  LDC R41, c[0x0][0x22c] ;  /* 0x00008b00ff297b82 */ /* 0x000e640000000800 */
[----:B------:R-:W-:-:S02]  /*70a60*/  ISETP.LT.AND P3, PT, R0, R4, !P0 ;  /* 0x000000040000720c */ /* 0x000fc40004761270 */
[----:B0-----:R-:W-:Y:S02]  /*70a70*/  ISETP.LT.AND P2, PT, R2, R22, !P0 ;  /* 0x000000160200720c */ /* 0x001fe40004741270 */
[----:B------:R-:W3:Y:S01]  /*70a80*/  LDL.LU.64 R22, [R1+0x888] ;  /* 0x0008880001167983 */ /* 0x000ee20000300a00 */
[----:B------:R-:W-:Y:S01]  /*70a90*/  VIADD R0, R3, 0xcf ;  /* 0x000000cf03007836 */ /* 0x000fe20000000000 */
[----:B------:R-:W0:Y:S04]  /*70aa0*/  LDC R4, c[0x0][0x22c] ;  /* 0x00008b00ff047b82 */ /* 0x000e280000000800 */
[----:B------:R-:W-:-:S04]  /*70ab0*/  ISETP.LT.AND P4, PT, R0, R252, !P0 ;  /* 0x000000fc0000720c */ /* 0x000fc80004781270 */
[----:B------:R-:W1:Y:S01]  /*70ac0*/  LDC R252, c[0x0][0x22c] ;  /* 0x00008b00fffc7b82 */ /* 0x000e620000000800 */
[----:B--2---:R-:W-:Y:S01]  /*70ad0*/  PRMT R2, R42, 0x7632, R2 ;  /* 0x000076322a027816 */ /* 0x004fe20000000002 */
[----:B------:R2:W-:Y:S04]  /*70ae0*/  @P1 STG.E.U16 desc[UR4][R34.64], R42 ;  /* 0x0000002a22001986 */ /* 0x0005e8000c101504 */
[----:B------:R4:W-:Y:S04]  /*70af0*/  @P3 STG.E.U16 desc[UR4][R20.64], R2 ;  /* 0x0000000214003986 */ /* 0x0009e8000c101504 */
[----:B------:R0:W-:Y:S04]  /*70b00*/  @P2 STG.E.U16 desc[UR4][R32.64], R43 ;  /* 0x0000002b20002986 */ /* 0x0001e8000c101504 */
[----:B--2---:R-:W2:Y:S01]  /*70b10*/  LDL.LU.64 R34, [R1+0x880] ;  /* 0x0008800001227983 */ /* 0x004ea20000300a00 */
[C---:B------:R-:W-:Y:S01]  /*70b20*/  VIADD R0, R3.reuse, 0xd0 ;  /* 0x000000d003007836 */ /* 0x040fe20000000000 */
[----:B------:R-:W1:Y:S02]  /*70b30*/  LDC R42, c[0x0][0x22c] ;  /* 0x00008b00ff2a7b82 */ /* 0x000e640000000800 */
[----:B----4-:R-:W4:Y:S04]  /*70b40*/  LDL.LU.64 R20, [R1+0x870] ;  /* 0x0008700001147983 */ /* 0x010f280000300a00 */
[----:B0-----:R-:W2:Y:S01]  /*70b50*/  LDL.LU.64 R32, [R1+0x2200] ;  /* 0x0022000001207983 */ /* 0x001ea20000300a00 */
[----:B------:R-:W-:Y:S01]  /*70b60*/  ISETP.LT.AND P1, PT, R0, R5, !P0 ;  /* 0x000000050000720c */ /* 0x000fe20004721270 */
[----:B------:R-:W-:Y:S01]  /*70b70*/  VIADD R0, R3, 0xd1 ;  /* 0x000000d103007836 */ /* 0x000fe20000000000 */
[----:B------:R-:W-:Y:S01]  /*70b80*/  PRMT R2, R43, 0x7632, R2 ;  /* 0x000076322b027816 */ /* 0x000fe20000000002 */
[----:B------:R-:W0:Y:S03]  /*70b90*/  LDC R5, c[0x0][0x22c] ;  /* 0x00008b00ff057b82 */ /* 0x000e260000000800 */
[----:B------:R-:W-:Y:S01]  /*70ba0*/  ISETP.LT.AND P2, PT, R0, R4, !P0 ;  /* 0x000000040000720c */ /* 0x000fe20004741270 */
[C---:B------:R-:W-:Y:S01]  /*70bb0*/  VIADD R4, R3.reuse, 0xd2 ;  /* 0x000000d203047836 */ /* 0x040fe20000000000 */
[----:B---3--:R3:W-:Y:S01]  /*70bc0*/  @P4 STG.E.U16 desc[UR4][R18.64], R2 ;  /* 0x0000000212004986 */ /* 0x0087e2000c101504 */
[----:B------:R-:W-:-:S05]  /*70bd0*/  VIADD R0, R3, 0xd4 ;  /* 0x000000d403007836 */ /* 0x000fca0000000000 */
[----:B------:R-:W-:Y:S01]  /*70be0*/  ISETP.LT.AND P4, PT, R0, R40, !P0 ;  /* 0x000000280000720c */ /* 0x000fe20004781270 */
[C---:B------:R-:W-:Y:S01]  /*70bf0*/  VIADD R0, R3.reuse, 0xd5 ;  /* 0x000000d503007836 */ /* 0x040fe20000000000 */
[----:B------:R-:W0:Y:S01]  /*70c00*/  LDC R40, c[0x0][0x22c] ;  /* 0x00008b00ff287b82 */ /* 0x000e220000000800 */
[----:B---3--:R-:W3:Y:S04]  /*70c10*/  LDL.LU.64 R18, [R1+0x860] ;  /* 0x0008600001127983 */ /* 0x008ee80000300a00 */
[----:B--2---:R2:W-:Y:S01]  /*70c20*/  @P1 STG.E.U16 desc[UR4][R16.64], R32 ;  /* 0x0000002010001986 */ /* 0x0045e2000c101504 */
[----:B-1----:R-:W-:Y:S01]  /*70c30*/  ISETP.LT.AND P1, PT, R4, R252, !P0 ;  /* 0x000000fc0400720c */ /* 0x002fe20004721270 */
[----:B------:R-:W-:Y:S01]  /*70c40*/  VIADD R2, R3, 0xd3 ;  /* 0x000000d303027836 */ /* 0x000fe20000000000 */
[----:B------:R-:W1:Y:S01]  /*70c50*/  LDC R4, c[0x0][0x22c] ;  /* 0x00008b00ff047b82 */ /* 0x000e620000000800 */
[----:B--2---:R-:W-:Y:S01]  /*70c60*/  PRMT R32, R32, 0x7632, R32 ;  /* 0x0000763220207816 */ /* 0x004fe20000000020 */
[----:B------:R-:W2:Y:S04]  /*70c70*/  LDL.LU.64 R16, [R1+0x858] ;  /* 0x0008580001107983 */ /* 0x000ea80000300a00 */
[----:B------:R0:W-:Y:S01]  /*70c80*/  @P2 STG.E.U16 desc[UR4][R22.64], R32 ;  /* 0x0000002016002986 */ /* 0x0001e2000c101504 */
[----:B------:R-:W-:-:S04]  /*70c90*/  ISETP.LT.AND P2, PT, R0, R42, !P0 ;  /* 0x0000002a0000720c */ /* 0x000fc80004741270 */
[----:B------:R4:W-:Y:S04]  /*70ca0*/  @P1 STG.E.U16 desc[UR4][R34.64], R33 ;  /* 0x0000002122001986 */ /* 0x0009e8000c101504 */
[----:B0-----:R-:W2:Y:S01]  /*70cb0*/  LDL.LU.64 R22, [R1+0x850] ;  /* 0x0008500001167983 */ /* 0x001ea20000300a00 */
[----:B------:R-:W-:Y:S01]  /*70cc0*/  ISETP.LT.AND P3, PT, R2, R41, !P0 ;  /* 0x000000290200720c */ /* 0x000fe20004761270 */
[----:B------:R-:W0:Y:S02]  /*70cd0*/  LDC R32, c[0x0][0x22c] ;  /* 0x00008b00ff207b82 */ /* 0x000e240000000800 */
[----:B------:R-:W2:Y:S04]  /*70ce0*/  LDL.LU.64 R42, [R1+0x848] ;  /* 0x00084800012a7983 */ /* 0x000ea80000300a00 */
[----:B----4-:R-:W4:Y:S01]  /*70cf0*/  LDL.LU.64 R34, [R1+0x21f8] ;  /* 0x0021f80001227983 */ /* 0x010f220000300a00 */
[----:B------:R-:W-:Y:S01]  /*70d00*/  PRMT R2, R33, 0x7632, R2 ;  /* 0x0000763221027816 */ /* 0x000fe20000000002 */
[----:B------:R-:W0:Y:S01]  /*70d10*/  LDC R41, c[0x0][0x22c] ;  /* 0x00008b00ff297b82 */ /* 0x000e220000000800 */
[----:B------:R-:W-:-:S07]  /*70d20*/  VIADD R0, R3, 0xd6 ;  /* 0x000000d603007836 */ /* 0x000fce0000000000 */
[----:B------:R-:W2:Y:S01]  /*70d30*/  LDC R33, c[0x0][0x22c] ;  /* 0x00008b00ff217b82 */ /* 0x000ea20000000800 */
[----:B----4-:R4:W-:Y:S04]  /*70d40*/  @P3 STG.E.U16 desc[UR4][R34.64], R2 ;  /* 0x0000000222003986 */ /* 0x0109e8000c101504 */
[----:B----4-:R-:W4:Y:S04]  /*70d50*/  LDL.LU.64 R34, [R1+0x21f0] ;  /* 0x0021f00001227983 */ /* 0x010f280000300a00 */
[----:B----4-:R4:W-:Y:S04]  /*70d60*/  @P4 STG.E.U16 desc[UR4][R20.64], R34 ;  /* 0x0000002214004986 */ /* 0x0109e8000c101504 */
[----:B----4-:R-:W4:Y:S01]  /*70d70*/  LDL.LU.64 R20, [R1+0x21e8] ;  /* 0x0021e80001147983 */ /* 0x010f220000300a00 */
[----:B------:R-:W-:-:S02]  /*70d80*/  PRMT R34, R34, 0x7632, R34 ;  /* 0x0000763222227816 */ /* 0x000fc40000000022 */
[----:B------:R-:W-:Y:S01]  /*70d90*/  ISETP.LT.AND P1, PT, R0, R5, !P0 ;  /* 0x000000050000720c */ /* 0x000fe20004721270 */
[C---:B------:R-:W-:Y:S01]  /*70da0*/  VIADD R0, R3.reuse, 0xd7 ;  /* 0x000000d703007836 */ /* 0x040fe20000000000 */
[----:B------:R-:W2:Y:S01]  /*70db0*/  LDC R5, c[0x0][0x22c] ;  /* 0x00008b00ff057b82 */ /* 0x000ea20000000800 */
[----:B------:R-:W-:-:S05]  /*70dc0*/  VIADD R2, R3, 0xd8 ;  /* 0x000000d803027836 */ /* 0x000fca0000000000 */
[----:B-1----:R-:W-:Y:S01]  /*70dd0*/  ISETP.LT.AND P3, PT, R2, R4, !P0 ;  /* 0x000000040200720c */ /* 0x002fe20004761270 */
[----:B----4-:R1:W-:Y:S01]  /*70de0*/  @P2 STG.E.U16 desc[UR4][R20.64], R34 ;  /* 0x0000002214002986 */ /* 0x0103e2000c101504 */
[----:B------:R-:W-:Y:S01]  /*70df0*/  PRMT R2, R35, 0x7632, R2 ;  /* 0x0000763223027816 */ /* 0x000fe20000000002 */
[----:B------:R-:W4:Y:S02]  /*70e00*/  LDC R4, c[0x0][0x22c] ;  /* 0x00008b00ff047b82 */ /* 0x000f240000000800 */
[----:B-1----:R-:W4:Y:S01]  /*70e10*/  LDL.LU.64 R20, [R1+0x21e0] ;  /* 0x0021e00001147983 */ /* 0x002f220000300a00 */
[----:B------:R-:W-:Y:S01]  /*70e20*/  ISETP.LT.AND P2, PT, R0, R40, !P0 ;  /* 0x000000280000720c */ /* 0x000fe20004741270 */
[----:B------:R-:W-:-:S04]  /*70e30*/  VIADD R0, R3, 0xd9 ;  /* 0x000000d903007836 */ /* 0x000fc80000000000 */
[----:B------:R-:W1:Y:S01]  /*70e40*/  LDC R34, c[0x0][0x22c] ;  /* 0x00008b00ff227b82 */ /* 0x000e620000000800 */
[----:B---3--:R3:W-:Y:S01]  /*70e50*/  @P1 STG.E.U16 desc[UR4][R18.64], R35 ;  /* 0x0000002312001986 */ /* 0x0087e2000c101504 */
[----:B0-----:R-:W-:-:S06]  /*70e60*/  ISETP.LT.AND P4, PT, R0, R41, !P0 ;  /* 0x000000290000720c */ /* 0x001fcc0004781270 */
[----:B--2---:R0:W-:Y:S04]  /*70e70*/  @P2 STG.E.U16 desc[UR4][R16.64], R2 ;  /* 0x0000000210002986 */ /* 0x0041e8000c101504 */
[----:B---3--:R-:W2:Y:S04]  /*70e80*/  LDL.LU.64 R18, [R1+0x830] ;  /* 0x0008300001127983 */ /* 0x008ea80000300a00 */
[----:B------:R-:W3:Y:S04]  /*70e90*/  LDL.LU.64 R40, [R1+0x828] ;  /* 0x0008280001287983 */ /* 0x000ee80000300a00 */
[----:B0-----:R-:W3:Y:S04]  /*70ea0*/  LDL.LU.64 R16, [R1+0x820] ;  /* 0x0008200001107983 */ /* 0x001ee80000300a00 */
[----:B----4-:R0:W-:Y:S04]  /*70eb0*/  @P3 STG.E.U16 desc[UR4][R22.64], R20 ;  /* 0x0000001416003986 */ /* 0x0101e8000c101504 */
[----:B0-----:R-:W4:Y:S01]  /*70ec0*/  LDL.LU.64 R22, [R1+0x21d8] ;  /* 0x0021d80001167983 */ /* 0x001f220000300a00 */
[----:B------:R-:W-:Y:S01]  /*70ed0*/  VIADD R0, R3, 0xda ;  /* 0x000000da03007836 */ /* 0x000fe20000000000 */
[----:B------:R-:W-:-:S02]  /*70ee0*/  PRMT R2, R20, 0x7632, R2 ;  /* 0x0000763214027816 */ /* 0x000fc40000000002 */
[----:B------:R-:W0:Y:S02]  /*70ef0*/  LDC R20, c[0x0][0x22c] ;  /* 0x00008b00ff147b82 */ /* 0x000e240000000800 */
[----:B------:R-:W-:Y:S01]  /*70f00*/  ISETP.LT.AND P1, PT, R0, R32, !P0 ;  /* 0x000000200000720c */ /* 0x000fe20004721270 */
[----:B------:R1:W-:Y:S01]  /*70f10*/  @P4 STG.E.U16 desc[UR4][R42.64], R2 ;  /* 0x000000022a004986 */ /* 0x0003e2000c101504 */
[----:B------:R-:W-:-:S04]  /*70f20*/  VIADD R0, R3, 0xdb ;  /* 0x000000db03007836 */ /* 0x000fc80000000000 */
[----:B------:R-:W0:Y:S01]  /*70f30*/  LDC R32, c[0x0][0x22c] ;  /* 0x00008b00ff207b82 */ /* 0x000e220000000800 */
[----:B-1----:R-:W-:Y:S01]  /*70f40*/  VIADD R2, R3, 0xdc ;  /* 0x000000dc03027836 */ /* 0x002fe20000000000 */
[----:B------:R-:W3:Y:S05]  /*70f50*/  LDL.LU.64 R42, [R1+0x810] ;  /* 0x00081000012a7983 */ /* 0x000eea0000300a00 */
[----:B----4-:R1:W-:Y:S01]  /*70f60*/  @P1 STG.E.U16 desc[UR4][R22.64], R21 ;  /* 0x0000001516001986 */ /* 0x0103e2000c101504 */
[----:B------:R-:W-:-:S03]  /*70f70*/  ISETP.LT.AND P1, PT, R2, R34, !P0 ;  /* 0x000000220200720c */ /* 0x000fc60004721270 */
[----:B-1----:R-:W4:Y:S04]  /*70f80*/  LDL.LU.64 R22, [R1+0x21d0] ;  /* 0x0021d00001167983 */ /* 0x002f280000300a00 */
[----:B------:R-:W2:Y:S01]  /*70f90*/  LDL.LU.64 R34, [R1+0x838] ;  /* 0x0008380001227983 */ /* 0x000ea20000300a00 */
[----:B------:R-:W-:Y:S01]  /*70fa0*/  ISETP.LT.AND P2, PT, R0, R5, !P0 ;  /* 0x000000050000720c */ /* 0x000fe20004741270 */
[----:B------:R-:W-:Y:S01]  /*70fb0*/  VIADD R0, R3, 0xdd ;  /* 0x000000dd03007836 */ /* 0x000fe20000000000 */
[----:B------:R-:W-:Y:S01]  /*70fc0*/  PRMT R21, R21, 0x7632, R21 ;  /* 0x0000763215157816 */ /* 0x000fe20000000015 */
[----:B------:R-:W-:Y:S01]  /*70fd0*/  VIADD R2, R3, 0xde ;  /* 0x000000de03027836 */ /* 0x000fe20000000000 */
[----:B------:R-:W1:Y:S02]  /*70fe0*/  LDC R5, c[0x0][0x22c] ;  /* 0x00008b00ff057b82 */ /* 0x000e640000000800 */
[----:B------:R-:W-:-:S07]  /*70ff0*/  ISETP.LT.AND P3, PT, R0, R4, !P0 ;  /* 0x000000040000720c */ /* 0x000fce0004761270 */
[----:B--2---:R2:W-:Y:S01]  /*71000*/  @P2 STG.E.U16 desc[UR4][R34.64], R21 ;  /* 0x0000001522002986 */ /* 0x0045e2000c101504 */
[----:B------:R-:W-:Y:S01]  /*71010*/  ISETP.LT.AND P2, PT, R2, R33, !P0 ;  /* 0x000000210200720c */ /* 0x000fe20004741270 */
[----:B------:R-:W-:Y:S01]  /*71020*/  VIADD R0, R3, 0xdf ;  /* 0x000000df03007836 */ /* 0x000fe20000000000 */
[----:B----4-:R-:W-:Y:S01]  /*71030*/  PRMT R2, R22, 0x7632, R2 ;  /* 0x0000763216027816 */ /* 0x010fe20000000002 */
[----:B------:R4:W-:Y:S01]  /*71040*/  @P1 STG.E.U16 desc[UR4][R18.64], R22 ;  /* 0x0000001612001986 */ /* 0x0009e2000c101504 */
[----:B------:R-:W1:Y:S03]  /*71050*/  LDC R4, c[0x0][0x22c] ;  /* 0x00008b00ff047b82 */ /* 0x000e660000000800 */
[----:B---3--:R3:W-:Y:S04]  /*71060*/  @P3 STG.E.U16 desc[UR4][R40.64], R2 ;  /* 0x0000000228003986 */ /* 0x0087e8000c101504 */
[----:B--2---:R-:W2:Y:S01]  /*71070*/  LDL.LU.64 R34, [R1+0x808] ;  /* 0x0008080001227983 */ /* 0x004ea20000300a00 */
[----:B------:R-:W2:Y:S03]  /*71080*/  LDC R21, c[0x0][0x22c] ;  /* 0x00008b00ff157b82 */ /* 0x000ea60000000800 */
[----:B----4-:R-:W4:Y:S04]  /*71090*/  LDL.LU.64 R18, [R1+0x21c8] ;  /* 0x0021c80001127983 */ /* 0x010f280000300a00 */
[----:B---3--:R-:W3:Y:S01]  /*710a0*/  LDL.LU.64 R40, [R1+0x7f0] ;  /* 0x0007f00001287983 */ /* 0x008ee20000300a00 */
[----:B0-----:R-:W-:Y:S01]  /*710b0*/  ISETP.LT.AND P4, PT, R0, R32, !P0 ;  /* 0x000000200000720c */ /* 0x001fe20004781270 */
[----:B------:R-:W0:Y:S02]  /*710c0*/  LDC R22, c[0x0][0x22c] ;  /* 0x00008b00ff167b82 */ /* 0x000e240000000800 */
[----:B------:R1:W-:Y:S01]  /*710d0*/  @P2 STG.E.U16 desc[UR4][R16.64], R23 ;  /* 0x0000001710002986 */ /* 0x0003e2000c101504 */
[----:B------:R-:W-:-:S05]  /*710e0*/  PRMT R2, R23, 0x7632, R2 ;  /* 0x0000763217027816 */ /* 0x000fca0000000002 */
[----:B------:R-:W0:Y:S01]  /*710f0*/  LDC R32, c[0x0][0x22c] ;  /* 0x00008b00ff207b82 */ /* 0x000e220000000800 */
[----:B-1----:R-:W2:Y:S01]  /*71100*/  LDL.LU.64 R16, [R1+0x21c0] ;  /* 0x0021c00001107983 */ /* 0x002ea20000300a00 */
[----:B------:R-:W-:-:S05]  /*71110*/  VIADD R0, R3, 0xe0 ;  /* 0x000000e003007836 */ /* 0x000fca0000000000 */
[----:B------:R-:W-:Y:S01]  /*71120*/  ISETP.LT.AND P1, PT, R0, R5, !P0 ;  /* 0x000000050000720c */ /* 0x000fe20004721270 */
[C---:B------:R-:W-:Y:S01]  /*71130*/  VIADD R0, R3.reuse, 0xe1 ;  /* 0x000000e103007836 */ /* 0x040fe20000000000 */
[----:B------:R-:W1:Y:S01]  /*71140*/  LDC R5, c[0x0][0x22c] ;  /* 0x00008b00ff057b82 */ /* 0x000e620000000800 */
[----:B--2---:R2:W-:Y:S04]  /*71150*/  @P4 STG.E.U16 desc[UR4][R16.64], R2 ;  /* 0x0000000210004986 */ /* 0x0045e8000c101504 */
[----:B--2---:R-:W2:Y:S01]  /*71160*/  LDL.LU.64 R16, [R1+0x21b8] ;  /* 0x0021b80001107983 */ /* 0x004ea20000300a00 */
[----:B------:R-:W-:Y:S01]  /*71170*/  ISETP.LT.AND P2, PT, R0, R4, !P0 ;  /* 0x000000040000720c */ /* 0x000fe20004741270 */
[C---:B------:R-:W-:Y:S02]  /*71180*/  VIADD R4, R3.reuse, 0xe2 ;  /* 0x000000e203047836 */ /* 0x040fe40000000000 */
[----:B------:R-:W-:-:S02]  /*71190*/  VIADD R2, R3, 0xe3 ;  /* 0x000000e303027836 */ /* 0x000fc40000000000 */
[----:B------:R-:W-:-:S03]  /*711a0*/  VIADD R0, R3, 0xe4 ;  /* 0x000000e403007836 */ /* 0x000fc60000000000 */
[----:B------:R-:W-:Y:S01]  /*711b0*/  ISETP.LT.AND P3, PT, R2, R21, !P0 ;  /* 0x000000150200720c */ /* 0x000fe20004761270 */
[----:B--2---:R2:W-:Y:S01]  /*711c0*/  @P1 STG.E.U16 desc[UR4][R42.64], R16 ;  /* 0x000000102a001986 */ /* 0x0045e2000c101504 */
[----:B0-----:R-:W-:Y:S01]  /*711d0*/  ISETP.LT.AND P1, PT, R4, R32, !P0 ;  /* 0x000000200400720c */ /* 0x001fe20004721270 */
[----:B------:R-:W0:Y:S01]  /*711e0*/  LDC R21, c[0x0][0x22c] ;  /* 0x00008b00ff157b82 */ /* 0x000e220000000800 */
[----:B------:R-:W-:Y:S01]  /*711f0*/  ISETP.LT.AND P4, PT, R0, R20, !P0 ;  /* 0x000000140000720c */ /* 0x000fe20004781270 */
[----:B--2---:R-:W2:Y:S01]  /*71200*/  LDL.LU.64 R42, [R1+0x7e0] ;  /* 0x0007e000012a7983 */ /* 0x004ea20000300a00 */
[----:B------:R-:W-:Y:S01]  /*71210*/  PRMT R16, R16, 0x7632, R16 ;  /* 0x0000763210107816 */ /* 0x000fe20000000010 */
[----:B------:R-:W-:Y:S01]  /*71220*/  VIADD R0, R3, 0xe5 ;  /* 0x000000e503007836 */ /* 0x000fe20000000000 */
[----:B------:R-:W-:Y:S01]  /*71230*/  PRMT R2, R17, 0x7632, R2 ;  /* 0x0000763211027816 */ /* 0x000fe20000000002 */
[----:B------:R-:W4:Y:S02]  /*71240*/  LDL.LU.64 R32, [R1+0x800] ;  /* 0x0008000001207983 */ /* 0x000f240000300a00 */
[----:B------:R-:W0:Y:S02]  /*71250*/  LDC R20, c[0x0][0x22c] ;  /* 0x00008b00ff147b82 */ /* 0x000e240000000800 */
[----:B------:R1:W-:Y:S01]  /*71260*/  @P2 STG.E.U16 desc[UR4][R34.64], R16 ;  /* 0x0000001022002986 */ /* 0x0003e2000c101504 */
[----:B------:R-:W-:-:S05]  /*71270*/  ISETP.LT.AND P2, PT, R0, R22, !P0 ;  /* 0x000000160000720c */ /* 0x000fca0004741270 */
[----:B------:R-:W0:Y:S01]  /*71280*/  LDC R4, c[0x0][0x22c] ;  /* 0x00008b00ff047b82 */ /* 0x000e220000000800 */
[----:B-1----:R-:W2:Y:S07]  /*71290*/  LDL.LU.64 R34, [R1+0x7d0] ;  /* 0x0007d00001227983 */ /* 0x002eae0000300a00 */
[----:B------:R-:W1:Y:S01]  /*712a0*/  LDC R16, c[0x0][0x22c] ;  /* 0x00008b00ff107b82 */ /* 0x000e620000000800 */
[----:B------:R-:W2:Y:S04]  /*712b0*/  LDL.LU.64 R22, [R1+0x7d8] ;  /* 0x0007d80001167983 */ /* 0x000ea80000300a00 */
[----:B----4-:R4:W-:Y:S04]  /*712c0*/  @P1 STG.E.U16 desc[UR4][R32.64], R17 ;  /* 0x0000001120001986 */ /* 0x0109e8000c101504 */
[----:B------:R3:W-:Y:S04]  /*712d0*/  @P3 STG.E.U16 desc[UR4][R18.64], R2 ;  /* 0x0000000212003986 */ /* 0x0007e8000c101504 */
[----:B----4-:R-:W4:Y:S01]  /*712e0*/  LDL.LU.64 R32, [R1+0x7c8] ;  /* 0x0007c80001207983 */ /* 0x010f220000300a00 */
[C---:B------:R-:W-:Y:S01]  /*712f0*/  VIADD R0, R3.reuse, 0xe6 ;  /* 0x000000e603007836 */ /* 0x040fe20000000000 */
[----:B------:R-:W4:Y:S02]  /*71300*/  LDC R17, c[0x0][0x22c] ;  /* 0x00008b00ff117b82 */ /* 0x000f240000000800 */
[----:B---3--:R-:W3:Y:S02]  /*71310*/  LDL.LU.64 R18, [R1+0x21b0] ;  /* 0x0021b00001127983 */ /* 0x008ee40000300a00 */
[----:B------:R-:W-:Y:S01]  /*71320*/  ISETP.LT.AND P1, PT, R0, R5, !P0 ;  /* 0x000000050000720c */ /* 0x000fe20004721270 */
[----:B------:R-:W-:-:S02]  /*71330*/  VIADD R0, R3, 0xe7 ;  /* 0x000000e703007836 */ /* 0x000fc40000000000 */
[----:B------:R-:W-:Y:S01]  /*71340*/  VIADD R2, R3, 0xe8 ;  /* 0x000000e803027836 */ /* 0x000fe20000000000 */
[----:B------:R-:W4:Y:S01]  /*71350*/  LDC R5, c[0x0][0x22c] ;  /* 0x00008b00ff057b82 */ /* 0x000f220000000800 */
[----:B---3--:R3:W-:Y:S02]  /*71360*/  @P4 STG.E.U16 desc[UR4][R40.64], R18 ;  /* 0x0000001228004986 */ /* 0x0087e4000c101504 */
[----:B---3--:R-:W-:-:S05]  /*71370*/  PRMT R18, R18, 0x7632, R18 ;  /* 0x0000763212127816 */ /* 0x008fca0000000012 */
[----:B------:R3:W-:Y:S04]  /*71380*/  @P2 STG.E.U16 desc[UR4][R8.64], R18 ;  /* 0x0000001208002986 */ /* 0x0007e8000c101504 */
[----:B---3--:R-:W3:Y:S01]  /*71390*/  LDL.LU.64 R8, [R1+0x21a8] ;  /* 0x0021a80001087983 */ /* 0x008ee20000300a00 */
[----:B0-----:R-:W-:Y:S01]  /*713a0*/  ISETP.LT.AND P2, PT, R0, R20, !P0 ;  /* 0x000000140000720c */ /* 0x001fe20004741270 */
[C---:B------:R-:W-:Y:S01]  /*713b0*/  VIADD R0, R3.reuse, 0xe9 ;  /* 0x000000e903007836 */ /* 0x040fe20000000000 */
[----:B------:R-:W-:Y:S01]  /*713c0*/  ISETP.LT.AND P3, PT, R2, R4, !P0 ;  /* 0x000000040200720c */ /* 0x000fe20004761270 */
[----:B--2---:R0:W-:Y:S01]  /*713d0*/  @P1 STG.E.U16 desc[UR4][R42.64], R19 ;  /* 0x000000132a001986 */ /* 0x0041e2000c101504 */
[----:B------:R-:W2:Y:S02]  /*713e0*/  LDC R18, c[0x0][0x22c] ;  /* 0x00008b00ff127b82 */ /* 0x000ea40000000800 */
[----:B------:R-:W-:Y:S01]  /*713f0*/  ISETP.LT.AND P4, PT, R0, R21, !P0 ;  /* 0x000000150000720c */ /* 0x000fe20004781270 */
[----:B------:R-:W-:Y:S01]  /*71400*/  VIADD R0, R3, 0xea ;  /* 0x000000ea03007836 */ /* 0x000fe20000000000 */
[----:B------:R-:W-:Y:S01]  /*71410*/  PRMT R2, R19, 0x7632, R2 ;  /* 0x0000763213027816 */ /* 0x000fe20000000002 */
[----:B------:R-:W2:Y:S03]  /*71420*/  LDL.LU.64 R40, [R1+0x7b8] ;  /* 0x0007b80001287983 */ /* 0x000ea60000300a00 */
[----:B-1----:R-:W-:Y:S01]  /*71430*/  ISETP.LT.AND P1, PT, R0, R16, !P0 ;  /* 0x000000100000720c */ /* 0x002fe20004721270 */
[----:B------:R1:W-:Y:S01]  /*71440*/  @P2 STG.E.U16 desc[UR4][R22.64], R2 ;  /* 0x0000000216002986 */ /* 0x0003e2000c101504 */
[----:B------:R-:W2:Y:S03]  /*71450*/  LDC R4, c[0x0][0x22c] ;  /* 0x00008b00ff047b82 */ /* 0x000ea60000000800 */
[----:B0-----:R-:W2:Y:S01]  /*71460*/  LDL.LU.64 R42, [R1+0x7b0] ;  /* 0x0007b000012a7983 */ /* 0x001ea20000300a00 */
[----:B------:R-:W-:-:S04]  /*71470*/  VIADD R0, R3, 0xeb ;  /* 0x000000eb03007836 */ /* 0x000fc80000000000 */
[----:B------:R-:W0:Y:S01]  /*71480*/  LDC R16, c[0x0][0x22c] ;  /* 0x00008b00ff107b82 */ /* 0x000e220000000800 */
[----:B-1----:R-:W2:Y:S01]  /*71490*/  LDL.LU.64 R22, [R1+0x7a0] ;  /* 0x0007a00001167983 */ /* 0x002ea20000300a00 */
[----:B---3--:R-:W-:-:S03]  /*714a0*/  PRMT R2, R8, 0x7632, R2 ;  /* 0x0000763208027816 */ /* 0x008fc60000000002 */
[----:B------:R1:W-:Y:S04]  /*714b0*/  @P3 STG.E.U16 desc[UR4][R34.64], R8 ;  /* 0x0000000822003986 */ /* 0x0003e8000c101504 */
[----:B----4-:R-:W-:Y:S04]  /*714c0*/  @P4 STG.E.U16 desc[UR4][R32.64], R2 ;  /* 0x0000000220004986 */ /* 0x010fe8000c101504 */
[----:B------:R3:W-:Y:S04]  /*714d0*/  @P1 STG.E.U16 desc[UR4][R10.64], R9 ;  /* 0x000000090a001986 */ /* 0x0007e8000c101504 */
[----:B-1----:R-:W4:Y:S01]  /*714e0*/  LDL.LU.64 R34, [R1+0x798] ;  /* 0x0007980001227983 */ /* 0x002f220000300a00 */
[----:B------:R-:W-:Y:S01]  /*714f0*/  ISETP.LT.AND P2, PT, R0, R5, !P0 ;  /* 0x000000050000720c */ /* 0x000fe20004741270 */
[----:B------:R-:W1:Y:S02]  /*71500*/  LDC R8, c[0x0][0x22c] ;  /* 0x00008b00ff087b82 */ /* 0x000e640000000800 */
[----:B---3--:R-:W3:Y:S01]  /*71510*/  LDL.LU.64 R10, [R1+0x21a0] ;  /* 0x0021a000010a7983 */ /* 0x008ee20000300a00 */
[----:B------:R-:W-:Y:S01]  /*71520*/  VIADD R2, R3, 0xec ;  /* 0x000000ec03027836 */ /* 0x000fe20000000000 */
[----:B------:R-:W-:Y:S01]  /*71530*/  PRMT R9, R9, 0x7632, R9 ;  /* 0x0000763209097816 */ /* 0x000fe20000000009 */
[----:B------:R-:W-:-:S03]  /*71540*/  VIADD R0, R3, 0xed ;  /* 0x000000ed03007836 */ /* 0x000fc60000000000 */
[----:B------:R-:W1:Y:S01]  /*71550*/  LDC R5, c[0x0][0x22c] ;  /* 0x00008b00ff057b82 */ /* 0x000e620000000800 */
[----:B--2---:R-:W-:Y:S02]  /*71560*/  ISETP.LT.AND P1, PT, R2, R18, !P0 ;  /* 0x000000120200720c */ /* 0x004fe40004721270 */
[----:B------:R-:W-:Y:S01]  /*71570*/  ISETP.LT.AND P3, PT, R0, R4, !P0 ;  /* 0x000000040000720c */ /* 0x000fe20004761270 */
[C---:B------:R-:W-:Y:S01]  /*71580*/  VIADD R2, R3.reuse, 0xee ;  /* 0x000000ee03027836 */ /* 0x040fe20000000000 */
[----:B------:R2:W-:Y:S01]  /*71590*/  @P2 STG.E.U16 desc[UR4][R40.64], R9 ;  /* 0x0000000928002986 */ /* 0x0005e2000c101504 */
[----:B------:R-:W-:Y:S02]  /*715a0*/  VIADD R0, R3, 0xef ;  /* 0x000000ef03007836 */ /* 0x000fe40000000000 */
[----:B------:R-:W4:Y:S01]  /*715b0*/  LDC R4, c[0x0][0x22c] ;  /* 0x00008b00ff047b82 */ /* 0x000f220000000800 */
[----:B------:R-:W-:Y:S01]  /*715c0*/  ISETP.LT.AND P2, PT, R2, R17, !P0 ;  /* 0x000000110200720c */ /* 0x000fe20004741270 */
[----:B--2---:R-:W2:Y:S06]  /*715d0*/  LDL.LU.64 R40, [R1+0x788] ;  /* 0x0007880001287983 */ /* 0x004eac0000300a00 */
[----:B------:R-:W2:Y:S01]  /*715e0*/  LDC R9, c[0x0][0x22c] ;  /* 0x00008b00ff097b82 */ /* 0x000ea20000000800 */
[----:B------:R-:W2:Y:S04]  /*715f0*/  LDL.LU.64 R32, [R1+0x780] ;  /* 0x0007800001207983 */ /* 0x000ea80000300a00 */
[----:B---3--:R3:W-:Y:S01]  /*71600*/  @P1 STG.E.U16 desc[UR4][R42.64], R10 ;  /* 0x0000000a2a001986 */ /* 0x0087e2000c101504 */
[----:B------:R-:W-:-:S02]  /*71610*/  PRMT R2, R10, 0x7632, R2 ;  /* 0x000076320a027816 */ /* 0x000fc40000000002 */
[----:B------:R-:W2:Y:S03]  /*71620*/  LDC R17, c[0x0][0x22c] ;  /* 0x00008b00ff117b82 */ /* 0x000ea60000000800 */
[----:B------:R1:W-:Y:S01]  /*71630*/  @P3 STG.E.U16 desc[UR4][R48.64], R2 ;  /* 0x0000000230003986 */ /* 0x0003e2000c101504 */
[----:B0-----:R-:W-:-:S04]  /*71640*/  ISETP.LT.AND P4, PT, R0, R16, !P0 ;  /* 0x000000100000720c */ /* 0x001fc80004781270 */
[----:B---3--:R-:W0:Y:S01]  /*71650*/  LDC R10, c[0x0][0x22c] ;  /* 0x00008b00ff0a7b82 */ /* 0x008e220000000800 */
[----:B-1----:R-:W3:Y:S01]  /*71660*/  LDL.LU.64 R48, [R1+0x2198] ;  /* 0x0021980001307983 */ /* 0x002ee20000300a00 */
[----:B------:R-:W-:Y:S01]  /*71670*/  VIADD R0, R3, 0xf0 ;  /* 0x000000f003007836 */ /* 0x000fe20000000000 */
[----:B------:R-:W-:-:S05]  /*71680*/  PRMT R2, R11, 0x7632, R2 ;  /* 0x000076320b027816 */ /* 0x000fca0000000002 */
[----:B------:R-:W1:Y:S01]  /*71690*/  LDC R16, c[0x0][0x22c] ;  /* 0x00008b00ff107b82 */ /* 0x000e620000000800 */
[----:B------:R4:W-:Y:S01]  /*716a0*/  @P2 STG.E.U16 desc[UR4][R22.64], R11 ;  /* 0x0000000b16002986 */ /* 0x0009e2000c101504 */
[----:B------:R-:W-:-:S03]  /*716b0*/  ISETP.LT.AND P1, PT, R0, R5, !P0 ;  /* 0x000000050000720c */ /* 0x000fc60004721270 */
[----:B------:R-:W2:Y:S04]  /*716c0*/  LDL.LU.64 R20, [R1+0x778] ;  /* 0x0007780001147983 */ /* 0x000ea80000300a00 */
[----:B----4-:R-:W-:Y:S01]  /*716d0*/  @P4 STG.E.U16 desc[UR4][R34.64], R2 ;  /* 0x0000000222004986 */ /* 0x010fe2000c101504 */
[C---:B------:R-:W-:Y:S01]  /*716e0*/  VIADD R0, R3.reuse, 0xf1 ;  /* 0x000000f103007836 */ /* 0x040fe20000000000 */
[----:B------:R-:W4:Y:S02]  /*716f0*/  LDC R5, c[0x0][0x22c] ;  /* 0x00008b00ff057b82 */ /* 0x000f240000000800 */
[----:B------:R-:W4:Y:S02]  /*71700*/  LDL.LU.64 R42, [R1+0x770] ;  /* 0x00077000012a7983 */ /* 0x000f240000300a00 */
[----:B------:R-:W-:Y:S01]  /*71710*/  ISETP.LT.AND P2, PT, R0, R4, !P0 ;  /* 0x000000040000720c */ /* 0x000fe20004741270 */
[----:B------:R-:W-:-:S03]  /*71720*/  VIADD R4, R3, 0xf2 ;  /* 0x000000f203047836 */ /* 0x000fc60000000000 */
[----:B------:R-:W0:Y:S01]  /*71730*/  LDC R11, c[0x0][0x22c] ;  /* 0x00008b00ff0b7b82 */ /* 0x000e220000000800 */
[----:B---3--:R3:W-:Y:S04]  /*71740*/  @P1 STG.E.U16 desc[UR4][R50.64], R48 ;  /* 0x0000003032001986 */ /* 0x0087e8000c101504 */
[----:B---3--:R-:W4:Y:S01]  /*71750*/  LDL.LU.64 R50, [R1+0x2190] ;  /* 0x0021900001327983 */ /* 0x008f220000300a00 */
[C---:B------:R-:W-:Y:S02]  /*71760*/  VIADD R2, R3.reuse, 0xf3 ;  /* 0x000000f303027836 */ /* 0x040fe40000000000 */
[C---:B------:R-:W-:Y:S01]  /*71770*/  VIADD R0, R3.reuse, 0xf4 ;  /* 0x000000f403007836 */ /* 0x040fe20000000000 */
[----:B--2---:R-:W-:Y:S01]  /*71780*/  ISETP.LT.AND P1, PT, R4, R17, !P0 ;  /* 0x000000110400720c */ /* 0x004fe20004721270 */
[----:B------:R-:W2:Y:S01]  /*71790*/  LDL.LU.64 R34, [R1+0x760] ;  /* 0x0007600001227983 */ /* 0x000ea20000300a00 */
[----:B-1----:R-:W-:Y:S01]  /*717a0*/  ISETP.LT.AND P3, PT, R2, R16, !P0 ;  /* 0x000000100200720c */ /* 0x002fe20004761270 */
[----:B------:R-:W1:Y:S01]  /*717b0*/  LDC R4, c[0x0][0x22c] ;  /* 0x00008b00ff047b82 */ /* 0x000e620000000800 */
[----:B------:R-:W-:Y:S01]  /*717c0*/  ISETP.LT.AND P4, PT, R0, R9, !P0 ;  /* 0x000000090000720c */ /* 0x000fe20004781270 */
[----:B------:R-:W-:Y:S01]  /*717d0*/  VIADD R0, R3, 0xf5 ;  /* 0x000000f503007836 */ /* 0x000fe20000000000 */
[----:B------:R-:W-:Y:S01]  /*717e0*/  PRMT R48, R48, 0x7632, R48 ;  /* 0x0000763230307816 */ /* 0x000fe20000000030 */
[----:B------:R-:W3:Y:S01]  /*717f0*/  LDL.LU.64 R22, [R1+0x758] ;  /* 0x0007580001167983 */ /* 0x000ee20000300a00 */
[----:B------:R-:W-:-:S03]  /*71800*/  PRMT R2, R49, 0x7632, R2 ;  /* 0x0000763231027816 */ /* 0x000fc60000000002 */
[----:B------:R0:W-:Y:S01]  /*71810*/  @P2 STG.E.U16 desc[UR4][R40.64], R48 ;  /* 0x0000003028002986 */ /* 0x0001e2000c101504 */
[----:B------:R-:W-:Y:S01]  /*71820*/  ISETP.LT.AND P2, PT, R0, R8, !P0 ;  /* 0x000000080000720c */ /* 0x000fe20004741270 */
[----:B------:R-:W1:Y:S02]  /*71830*/  LDC R9, c[0x0][0x22c] ;  /* 0x00008b00ff097b82 */ /* 0x000e640000000800 */
[----:B------:R0:W-:Y:S04]  /*71840*/  @P1 STG.E.U16 desc[UR4][R32.64], R49 ;  /* 0x0000003120001986 */ /* 0x0001e8000c101504 */
[----:B------:R-:W-:Y:S04]  /*71850*/  @P3 STG.E.U16 desc[UR4][R20.64], R2 ;  /* 0x0000000214003986 */ /* 0x000fe8000c101504 */
[----:B0-----:R-:W3:Y:S01]  /*71860*/  LDL.LU.64 R40, [R1+0x750] ;  /* 0x0007500001287983 */ /* 0x001ee20000300a00 */
[----:B------:R-:W0:Y:S03]  /*71870*/  LDC R8, c[0x0][0x22c] ;  /* 0x00008b00ff087b82 */ /* 0x000e260000000800 */
[----:B------:R-:W3:Y:S04]  /*71880*/  LDL.LU.64 R32, [R1+0x748] ;  /* 0x0007480001207983 */ /* 0x000ee80000300a00 */
[----:B----4-:R4:W-:Y:S02]  /*71890*/  @P4 STG.E.U16 desc[UR4][R42.64], R50 ;  /* 0x000000322a004986 */ /* 0x0109e4000c101504 */
[----:B----4-:R-:W-:-:S05]  /*718a0*/  PRMT R50, R50, 0x7632, R50 ;  /* 0x0000763232327816 */ /* 0x010fca0000000032 */
[----:B------:R4:W-:Y:S04]  /*718b0*/  @P2 STG.E.U16 desc[UR4][R12.64], R50 ;  /* 0x000000320c002986 */ /* 0x0009e8000c101504 */
[----:B----4-:R-:W4:Y:S01]  /*718c0*/  LDL.LU.64 R12, [R1+0x2188] ;  /* 0x00218800010c7983 */ /* 0x010f220000300a00 */
[C---:B------:R-:W-:Y:S02]  /*718d0*/  VIADD R0, R3.reuse, 0xf6 ;  /* 0x000000f603007836 */ /* 0x040fe40000000000 */
[C---:B------:R-:W-:Y:S01]  /*718e0*/  VIADD R2, R3.reuse, 0xf8 ;  /* 0x000000f803027836 */ /* 0x040fe20000000000 */
[----:B------:R-:W4:Y:S02]  /*718f0*/  LDL.LU.64 R42, [R1+0x738] ;  /* 0x00073800012a7983 */ /* 0x000f240000300a00 */
[----:B------:R-:W-:Y:S01]  /*71900*/  ISETP.LT.AND P1, PT, R0, R5, !P0 ;  /* 0x000000050000720c */ /* 0x000fe20004721270 */
[C---:B------:R-:W-:Y:S01]  /*71910*/  VIADD R0, R3.reuse, 0xf7 ;  /* 0x000000f703007836 */ /* 0x040fe20000000000 */
[----:B-1----:R-:W-:Y:S01]  /*71920*/  ISETP.LT.AND P3, PT, R2, R4, !P0 ;  /* 0x000000040200720c */ /* 0x002fe20004761270 */
[----:B------:R-:W1:Y:S03]  /*71930*/  LDC R5, c[0x0][0x22c] ;  /* 0x00008b00ff057b82 */ /* 0x000e660000000800 */
[----:B------:R-:W-:Y:S01]  /*71940*/  ISETP.LT.AND P2, PT, R0, R9, !P0 ;  /* 0x000000090000720c */ /* 0x000fe20004741270 */
[----:B------:R-:W-:Y:S01]  /*71950*/  VIADD R0, R3, 0xf9 ;  /* 0x000000f903007836 */ /* 0x000fe20000000000 */
[----:B------:R-:W-:-:S03]  /*71960*/  PRMT R2, R51, 0x7632, R2 ;  /* 0x0000763233027816 */ /* 0x000fc60000000002 */
[----:B------:R-:W1:Y:S01]  /*71970*/  LDC R4, c[0x0][0x22c] ;  /* 0x00008b00ff047b82 */ /* 0x000e620000000800 */
[----:B------:R-:W-:Y:S01]  /*71980*/  ISETP.LT.AND P4, PT, R0, R11, !P0 ;  /* 0x0000000b0000720c */ /* 0x000fe20004781270 */
[C---:B------:R-:W-:Y:S01]  /*71990*/  VIADD R0, R3.reuse, 0xfa ;  /* 0x000000fa03007836 */ /* 0x040fe20000000000 */
[----:B--2---:R2:W-:Y:S04]  /*719a0*/  @P1 STG.E.U16 desc[UR4][R34.64], R51 ;  /* 0x0000003322001986 */ /* 0x0045e8000c101504 */
[----:B0-----:R-:W-:Y:S01]  /*719b0*/  ISETP.LT.AND P1, PT, R0, R8, !P0 ;  /* 0x000000080000720c */ /* 0x001fe20004721270 */
[----:B---3--:R0:W-:Y:S01]  /*719c0*/  @P2 STG.E.U16 desc[UR4][R22.64], R2 ;  /* 0x0000000216002986 */ /* 0x0081e2000c101504 */
[----:B------:R-:W3:Y:S03]  /*719d0*/  LDC R9, c[0x0][0x22c] ;  /* 0x00008b00ff097b82 */ /* 0x000ee60000000800 */
[----:B--2---:R-:W2:Y:S01]  /*719e0*/  LDL.LU.64 R34, [R1+0x730] ;  /* 0x0007300001227983 */ /* 0x004ea20000300a00 */
[----:B------:R-:W-:-:S04]  /*719f0*/  VIADD R0, R3, 0xfb ;  /* 0x000000fb03007836 */ /* 0x000fc80000000000 */
[----:B------:R-:W2:Y:S01]  /*71a00*/  LDC R8, c[0x0][0x22c] ;  /* 0x00008b00ff087b82 */ /* 0x000ea20000000800 */
[----:B0-----:R-:W2:Y:S07]  /*71a10*/  LDL.LU.64 R22, [R1+0x720] ;  /* 0x0007200001167983 */ /* 0x001eae0000300a00 */
[----:B------:R-:W0:Y:S01]  /*71a20*/  LDC R11, c[0x0][0x22c] ;  /* 0x00008b00ff0b7b82 */ /* 0x000e220000000800 */
[----:B----4-:R-:W-:Y:S01]  /*71a30*/  PRMT R2, R12, 0x7632, R2 ;  /* 0x000076320c027816 */ /* 0x010fe20000000002 */
[----:B------:R4:W-:Y:S04]  /*71a40*/  @P3 STG.E.U16 desc[UR4][R40.64], R12 ;  /* 0x0000000c28003986 */ /* 0x0009e8000c101504 */
[----:B------:R-:W-:Y:S04]  /*71a50*/  @P4 STG.E.U16 desc[UR4][R32.64], R2 ;  /* 0x0000000220004986 */ /* 0x000fe8000c101504 */
[----:B------:R1:W-:Y:S04]  /*71a60*/  @P1 STG.E.U16 desc[UR4][R14.64], R13 ;  /* 0x0000000d0e001986 */ /* 0x0003e8000c101504 */
[----:B----4-:R-:W4:Y:S04]  /*71a70*/  LDL.LU.64 R40, [R1+0x718] ;  /* 0x0007180001287983 */ /* 0x010f280000300a00 */
[----:B-1----:R-:W2:Y:S01]  /*71a80*/  LDL.LU.64 R14, [R1+0x2180] ;  /* 0x00218000010e7983 */ /* 0x002ea20000300a00 */
[----:B------:R-:W-:Y:S01]  /*71a90*/  ISETP.LT.AND P2, PT, R0, R5, !P0 ;  /* 0x000000050000720c */ /* 0x000fe20004741270 */
[----:B------:R-:W-:Y:S01]  /*71aa0*/  VIADD R2, R3, 0xfc ;  /* 0x000000fc03027836 */ /* 0x000fe20000000000 */
[----:B------:R-:W-:Y:S01]  /*71ab0*/  PRMT R13, R13, 0x7632, R13 ;  /* 0x000076320d0d7816 */ /* 0x000fe2000000000d */
[----:B------:R-:W-:Y:S01]  /*71ac0*/  VIADD R0, R3, 0xfd ;  /* 0x000000fd03007836 */ /* 0x000fe20000000000 */
[----:B------:R-:W1:Y:S02]  /*71ad0*/  LDC R5, c[0x0][0x22c] ;  /* 0x00008b00ff057b82 */ /* 0x000e640000000800 */
[----:B------:R-:W-:-:S02]  /*71ae0*/  ISETP.LT.AND P1, PT, R2, R10, !P0 ;  /* 0x0000000a0200720c */ /* 0x000fc40004721270 */
[----:B------:R-:W-:Y:S01]  /*71af0*/  ISETP.LT.AND P3, PT, R0, R4, !P0 ;  /* 0x000000040000720c */ /* 0x000fe20004761270 */
[----:B------:R-:W-:-:S04]  /*71b00*/  VIADD R2, R3, 0xfe ;  /* 0x000000fe03027836 */ /* 0x000fc80000000000 */
[----:B------:R0:W-:Y:S01]  /*71b10*/  @P2 STG.E.U16 desc[UR4][R42.64], R13 ;  /* 0x0000000d2a002986 */ /* 0x0001e2000c101504 */
[----:B---3--:R-:W-:Y:S01]  /*71b20*/  ISETP.LT.AND P2, PT, R2, R9, !P0 ;  /* 0x000000090200720c */ /* 0x008fe20004741270 */
[----:B------:R-:W-:Y:S01]  /*71b30*/  VIADD R0, R3, 0xff ;  /* 0x000000ff03007836 */ /* 0x000fe20000000000 */
[----:B------:R-:W3:Y:S08]  /*71b40*/  LDC R4, c[0x0][0x22c] ;  /* 0x00008b00ff047b82 */ /* 0x000ef00000000800 */
[----:B------:R-:W3:Y:S01]  /*71b50*/  LDC R10, c[0x0][0x22c] ;  /* 0x00008b00ff0a7b82 */ /* 0x000ee20000000800 */
[----:B0-----:R-:W3:Y:S04]  /*71b60*/  LDL.LU.64 R42, [R1+0x708] ;  /* 0x00070800012a7983 */ /* 0x001ee80000300a00 */
[----:B------:R-:W3:Y:S01]  /*71b70*/  LDL.LU.64 R32, [R1+0x700] ;  /* 0x0007000001207983 */ /* 0x000ee20000300a00 */
[----:B--2---:R-:W-:-:S03]  /*71b80*/  PRMT R2, R14, 0x7632, R2 ;  /* 0x000076320e027816 */ /* 0x004fc60000000002 */
[----:B------:R-:W-:Y:S01]  /*71b90*/  @P1 STG.E.U16 desc[UR4][R34.64], R14 ;  /* 0x0000000e22001986 */ /* 0x000fe2000c101504 */
[----:B------:R-:W0:Y:S03]  /*71ba0*/  LDC R9, c[0x0][0x22c] ;  /* 0x00008b00ff097b82 */ /* 0x000e260000000800 */
[----:B------:R2:W-:Y:S04]  /*71bb0*/  @P3 STG.E.U16 desc[UR4][R24.64], R2 ;  /* 0x0000000218003986 */ /* 0x0005e8000c101504 */
[----:B--2---:R-:W2:Y:S01]  /*71bc0*/  LDL.LU.64 R24, [R1+0x2178] ;  /* 0x0021780001187983 */ /* 0x004ea20000300a00 */
[----:B------:R-:W-:Y:S01]  /*71bd0*/  ISETP.LT.AND P4, PT, R0, R8, !P0 ;  /* 0x000000080000720c */ /* 0x000fe20004781270 */
[----:B------:R-:W-:Y:S01]  /*71be0*/  VIADD R0, R3, 0x100 ;  /* 0x0000010003007836 */ /* 0x000fe20000000000 */
[----:B------:R-:W-:Y:S01]  /*71bf0*/  PRMT R2, R15, 0x7632, R2 ;  /* 0x000076320f027816 */ /* 0x000fe20000000002 */
[----:B------:R-:W-:Y:S01]  /*71c00*/  @P2 STG.E.U16 desc[UR4][R22.64], R15 ;  /* 0x0000000f16002986 */ /* 0x000fe2000c101504 */
[----:B------:R-:W0:Y:S02]  /*71c10*/  LDC R8, c[0x0][0x22c] ;  /* 0x00008b00ff087b82 */ /* 0x000e240000000800 */
[----:B-1----:R-:W-:Y:S01]  /*71c20*/  ISETP.LT.AND P1, PT, R0, R5, !P0 ;  /* 0x000000050000720c */ /* 0x002fe20004721270 */
[----:B------:R-:W3:Y:S04]  /*71c30*/  LDL.LU.64 R20, [R1+0x6f8] ;  /* 0x0006f80001147983 */ /* 0x000ee80000300a00 */
[----:B------:R-:W3:Y:S04]  /*71c40*/  LDL.LU.64 R34, [R1+0x6f0] ;  /* 0x0006f00001227983 */ /* 0x000ee80000300a00 */
[----:B----4-:R-:W-:Y:S01]  /*71c50*/  @P4 STG.E.U16 desc[UR4][R40.64], R2 ;  /* 0x0000000228004986 */ /* 0x010fe2000c101504 */
[C---:B------:R-:W-:Y:S01]  /*71c60*/  VIADD R0, R3.reuse, 0x101 ;  /* 0x0000010103007836 */ /* 0x040fe20000000000 */
[----:B------:R-:W1:Y:S02]  /*71c70*/  LDC R5, c[0x0][0x22c] ;  /* 0x00008b00ff057b82 */ /* 0x000e640000000800 */
[----:B--2---:R2:W-:Y:S04]  /*71c80*/  @P1 STG.E.U16 desc[UR4][R26.64], R24 ;  /* 0x000000181a001986 */ /* 0x0045e8000c101504 */
[----:B--2---:R-:W2:Y:S01]  /*71c90*/  LDL.LU.64 R26, [R1+0x2170] ;  /* 0x00217000011a7983 */ /* 0x004ea20000300a00 */
[----:B---3--:R-:W-:Y:S01]  /*71ca0*/  ISETP.LT.AND P2, PT, R0, R4, !P0 ;  /* 0x000000040000720c */ /* 0x008fe20004741270 */
[----:B------:R-:W-:-:S02]  /*71cb0*/  VIADD R4, R3, 0x102 ;  /* 0x0000010203047836 */ /* 0x000fc40000000000 */
[C---:B------:R-:W-:Y:S01]  /*71cc0*/  VIADD R2, R3.reuse, 0x103 ;  /* 0x0000010303027836 */ /* 0x040fe20000000000 */
[----:B------:R-:W-:Y:S01]  /*71cd0*/  PRMT R24, R24, 0x7632, R24 ;  /* 0x0000763218187816 */ /* 0x000fe20000000018 */
[C---:B------:R-:W-:Y:S01]  /*71ce0*/  VIADD R0, R3.reuse, 0x104 ;  /* 0x0000010403007836 */ /* 0x040fe20000000000 */
[----:B------:R-:W-:Y:S01]  /*71cf0*/  ISETP.LT.AND P1, PT, R4, R11, !P0 ;  /* 0x0000000b0400720c */ /* 0x000fe20004721270 */
[----:B------:R-:W3:Y:S01]  /*71d00*/  LDL.LU.64 R40, [R1+0x6e0] ;  /* 0x0006e00001287983 */ /* 0x000ee20000300a00 */
[----:B------:R-:W-:Y:S01]  /*71d10*/  ISETP.LT.AND P3, PT, R2, R10, !P0 ;  /* 0x0000000a0200720c */ /* 0x000fe20004761270 */
[----:B------:R-:W4:Y:S01]  /*71d20*/  LDC R11, c[0x0][0x22c] ;  /* 0x00008b00ff0b7b82 */ /* 0x000f220000000800 */
[----:B0-----:R-:W-:Y:S01]  /*71d30*/  ISETP.LT.AND P4, PT, R0, R9, !P0 ;  /* 0x000000090000720c */ /* 0x001fe20004781270 */
[----:B------:R-:W-:Y:S02]  /*71d40*/  VIADD R0, R3, 0x105 ;  /* 0x0000010503007836 */ /* 0x000fe40000000000 */
[----:B------:R0:W-:Y:S01]  /*71d50*/  @P2 STG.E.U16 desc[UR4][R42.64], R24 ;  /* 0x000000182a002986 */ /* 0x0001e2000c101504 */
[----:B------:R-:W-:-:S02]  /*71d60*/  PRMT R2, R25, 0x7632, R2 ;  /* 0x0000763219027816 */ /* 0x000fc40000000002 */
[----:B------:R-:W-:Y:S01]  /*71d70*/  ISETP.LT.AND P2, PT, R0, R8, !P0 ;  /* 0x000000080000720c */ /* 0x000fe20004741270 */
[----:B------:R-:W3:Y:S01]  /*71d80*/  LDL.LU.64 R22, [R1+0x6d8] ;  /* 0x0006d80001167983 */ /* 0x000ee20000300a00 */
[----:B------:R-:W4:Y:S03]  /*71d90*/  LDC R9, c[0x0][0x22c] ;  /* 0x00008b00ff097b82 */ /* 0x000f260000000800 */
[----:B------:R1:W-:Y:S04]  /*71da0*/  @P1 STG.E.U16 desc[UR4][R32.64], R25 ;  /* 0x0000001920001986 */ /* 0x0003e8000c101504 */
[----:B------:R-:W-:Y:S01]  /*71db0*/  @P3 STG.E.U16 desc[UR4][R20.64], R2 ;  /* 0x0000000214003986 */ /* 0x000fe2000c101504 */
[----:B------:R-:W4:Y:S03]  /*71dc0*/  LDC R4, c[0x0][0x22c] ;  /* 0x00008b00ff047b82 */ /* 0x000f260000000800 */
[----:B0-----:R-:W3:Y:S04]  /*71dd0*/  LDL.LU.64 R42, [R1+0x6d0] ;  /* 0x0006d000012a7983 */ /* 0x001ee80000300a00 */
[----:B-1----:R-:W3:Y:S01]  /*71de0*/  LDL.LU.64 R32, [R1+0x6c8] ;  /* 0x0006c80001207983 */ /* 0x002ee20000300a00 */
[----:B------:R-:W0:Y:S08]  /*71df0*/  LDC R8, c[0x0][0x22c] ;  /* 0x00008b00ff087b82 */ /* 0x000e300000000800 */
[----:B------:R-:W1:Y:S01]  /*71e00*/  LDC R10, c[0x0][0x22c] ;  /* 0x00008b00ff0a7b82 */ /* 0x000e620000000800 */
[----:B--2---:R2:W-:Y:S02]  /*71e10*/  @P4 STG.E.U16 desc[UR4][R34.64], R26 ;  /* 0x0000001a22004986 */ /* 0x0045e4000c101504 */
[----:B--2---:R-:W-:-:S05]  /*71e20*/  PRMT R26, R26, 0x7632, R26 ;  /* 0x000076321a1a7816 */ /* 0x004fca000000001a */
[----:B------:R2:W-:Y:S04]  /*71e30*/  @P2 STG.E.U16 desc[UR4][R28.64], R26 ;  /* 0x0000001a1c002986 */ /* 0x0005e8000c101504 */
[----:B--2---:R-:W2:Y:S01]  /*71e40*/  LDL.LU.64 R28, [R1+0x2168] ;  /* 0x00216800011c7983 */ /* 0x004ea20000300a00 */
[C---:B------:R-:W-:Y:S02]  /*71e50*/  VIADD R0, R3.reuse, 0x106 ;  /* 0x0000010603007836 */ /* 0x040fe40000000000 */
[C---:B------:R-:W-:Y:S01]  /*71e60*/  VIADD R2, R3.reuse, 0x108 ;  /* 0x0000010803027836 */ /* 0x040fe20000000000 */
[----:B------:R-:W2:Y:S02]  /*71e70*/  LDL.LU.64 R34, [R1+0x6b8] ;  /* 0x0006b80001227983 */ /* 0x000ea40000300a00 */
[----:B------:R-:W-:Y:S01]  /*71e80*/  ISETP.LT.AND P1, PT, R0, R5, !P0 ;  /* 0x000000050000720c */ /* 0x000fe20004721270 */
[C---:B------:R-:W-:Y:S01]  /*71e90*/  VIADD R0, R3.reuse, 0x107 ;  /* 0x0000010703007836 */ /* 0x040fe20000000000 */
[----:B----4-:R-:W-:Y:S01]  /*71ea0*/  ISETP.LT.AND P3, PT, R2, R4, !P0 ;  /* 0x000000040200720c */ /* 0x010fe20004761270 */
[----:B------:R-:W4:Y:S03]  /*71eb0*/  LDC R5, c[0x0][0x22c] ;  /* 0x00008b00ff057b82 */ /* 0x000f260000000800 */
[----:B------:R-:W-:Y:S01]  /*71ec0*/  ISETP.LT.AND P2, PT, R0, R9, !P0 ;  /* 0x000000090000720c */ /* 0x000fe20004741270 */
[----:B------:R-:W-:Y:S01]  /*71ed0*/  VIADD R0, R3, 0x109 ;  /* 0x0000010903007836 */ /* 0x000fe20000000000 */
[----:B------:R-:W-:-:S03]  /*71ee0*/  PRMT R2, R27, 0x7632, R2 ;  /* 0x000076321b027816 */ /* 0x000fc60000000002 */
[----:B------:R-:W1:Y:S01]  /*71ef0*/  LDC R4, c[0x0][0x22c] ;  /* 0x00008b00ff047b82 */ /* 0x000e620000000800 */
[----:B------:R-:W-:Y:S01]  /*71f00*/  ISETP.LT.AND P4, PT, R0, R11, !P0 ;  /* 0x0000000b0000720c */ /* 0x000fe20004781270 */
[C---:B------:R-:W-:Y:S01]  /*71f10*/  VIADD R0, R3.reuse, 0x10a ;  /* 0x0000010a03007836 */ /* 0x040fe20000000000 */
[----:B---3--:R3:W-:Y:S04]  /*71f20*/  @P1 STG.E.U16 desc[UR4][R40.64], R27 ;  /* 0x0000001b28001986 */ /* 0x0087e8000c101504 */
[----:B0-----:R-:W-:Y:S01]  /*71f30*/  ISETP.LT.AND P1, PT, R0, R8, !P0 ;  /* 0x000000080000720c */ /* 0x001fe20004721270 */
[----:B------:R0:W-:Y:S01]  /*71f40*/  @P2 STG.E.U16 desc[UR4][R22.64], R2 ;  /* 0x0000000216002986 */ /* 0x0001e2000c101504 */
[----:B------:R-:W1:Y:S03]  /*71f50*/  LDC R9, c[0x0][0x22c] ;  /* 0x00008b00ff097b82 */ /* 0x000e660000000800 */
[----:B---3--:R-:W3:Y:S01]  /*71f60*/  LDL.LU.64 R40, [R1+0x6b0] ;  /* 0x0006b00001287983 */ /* 0x008ee20000300a00 */
[----:B------:R-:W-:-:S04]  /*71f70*/  VIADD R0, R3, 0x10b ;  /* 0x0000010b03007836 */ /* 0x000fc80000000000 */
[----:B------:R-:W3:Y:S01]  /*71f80*/  LDC R8, c[0x0][0x22c] ;  /* 0x00008b00ff087b82 */ /* 0x000ee20000000800 */
[----:B0-----:R-:W3:Y:S07]  /*71f90*/  LDL.LU.64 R22, [R1+0x6a0] ;  /* 0x0006a00001167983 */ /* 0x001eee0000300a00 */
[----:B------:R-:W0:Y:S01]  /*71fa0*/  LDC R11, c[0x0][0x22c] ;  /* 0x00008b00ff0b7b82 */ /* 0x000e220000000800 */
[----:B--2---:R-:W-:Y:S01]  /*71fb0*/  PRMT R2, R28, 0x7632, R2 ;  /* 0x000076321c027816 */ /* 0x004fe20000000002 */
[----:B------:R2:W-:Y:S04]  /*71fc0*/  @P3 STG.E.U16 desc[UR4][R42.64], R28 ;  /* 0x0000001c2a003986 */ /* 0x0005e8000c101504 */
[----:B------:R-:W-:Y:S04]  /*71fd0*/  @P4 STG.E.U16 desc[UR4][R32.64], R2 ;  /* 0x0000000220004986 */ /* 0x000fe8000c101504 */
[----:B------:R4:W-:Y:S04]  /*71fe0*/  @P1 STG.E.U16 desc[UR4][R30.64], R29 ;  /* 0x0000001d1e001986 */ /* 0x0009e8000c101504 */
[----:B--2---:R-:W2:Y:S04]  /*71ff0*/  LDL.LU.64 R42, [R1+0x698] ;  /* 0x00069800012a7983 */ /* 0x004ea80000300a00 */
[----:B----4-:R-:W4:Y:S01]  /*72000*/  LDL.LU.64 R30, [R1+0x2160] ;  /* 0x00216000011e7983 */ /* 0x010f220000300a00 */
[----:B------:R-:W-:Y:S01]  /*72010*/  ISETP.LT.AND P2, PT, R0, R5, !P0 ;  /* 0x000000050000720c */ /* 0x000fe20004741270 */
[----:B------:R-:W-:Y:S01]  /*72020*/  VIADD R2, R3, 0x10c ;  /* 0x0000010c03027836 */ /* 0x000fe20000000000 */
[----:B------:R-:W-:Y:S01]  /*72030*/  PRMT R29, R29, 0x7632, R29 ;  /* 0x000076321d1d7816 */ /* 0x000fe2000000001d */
[----:B------:R-:W-:Y:S01]  /*72040*/  VIADD R0, R3, 0x10d ;  /* 0x0000010d03007836 */ /* 0x000fe20000000000 */
[----:B------:R-:W0:Y:S02]  /*72050*/  LDC R5, c[0x0][0x22c] ;  /* 0x00008b00ff057b82 */ /* 0x000e240000000800 */
[----:B-1----:R-:W-:-:S02]  /*72060*/  ISETP.LT.AND P1, PT, R2, R10, !P0 ;  /* 0x0000000a0200720c */ /* 0x002fc40004721270 */
[----:B------:R-:W-:Y:S01]  /*72070*/  ISETP.LT.AND P3, PT, R0, R4, !P0 ;  /* 0x000000040000720c */ /* 0x000fe20004761270 */
[----:B------:R-:W-:-:S04]  /*72080*/  VIADD R2, R3, 0x10e ;  /* 0x0000010e03027836 */ /* 0x000fc80000000000 */
[----:B------:R1:W-:Y:S01]  /*72090*/  @P2 STG.E.U16 desc[UR4][R34.64], R29 ;  /* 0x0000001d22002986 */ /* 0x0003e2000c101504 */
[----:B------:R-:W-:Y:S01]  /*720a0*/  ISETP.LT.AND P2, PT, R2, R9, !P0 ;  /* 0x000000090200720c */ /* 0x000fe20004741270 */
[----:B------:R-:W-:Y:S01]  /*720b0*/  VIADD R0, R3, 0x10f ;  /* 0x0000010f03007836 */ /* 0x000fe20000000000 */
[----:B------:R-:W2:Y:S08]  /*720c0*/  LDC R4, c[0x0][0x22c] ;  /* 0x00008b00ff047b82 */ /* 0x000eb00000000800 */
[----:B------:R-:W2:Y:S01]  /*720d0*/  LDC R10, c[0x0][0x22c] ;  /* 0x00008b00ff0a7b82 */ /* 0x000ea20000000800 */
[----:B-1----:R-:W2:Y:S04]  /*720e0*/  LDL.LU.64 R34, [R1+0x688] ;  /* 0x0006880001227983 */ /* 0x002ea80000300a00 */
[----:B------:R-:W2:Y:S01]  /*720f0*/  LDL.LU.64 R32, [R1+0x680] ;  /* 0x0006800001207983 */ /* 0x000ea20000300a00 */
[----:B----4-:R-:W-:-:S03]  /*72100*/  PRMT R2, R30, 0x7632, R2 ;  /* 0x000076321e027816 */ /* 0x010fc60000000002 */
[----:B---3--:R-:W-:Y:S01]  /*72110*/  @P1 STG.E.U16 desc[UR4][R40.64], R30 ;  /* 0x0000001e28001986 */ /* 0x008fe2000c101504 */
[----:B------:R-:W1:Y:S03]  /*72120*/  LDC R9, c[0x0][0x22c] ;  /* 0x00008b00ff097b82 */ /* 0x000e660000000800 */
[----:B------:R3:W-:Y:S04]  /*72130*/  @P3 STG.E.U16 desc[UR4][R36.64], R2 ;  /* 0x0000000224003986 */ /* 0x0007e8000c101504 */
[----:B---3--:R-:W3:Y:S01]  /*72140*/  LDL.LU.64 R36, [R1+0x2158] ;  /* 0x0021580001247983 */ /* 0x008ee20000300a00 */
[----:B------:R-:W-:Y:S01]  /*72150*/  ISETP.LT.AND P4, PT, R0, R8, !P0 ;  /* 0x000000080000720c */ /* 0x000fe20004781270 */
[----:B------:R-:W-:Y:S01]  /*72160*/  VIADD R0, R3, 0x110 ;  /* 0x0000011003007836 */ /* 0x000fe20000000000 */
[----:B------:R-:W-:Y:S01]  /*72170*/  PRMT R2, R31, 0x7632, R2 ;  /* 0x000076321f027816 */ /* 0x000fe20000000002 */
[----:B------:R-:W-:Y:S01]  /*72180*/  @P2 STG.E.U16 desc[UR4][R22.64], R31 ;  /* 0x0000001f16002986 */ /* 0x000fe2000c101504 */
[----:B------:R-:W4:Y:S02]  /*72190*/  LDC R8, c[0x0][0x22c] ;  /* 0x00008b00ff087b82 */ /* 0x000f240000000800 */
[----:B0-----:R-:W-:Y:S01]  /*721a0*/  ISETP.LT.AND P1, PT, R0, R5, !P0 ;  /* 0x000000050000720c */ /* 0x001fe20004721270 */
[----:B------:R-:W4:Y:S04]  /*721b0*/  LDL.LU.64 R20, [R1+0x678] ;  /* 0x0006780001147983 */ /* 0x000f280000300a00 */
[----:B------:R-:W4:Y:S04]  /*721c0*/  LDL.LU.64 R40, [R1+0x670] ;  /* 0x0006700001287983 */ /* 0x000f280000300a00 */
[----:B--2---:R-:W-:Y:S01]  /*721d0*/  @P4 STG.E.U16 desc[UR4][R42.64], R2 ;  /* 0x000000022a004986 */ /* 0x004fe2000c101504 */
[C---:B------:R-:W-:Y:S01]  /*721e0*/  VIADD R0, R3.reuse, 0x111 ;  /* 0x0000011103007836 */ /* 0x040fe20000000000 */
[----:B------:R-:W0:Y:S02]  /*721f0*/  LDC R5, c[0x0][0x22c] ;  /* 0x00008b00ff057b82 */ /* 0x000e240000000800 */
[----:B---3--:R2:W-:Y:S04]  /*72200*/  @P1 STG.E.U16 desc[UR4][R38.64], R36 ;  /* 0x0000002426001986 */ /* 0x0085e8000c101504 */
[----:B--2---:R-:W2:Y:S01]  /*72210*/  LDL.LU.64 R38, [R1+0x2150] ;  /* 0x0021500001267983 */ /* 0x004ea20000300a00 */
[----:B------:R-:W-:Y:S01]  /*72220*/  ISETP.LT.AND P2, PT, R0, R4, !P0 ;  /* 0x000000040000720c */ /* 0x000fe20004741270 */
[----:B------:R-:W-:-:S02]  /*72230*/  VIADD R4, R3, 0x112 ;  /* 0x0000011203047836 */ /* 0x000fc40000000000 */
[C---:B------:R-:W-:Y:S01]  /*72240*/  VIADD R2, R3.reuse, 0x113 ;  /* 0x0000011303027836 */ /* 0x040fe20000000000 */
[----:B------:R-:W-:Y:S01]  /*72250*/  PRMT R36, R36, 0x7632, R36 ;  /* 0x0000763224247816 */ /* 0x000fe20000000024 */
[C---:B------:R-:W-:Y:S01]  /*72260*/  VIADD R0, R3.reuse, 0x114 ;  /* 0x0000011403007836 */ /* 0x040fe20000000000 */
[----:B------:R-:W-:Y:S01]  /*72270*/  ISETP.LT.AND P1, PT, R4, R11, !P0 ;  /* 0x0000000b0400720c */ /* 0x000fe20004721270 */
[----:B------:R-:W3:Y:S01]  /*72280*/  LDL.LU.64 R42, [R1+0x660] ;  /* 0x00066000012a7983 */ /* 0x000ee20000300a00 */
[----:B------:R-:W-:Y:S01]  /*72290*/  ISETP.LT.AND P3, PT, R2, R10, !P0 ;  /* 0x0000000a0200720c */ /* 0x000fe20004761270 */
[----:B------:R-:W0:Y:S01]  /*722a0*/  LDC R11, c[0x0][0x22c] ;  /* 0x00008b00ff0b7b82 */ /* 0x000e220000000800 */
[----:B-1----:R-:W-:Y:S01]  /*722b0*/  ISETP.LT.AND P4, PT, R0, R9, !P0 ;  /* 0x000000090000720c */ /* 0x002fe20004781270 */
[----:B------:R-:W-:Y:S02]  /*722c0*/  VIADD R0, R3, 0x115 ;  /* 0x0000011503007836 */ /* 0x000fe40000000000 */
[----:B------:R1:W-:Y:S01]  /*722d0*/  @P2 STG.E.U16 desc[UR4][R34.64], R36 ;  /* 0x0000002422002986 */ /* 0x0003e2000c101504 */
[----:B------:R-:W-:-:S02]  /*722e0*/  PRMT R2, R37, 0x7632, R2 ;  /* 0x0000763225027816 */ /* 0x000fc40000000002 */
[----:B----4-:R-:W-:Y:S01]  /*722f0*/  ISETP.LT.AND P2, PT, R0, R8, !P0 ;  /* 0x000000080000720c */ /* 0x010fe20004741270 */
[----:B------:R-:W4:Y:S01]  /*72300*/  LDL.LU.64 R22, [R1+0x658] ;  /* 0x0006580001167983 */ /* 0x000f220000300a00 */
[----:B------:R-:W0:Y:S03]  /*72310*/  LDC R9, c[0x0][0x22c] ;  /* 0x00008b00ff097b82 */ /* 0x000e260000000800 */
[----:B------:R1:W-:Y:S04]  /*72320*/  @P1 STG.E.U16 desc[UR4][R32.64], R37 ;  /* 0x0000002520001986 */ /* 0x0003e8000c101504 */
[----:B------:R-:W-:Y:S01]  /*72330*/  @P3 STG.E.U16 desc[UR4][R20.64], R2 ;  /* 0x0000000214003986 */ /* 0x000fe2000c101504 */
[----:B------:R-:W0:Y:S03]  /*72340*/  LDC R4, c[0x0][0x22c] ;  /* 0x00008b00ff047b82 */ /* 0x000e260000000800 */
[----:B-1----:R-:W4:Y:S04]  /*72350*/  LDL.LU.64 R34, [R1+0x650] ;  /* 0x0006500001227983 */ /* 0x002f280000300a00 */
[----:B------:R-:W4:Y:S01]  /*72360*/  LDL.LU.64 R32, [R1+0x648] ;  /* 0x0006480001207983 */ /* 0x000f220000300a00 */
[----:B------:R-:W1:Y:S08]  /*72370*/  LDC R8, c[0x0][0x22c] ;  /* 0x00008b00ff087b82 */ /* 0x000e700000000800 */
[----:B------:R-:W4:Y:S01]  /*72380*/  LDC R10, c[0x0][0x22c] ;  /* 0x00008b00ff0a7b82 */ /* 0x000f220000000800 */
[----:B--2---:R2:W-:Y:S02]  /*72390*/  @P4 STG.E.U16 desc[UR4][R40.64], R38 ;  /* 0x0000002628004986 */ /* 0x0045e4000c101504 */
[----:B--2---:R-:W-:-:S05]  /*723a0*/  PRMT R38, R38, 0x7632, R38 ;  /* 0x0000763226267816 */ /* 0x004fca0000000026 */
[----:B------:R2:W-:Y:S04]  /*723b0*/  @P2 STG.E.U16 desc[UR4][R44.64], R38 ;  /* 0x000000262c002986 */ /* 0x0005e8000c101504 */
[----:B--2---:R-:W2:Y:S01]  /*723c0*/  LDL.LU.64 R44, [R1+0x2148] ;  /* 0x00214800012c7983 */ /* 0x004ea20000300a00 */
[C---:B------:R-:W-:Y:S02]  /*723d0*/  VIADD R0, R3.reuse, 0x116 ;  /* 0x0000011603007836 */ /* 0x040fe40000000000 */
[C---:B------:R-:W-:Y:S01]  /*723e0*/  VIADD R2, R3.reuse, 0x118 ;  /* 0x0000011803027836 */ /* 0x040fe20000000000 */
[----:B------:R-:W2:Y:S02]  /*723f0*/  LDL.LU.64 R40, [R1+0x638] ;  /* 0x0006380001287983 */ /* 0x000ea40000300a00 */
[----:B0-----:R-:W-:Y:S01]  /*72400*/  ISETP.LT.AND P1, PT, R0, R5, !P0 ;  /* 0x000000050000720c */ /* 0x001fe20004721270 */
[C---:B------:R-:W-:Y:S01]  /*72410*/  VIADD R0, R3.reuse, 0x117 ;  /* 0x0000011703007836 */ /* 0x040fe20000000000 */
[----:B------:R-:W-:Y:S01]  /*72420*/  ISETP.LT.AND P3, PT, R2, R4, !P0 ;  /* 0x000000040200720c */ /* 0x000fe20004761270 */
[----:B------:R-:W0:Y:S03]  /*72430*/  LDC R5, c[0x0][0x22c] ;  /* 0x00008b00ff057b82 */ /* 0x000e260000000800 */
[----:B------:R-:W-:Y:S01]  /*72440*/  ISETP.LT.AND P2, PT, R0, R9, !P0 ;  /* 0x000000090000720c */ /* 0x000fe20004741270 */
[----:B------:R-:W-:Y:S01]  /*72450*/  VIADD R0, R3, 0x119 ;  /* 0x0000011903007836 */ /* 0x000fe20000000000 */
[----:B------:R-:W-:-:S03]  /*72460*/  PRMT R2, R39, 0x7632, R2 ;  /* 0x0000763227027816 */ /* 0x000fc60000000002 */
[----:B------:R-:W0:Y:S01]  /*72470*/  LDC R4, c[0x0][0x22c] ;  /* 0x00008b00ff047b82 */ /* 0x000e220000000800 */
[----:B------:R-:W-:Y:S01]  /*72480*/  ISETP.LT.AND P4, PT, R0, R11, !P0 ;  /* 0x0000000b0000720c */ /* 0x000fe20004781270 */
[C---:B------:R-:W-:Y:S01]  /*72490*/  VIADD R0, R3.reuse, 0x11a ;  /* 0x0000011a03007836 */ /* 0x040fe20000000000 */
[----:B---3--:R3:W-:Y:S04]  /*724a0*/  @P1 STG.E.U16 desc[UR4][R42.64], R39 ;  /* 0x000000272a001986 */ /* 0x0087e8000c101504 */
[----:B-1----:R-:W-:Y:S01]  /*724b0*/  ISETP.LT.AND P1, PT, R0, R8, !P0 ;  /* 0x000000080000720c */ /* 0x002fe20004721270 */
[----:B----4-:R1:W-:Y:S01]  /*724c0*/  @P2 STG.E.U16 desc[UR4][R22.64], R2 ;  /* 0x0000000216002986 */ /* 0x0103e2000c101504 */
[----:B------:R-:W4:Y:S03]  /*724d0*/  LDC R9, c[0x0][0x22c] ;  /* 0x00008b00ff097b82 */ /* 0x000f260000000800 */
[----:B---3--:R-:W3:Y:S01]  /*724e0*/  LDL.LU.64 R42, [R1+0x630] ;  /* 0x00063000012a7983 */ /* 0x008ee20000300a00 */
[----:B------:R-:W-:-:S04]  /*724f0*/  VIADD R0, R3, 0x11b ;  /* 0x0000011b03007836 */ /* 0x000fc80000000000 */
[----:B------:R-:W3:Y:S01]  /*72500*/  LDC R8, c[0x0][0x22c] ;  /* 0x00008b00ff087b82 */ /* 0x000ee20000000800 */
[----:B-1----:R-:W3:Y:S07]  /*72510*/  LDL.LU.64 R22, [R1+0x620] ;  /* 0x0006200001167983 */ /* 0x002eee0000300a00 */
[----:B------:R-:W1:Y:S01]  /*72520*/  LDC R11, c[0x0][0x22c] ;  /* 0x00008b00ff0b7b82 */ /* 0x000e620000000800 */
[----:B--2---:R-:W-:Y:S01]  /*72530*/  PRMT R2, R44, 0x7632, R2 ;  /* 0x000076322c027816 */ /* 0x004fe20000000002 */
[----:B------:R2:W-:Y:S04]  /*72540*/  @P3 STG.E.U16 desc[UR4][R34.64], R44 ;  /* 0x0000002c22003986 */ /* 0x0005e8000c101504 */
[----:B------:R-:W-:Y:S04]  /*72550*/  @P4 STG.E.U16 desc[UR4][R32.64], R2 ;  /* 0x0000000220004986 */ /* 0x000fe8000c101504 */
[----:B------:R0:W-:Y:S04]  /*72560*/  @P1 STG.E.U16 desc[UR4][R46.64], R45 ;  /* 0x0000002d2e001986 */ /* 0x0001e8000c101504 */
[----:B--2---:R-:W2:Y:S04]  /*72570*/  LDL.LU.64 R34, [R1+0x618] ;  /* 0x0006180001227983 */ /* 0x004ea80000300a00 */
[----:B0-----:R-:W3:Y:S01]  /*72580*/  LDL.LU.64 R46, [R1+0x2140] ;  /* 0x00214000012e7983 */ /* 0x001ee20000300a00 */
[----:B------:R-:W-:Y:S01]  /*72590*/  ISETP.LT.AND P2, PT, R0, R5, !P0 ;  /* 0x000000050000720c */ /* 0x000fe20004741270 */
[----:B------:R-:W-:Y:S01]  /*725a0*/  VIADD R2, R3, 0x11c ;  /* 0x0000011c03027836 */ /* 0x000fe20000000000 */
[----:B------:R-:W-:Y:S01]  /*725b0*/  PRMT R45, R45, 0x7632, R45 ;  /* 0x000076322d2d7816 */ /* 0x000fe2000000002d */
[----:B------:R-:W-:Y:S01]  /*725c0*/  VIADD R0, R3, 0x11d ;  /* 0x0000011d03007836 */ /* 0x000fe20000000000 */
[----:B------:R-:W0:Y:S02]  /*725d0*/  LDC R5, c[0x0][0x22c] ;  /* 0x00008b00ff057b82 */ /* 0x000e240000000800 */
[----:B------:R-:W-:-:S02]  /*725e0*/  ISETP.LT.AND P1, PT, R2, R10, !P0 ;  /* 0x0000000a0200720c */ /* 0x000fc40004721270 */
[----:B------:R-:W-:Y:S01]  /*725f0*/  ISETP.LT.AND P3, PT, R0, R4, !P0 ;  /* 0x000000040000720c */ /* 0x000fe20004761270 */
[----:B------:R-:W-:-:S04]  /*72600*/  VIADD R2, R3, 0x11e ;  /* 0x0000011e03027836 */ /* 0x000fc80000000000 */
[----:B------:R1:W-:Y:S01]  /*72610*/  @P2 STG.E.U16 desc[UR4][R40.64], R45 ;  /* 0x0000002d28002986 */ /* 0x0003e2000c101504 */
[----:B----4-:R-:W-:Y:S01]  /*72620*/  ISETP.LT.AND P2, PT, R2, R9, !P0 ;  /* 0x000000090200720c */ /* 0x010fe20004741270 */
[----:B------:R-:W-:Y:S01]  /*72630*/  VIADD R0, R3, 0x11f ;  /* 0x0000011f03007836 */ /* 0x000fe20000000000 */
[----:B------:R-:W4:Y:S08]  /*72640*/  LDC R4, c[0x0][0x22c] ;  /* 0x00008b00ff047b82 */ /* 0x000f300000000800 */
[----:B------:R-:W4:Y:S01]  /*72650*/  LDC R10, c[0x0][0x22c] ;  /* 0x00008b00ff0a7b82 */ /* 0x000f220000000800 */
[----:B-1----:R-:W4:Y:S04]  /*72660*/  LDL.LU.64 R40, [R1+0x608] ;  /* 0x0006080001287983 */ /* 0x002f280000300a00 */
[----:B------:R-:W4:Y:S01]  /*72670*/  LDL.LU.64 R32, [R1+0x600] ;  /* 0x0006000001207983 */ /* 0x000f220000300a00 */
[----:B---3--:R-:W-:-:S03]  /*72680*/  PRMT R2, R46, 0x7632, R2 ;  /* 0x000076322e027816 */ /* 0x008fc60000000002 */
[----:B------:R-:W-:Y:S01]  /*72690*/  @P1 STG.E.U16 desc[UR4][R42.64], R46 ;  /* 0x0000002e2a001986 */ /* 0x000fe2000c101504 */
[----:B------:R-:W1:Y:S03]  /*726a0*/  LDC R9, c[0x0][0x22c] ;  /* 0x00008b00ff097b82 */ /* 0x000e660000000800 */
[----:B------:R3:W-:Y:S04]  /*726b0*/  @P3 STG.E.U16 desc[UR4][R52.64], R2 ;  /* 0x0000000234003986 */ /* 0x0007e8000c101504 */
[----:B---3--:R-:W3:Y:S01]  /*726c0*/  LDL.LU.64 R52, [R1+0x2138] ;  /* 0x0021380001347983 */ /* 0x008ee20000300a00 */
[----:B------:R-:W-:Y:S01]  /*726d0*/  ISETP.LT.AND P4, PT, R0, R8, !P0 ;  /* 0x000000080000720c */ /* 0x000fe20004781270 */
[----:B------:R-:W-:Y:S01]  /*726e0*/  VIADD R0, R3, 0x120 ;  /* 0x0000012003007836 */ /* 0x000fe20000000000 */
[----:B------:R-:W-:Y:S01]  /*726f0*/  PRMT R2, R47, 0x7632, R2 ;  /* 0x000076322f027816 */ /* 0x000fe20000000002 */
[----:B------:R-:W-:Y:S01]  /*72700*/  @P2 STG.E.U16 desc[UR4][R22.64], R47 ;  /* 0x0000002f16002986 */ /* 0x000fe2000c101504 */
[----:B------:R-:W1:Y:S02]  /*72710*/  LDC R8, c[0x0][0x22c] ;  /* 0x00008b00ff087b82 */ /* 0x000e640000000800 */
        /* <DEDUP_REMOVED lines=8> */
[----:B----4-:R-:W-:Y:S01]  /*727a0*/  ISETP.LT.AND P2, PT, R0, R4, !P0 ;  /* 0x000000040000720c */ /* 0x010fe20004741270 */
        /* <DEDUP_REMOVED lines=8> */
[----:B-1----:R-:W-:Y:S01]  /*72830*/  ISETP.LT.AND P4, PT, R0, R9, !P0 ;  /* 0x000000090000720c */ /* 0x002fe20004781270 */
        /* <DEDUP_REMOVED lines=9> */
[----:B-1----:R-:W3:Y:S04]  /*728d0*/  LDL.LU.64 R40, [R1+0x5d0] ;  /* 0x0005d00001287983 */ /* 0x002ee80000300a00 */
[----:B0-----:R-:W3:Y:S01]  /*728e0*/  LDL.LU.64 R32, [R1+0x5c8] ;  /* 0x0005c80001207983 */ /* 0x001ee20000300a00 */
        /* <DEDUP_REMOVED lines=501> */
[----:B------:R-:W4:Y:S01]  /*74840*/  LDL.LU.64 R42, [R1+0x2f0] ;  /* 0x0002f000012a7983 */ /* 0x000f220000300a00 */
[----:B------:R-:W0:Y:S03]  /*74850*/  LDC R5, c[0x0][0x22c] ;  /* 0x00008b00ff057b82 */ /* 0x000e260000000800 */
[----:B--2---:R-:W-:Y:S01]  /*74860*/  @P4 STG.E.U16 desc[UR4][R34.64], R2 ;  /* 0x0000000222004986 */ /* 0x004fe2000c101504 */
[----:B------:R-:W-:-:S03]  /*74870*/  VIADD R0, R3, 0x181 ;  /* 0x0000018103007836 */ /* 0x000fc60000000000 */
[----:B---3--:R2:W-:Y:S04]  /*74880*/  @P1 STG.E.U16 desc[UR4][R102.64], R100 ;  /* 0x0000006466001986 */ /* 0x0085e8000c101504 */
[----:B--2---:R-:W2:Y:S01]  /*74890*/  LDL.LU.64 R102, [R1+0x2070] ;  /* 0x0020700001667983 */ /* 0x004ea20000300a00 */
[----:B----4-:R-:W-:Y:S01]  /*748a0*/  ISETP.LT.AND P2, PT, R0, R4, !P0 ;  /* 0x000000040000720c */ /* 0x010fe20004741270 */
[C---:B------:R-:W-:Y:S02]  /*748b0*/  VIADD R4, R3.reuse, 0x182 ;  /* 0x0000018203047836 */ /* 0x040fe40000000000 */
        /* <DEDUP_REMOVED lines=8> */
[----:B------:R-:W-:-:S02]  /*74940*/  VIADD R0, R3, 0x185 ;  /* 0x0000018503007836 */ /* 0x000fc40000000000 */
[----:B------:R1:W-:Y:S01]  /*74950*/  @P2 STG.E.U16 desc[UR4][R40.64], R100 ;  /* 0x0000006428002986 */ /* 0x0003e2000c101504 */
[----:B------:R-:W-:Y:S02]  /*74960*/  PRMT R2, R101, 0x7632, R2 ;  /* 0x0000763265027816 */ /* 0x000fe40000000002 */
[----:B0-----:R-:W-:Y:S01]  /*74970*/  ISETP.LT.AND P2, PT, R0, R5, !P0 ;  /* 0x000000050000720c */ /* 0x001fe20004741270 */
[----:B------:R-:W3:Y:S01]  /*74980*/  LDL.LU.64 R22, [R1+0x2d8] ;  /* 0x0002d80001167983 */ /* 0x000ee20000300a00 */
[----:B------:R-:W0:Y:S03]  /*74990*/  LDC R8, c[0x0][0x22c] ;  /* 0x00008b00ff087b82 */ /* 0x000e260000000800 */
[----:B------:R1:W-:Y:S04]  /*749a0*/  @P1 STG.E.U16 desc[UR4][R32.64], R101 ;  /* 0x0000006520001986 */ /* 0x0003e8000c101504 */
[----:B------:R-:W-:Y:S01]  /*749b0*/  @P3 STG.E.U16 desc[UR4][R20.64], R2 ;  /* 0x0000000214003986 */ /* 0x000fe2000c101504 */
[----:B------:R-:W4:Y:S03]  /*749c0*/  LDC R4, c[0x0][0x22c] ;  /* 0x00008b00ff047b82 */ /* 0x000f260000000800 */
[----:B-1----:R-:W3:Y:S04]  /*749d0*/  LDL.LU.64 R40, [R1+0x2d0] ;  /* 0x0002d00001287983 */ /* 0x002ee80000300a00 */
[----:B------:R-:W3:Y:S01]  /*749e0*/  LDL.LU.64 R32, [R1+0x2c8] ;  /* 0x0002c80001207983 */ /* 0x000ee20000300a00 */
[----:B------:R-:W1:Y:S08]  /*749f0*/  LDC R5, c[0x0][0x22c] ;  /* 0x00008b00ff057b82 */ /* 0x000e700000000800 */
        /* <DEDUP_REMOVED lines=12> */
[----:B0-----:R-:W-:Y:S01]  /*74ac0*/  ISETP.LT.AND P2, PT, R0, R8, !P0 ;  /* 0x000000080000720c */ /* 0x001fe20004741270 */
[----:B------:R-:W-:Y:S01]  /*74ad0*/  VIADD R0, R3, 0x189 ;  /* 0x0000018903007836 */ /* 0x000fe20000000000 */
[----:B------:R-:W-:-:S03]  /*74ae0*/  PRMT R2, R103, 0x7632, R2 ;  /* 0x0000763267027816 */ /* 0x000fc60000000002 */
[----:B------:R-:W0:Y:S01]  /*74af0*/  LDC R4, c[0x0][0x22c] ;  /* 0x00008b00ff047b82 */ /* 0x000e220000000800 */
[----:B------:R-:W-:Y:S01]  /*74b00*/  ISETP.LT.AND P4, PT, R0, R11, !P0 ;  /* 0x0000000b0000720c */ /* 0x000fe20004781270 */
[C---:B------:R-:W-:Y:S01]  /*74b10*/  VIADD R0, R3.reuse, 0x18a ;  /* 0x0000018a03007836 */ /* 0x040fe20000000000 */
[----:B---3--:R3:W-:Y:S04]  /*74b20*/  @P1 STG.E.U16 desc[UR4][R34.64], R103 ;  /* 0x0000006722001986 */ /* 0x0087e8000c101504 */
[----:B-1----:R-:W-:Y:S01]  /*74b30*/  ISETP.LT.AND P1, PT, R0, R5, !P0 ;  /* 0x000000050000720c */ /* 0x002fe20004721270 */
[----:B------:R1:W-:Y:S01]  /*74b40*/  @P2 STG.E.U16 desc[UR4][R22.64], R2 ;  /* 0x0000000216002986 */ /* 0x0003e2000c101504 */
[----:B------:R-:W0:Y:S03]  /*74b50*/  LDC R8, c[0x0][0x22c] ;  /* 0x00008b00ff087b82 */ /* 0x000e260000000800 */
        /* <DEDUP_REMOVED lines=15> */
[----:B------:R-:W1:Y:S02]  /*74c50*/  LDC R9, c[0x0][0x22c] ;  /* 0x00008b00ff097b82 */ /* 0x000e640000000800 */
[----:B------:R-:W-:-:S02]  /*74c60*/  ISETP.LT.AND P1, PT, R2, R10, !P0 ;  /* 0x0000000a0200720c */ /* 0x000fc40004721270 */
[----:B0-----:R-:W-:Y:S01]  /*74c70*/  ISETP.LT.AND P3, PT, R0, R4, !P0 ;  /* 0x000000040000720c */ /* 0x001fe20004761270 */
[----:B------:R-:W-:-:S04]  /*74c80*/  VIADD R2, R3, 0x18e ;  /* 0x0000018e03027836 */ /* 0x000fc80000000000 */
[----:B------:R0:W-:Y:S01]  /*74c90*/  @P2 STG.E.U16 desc[UR4][R42.64], R105 ;  /* 0x000000692a002986 */ /* 0x0001e2000c101504 */
[----:B------:R-:W-:Y:S01]  /*74ca0*/  ISETP.LT.AND P2, PT, R2, R8, !P0 ;  /* 0x000000080200720c */ /* 0x000fe20004741270 */
[----:B------:R-:W-:Y:S01]  /*74cb0*/  VIADD R0, R3, 0x18f ;  /* 0x0000018f03007836 */ /* 0x000fe20000000000 */
[----:B------:R-:W2:Y:S08]  /*74cc0*/  LDC R4, c[0x0][0x22c] ;  /* 0x00008b00ff047b82 */ /* 0x000eb00000000800 */
[----:B------:R-:W2:Y:S01]  /*74cd0*/  LDC R10, c[0x0][0x22c] ;  /* 0x00008b00ff0a7b82 */ /* 0x000ea20000000800 */
[----:B0-----:R-:W2:Y:S04]  /*74ce0*/  LDL.LU.64 R42, [R1+0x268] ;  /* 0x00026800012a7983 */ /* 0x001ea80000300a00 */
[----:B------:R-:W2:Y:S01]  /*74cf0*/  LDL.LU.64 R32, [R1+0x260] ;  /* 0x0002600001207983 */ /* 0x000ea20000300a00 */
[----:B----4-:R-:W-:-:S03]  /*74d00*/  PRMT R2, R106, 0x7632, R2 ;  /* 0x000076326a027816 */ /* 0x010fc60000000002 */
[----:B---3--:R-:W-:Y:S01]  /*74d10*/  @P1 STG.E.U16 desc[UR4][R34.64], R106 ;  /* 0x0000006a22001986 */ /* 0x008fe2000c101504 */
[----:B------:R-:W0:Y:S03]  /*74d20*/  LDC R8, c[0x0][0x22c] ;  /* 0x00008b00ff087b82 */ /* 0x000e260000000800 */
[----:B------:R3:W-:Y:S04]  /*74d30*/  @P3 STG.E.U16 desc[UR4][R108.64], R2 ;  /* 0x000000026c003986 */ /* 0x0007e8000c101504 */
[----:B---3--:R-:W3:Y:S01]  /*74d40*/  LDL.LU.64 R108, [R1+0x2058] ;  /* 0x00205800016c7983 */ /* 0x008ee20000300a00 */
[----:B------:R-:W-:Y:S01]  /*74d50*/  ISETP.LT.AND P4, PT, R0, R5, !P0 ;  /* 0x000000050000720c */ /* 0x000fe20004781270 */
[----:B------:R-:W-:Y:S01]  /*74d60*/  VIADD R0, R3, 0x190 ;  /* 0x0000019003007836 */ /* 0x000fe20000000000 */
[----:B------:R-:W-:Y:S01]  /*74d70*/  PRMT R2, R107, 0x7632, R2 ;  /* 0x000076326b027816 */ /* 0x000fe20000000002 */
[----:B------:R-:W-:Y:S01]  /*74d80*/  @P2 STG.E.U16 desc[UR4][R22.64], R107 ;  /* 0x0000006b16002986 */ /* 0x000fe2000c101504 */
[----:B------:R-:W4:Y:S02]  /*74d90*/  LDC R5, c[0x0][0x22c] ;  /* 0x00008b00ff057b82 */ /* 0x000f240000000800 */
[----:B-1----:R-:W-:Y:S01]  /*74da0*/  ISETP.LT.AND P1, PT, R0, R9, !P0 ;  /* 0x000000090000720c */ /* 0x002fe20004721270 */
[----:B------:R-:W4:Y:S04]  /*74db0*/  LDL.LU.64 R20, [R1+0x248] ;  /* 0x0002480001147983 */ /* 0x000f280000300a00 */
[----:B------:R-:W4:Y:S04]  /*74dc0*/  LDL.LU.64 R34, [R1+0x240] ;  /* 0x0002400001227983 */ /* 0x000f280000300a00 */
[----:B--2---:R-:W-:Y:S01]  /*74dd0*/  @P4 STG.E.U16 desc[UR4][R40.64], R2 ;  /* 0x0000000228004986 */ /* 0x004fe2000c101504 */
[C---:B------:R-:W-:Y:S01]  /*74de0*/  VIADD R0, R3.reuse, 0x191 ;  /* 0x0000019103007836 */ /* 0x040fe20000000000 */
[----:B------:R-:W1:Y:S02]  /*74df0*/  LDC R9, c[0x0][0x22c] ;  /* 0x00008b00ff097b82 */ /* 0x000e640000000800 */
        /* <DEDUP_REMOVED lines=9> */
[----:B0-----:R-:W-:Y:S01]  /*74e90*/  ISETP.LT.AND P3, PT, R2, R8, !P0 ;  /* 0x000000080200720c */ /* 0x001fe20004761270 */
[----:B------:R-:W0:Y:S01]  /*74ea0*/  LDC R11, c[0x0][0x22c] ;  /* 0x00008b00ff0b7b82 */ /* 0x000e220000000800 */
[----:B----4-:R-:W-:Y:S01]  /*74eb0*/  ISETP.LT.AND P4, PT, R0, R5, !P0 ;  /* 0x000000050000720c */ /* 0x010fe20004781270 */
[----:B------:R-:W-:Y:S02]  /*74ec0*/  VIADD R0, R3, 0x195 ;  /* 0x0000019503007836 */ /* 0x000fe40000000000 */
[----:B------:R4:W-:Y:S01]  /*74ed0*/  @P2 STG.E.U16 desc[UR4][R42.64], R108 ;  /* 0x0000006c2a002986 */ /* 0x0009e2000c101504 */
[----:B------:R-:W-:-:S02]  /*74ee0*/  PRMT R2, R109, 0x7632, R2 ;  /* 0x000076326d027816 */ /* 0x000fc40000000002 */
[----:B------:R-:W-:Y:S01]  /*74ef0*/  ISETP.LT.AND P2, PT, R0, R10, !P0 ;  /* 0x0000000a0000720c */ /* 0x000fe20004741270 */
[----:B------:R-:W3:Y:S01]  /*74f00*/  LDL.LU.64 R22, [R1+0x1c8] ;  /* 0x0001c80001167983 */ /* 0x000ee20000300a00 */
[----:B------:R-:W0:Y:S03]  /*74f10*/  LDC R8, c[0x0][0x22c] ;  /* 0x00008b00ff087b82 */ /* 0x000e260000000800 */
[----:B------:R1:W-:Y:S04]  /*74f20*/  @P1 STG.E.U16 desc[UR4][R32.64], R109 ;  /* 0x0000006d20001986 */ /* 0x0003e8000c101504 */
[----:B------:R-:W-:Y:S01]  /*74f30*/  @P3 STG.E.U16 desc[UR4][R20.64], R2 ;  /* 0x0000000214003986 */ /* 0x000fe2000c101504 */
[----:B------:R-:W0:Y:S03]  /*74f40*/  LDC R5, c[0x0][0x22c] ;  /* 0x00008b00ff057b82 */ /* 0x000e260000000800 */
[----:B----4-:R-:W4:Y:S04]  /*74f50*/  LDL.LU.64 R42, [R1+0x1c0] ;  /* 0x0001c000012a7983 */ /* 0x010f280000300a00 */
[----:B-1----:R-:W4:Y:S01]  /*74f60*/  LDL.LU.64 R32, [R1+0x1b8] ;  /* 0x0001b80001207983 */ /* 0x002f220000300a00 */
[----:B------:R-:W1:Y:S01]  /*74f70*/  LDC R4, c[0x0][0x22c] ;  /* 0x00008b00ff047b82 */ /* 0x000e620000000800 */
[----:B------:R-:W-:-:S07]  /*74f80*/  VIADD R0, R3, 0x196 ;  /* 0x0000019603007836 */ /* 0x000fce0000000000 */
[----:B------:R-:W4:Y:S01]  /*74f90*/  LDC R10, c[0x0][0x22c] ;  /* 0x00008b00ff0a7b82 */ /* 0x000f220000000800 */
[----:B--2---:R2:W-:Y:S02]  /*74fa0*/  @P4 STG.E.U16 desc[UR4][R34.64], R110 ;  /* 0x0000006e22004986 */ /* 0x0045e4000c101504 */
[----:B--2---:R-:W-:-:S05]  /*74fb0*/  PRMT R110, R110, 0x7632, R110 ;  /* 0x000076326e6e7816 */ /* 0x004fca000000006e */
[----:B------:R2:W-:Y:S04]  /*74fc0*/  @P2 STG.E.U16 desc[UR4][R112.64], R110 ;  /* 0x0000006e70002986 */ /* 0x0005e8000c101504 */
[----:B--2---:R-:W2:Y:S01]  /*74fd0*/  LDL.LU.64 R112, [R1+0x2048] ;  /* 0x0020480001707983 */ /* 0x004ea20000300a00 */
[----:B------:R-:W-:Y:S01]  /*74fe0*/  ISETP.LT.AND P1, PT, R0, R9, !P0 ;  /* 0x000000090000720c */ /* 0x000fe20004721270 */
[C---:B------:R-:W-:Y:S01]  /*74ff0*/  VIADD R0, R3.reuse, 0x197 ;  /* 0x0000019703007836 */ /* 0x040fe20000000000 */
[----:B------:R-:W4:Y:S01]  /*75000*/  LDC R9, c[0x0][0x22c] ;  /* 0x00008b00ff097b82 */ /* 0x000f220000000800 */
[C---:B------:R-:W-:Y:S01]  /*75010*/  VIADD R2, R3.reuse, 0x198 ;  /* 0x0000019803027836 */ /* 0x040fe20000000000 */
[----:B------:R-:W4:Y:S02]  /*75020*/  LDL.LU.64 R34, [R1+0x1a8] ;  /* 0x0001a80001227983 */ /* 0x000f240000300a00 */
[----:B0-----:R-:W-:Y:S01]  /*75030*/  ISETP.LT.AND P2, PT, R0, R8, !P0 ;  /* 0x000000080000720c */ /* 0x001fe20004741270 */
[----:B------:R-:W-:Y:S01]  /*75040*/  VIADD R0, R3, 0x199 ;  /* 0x0000019903007836 */ /* 0x000fe20000000000 */
[----:B------:R-:W-:-:S02]  /*75050*/  ISETP.LT.AND P3, PT, R2, R5, !P0 ;  /* 0x000000050200720c */ /* 0x000fc40004761270 */
[----:B------:R-:W0:Y:S02]  /*75060*/  LDC R8, c[0x0][0x22c] ;  /* 0x00008b00ff087b82 */ /* 0x000e240000000800 */
[----:B------:R-:W-:Y:S01]  /*75070*/  ISETP.LT.AND P4, PT, R0, R11, !P0 ;  /* 0x0000000b0000720c */ /* 0x000fe20004781270 */
[----:B------:R-:W-:Y:S01]  /*75080*/  VIADD R0, R3, 0x19a ;  /* 0x0000019a03007836 */ /* 0x000fe20000000000 */
[----:B---3--:R3:W-:Y:S01]  /*75090*/  @P1 STG.E.U16 desc[UR4][R40.64], R111 ;  /* 0x0000006f28001986 */ /* 0x0087e2000c101504 */
[----:B------:R-:W-:-:S03]  /*750a0*/  PRMT R2, R111, 0x7632, R2 ;  /* 0x000076326f027816 */ /* 0x000fc60000000002 */
[----:B-1----:R-:W-:Y:S01]  /*750b0*/  ISETP.LT.AND P1, PT, R0, R4, !P0 ;  /* 0x000000040000720c */ /* 0x002fe20004721270 */
[----:B------:R-:W1:Y:S01]  /*750c0*/  LDC R5, c[0x0][0x22c] ;  /* 0x00008b00ff057b82 */ /* 0x000e620000000800 */
[----:B------:R3:W-:Y:S04]  /*750d0*/  @P2 STG.E.U16 desc[UR4][R22.64], R2 ;  /* 0x0000000216002986 */ /* 0x0007e8000c101504 */
[----:B---3--:R-:W3:Y:S01]  /*750e0*/  LDL.LU.64 R40, [R1+0x1a0] ;  /* 0x0001a00001287983 */ /* 0x008ee20000300a00 */
[----:B------:R-:W-:Y:S02]  /*750f0*/  VIADD R0, R3, 0x19b ;  /* 0x0000019b03007836 */ /* 0x000fe40000000000 */
[----:B------:R-:W3:Y:S01]  /*75100*/  LDC R4, c[0x0][0x22c] ;  /* 0x00008b00ff047b82 */ /* 0x000ee20000000800 */
[----:B------:R-:W3:Y:S01]  /*75110*/  LDL.LU.64 R22, [R1+0x190] ;  /* 0x0001900001167983 */ /* 0x000ee20000300a00 */
[----:B--2---:R-:W-:-:S03]  /*75120*/  PRMT R2, R112, 0x7632, R2 ;  /* 0x0000763270027816 */ /* 0x004fc60000000002 */
[----:B----4-:R2:W-:Y:S04]  /*75130*/  @P3 STG.E.U16 desc[UR4][R42.64], R112 ;  /* 0x000000702a003986 */ /* 0x0105e8000c101504 */
        /* <DEDUP_REMOVED lines=8> */
[----:B------:R-:W2:Y:S01]  /*751c0*/  LDL.LU.64 R32, [R1+0x178] ;  /* 0x0001780001207983 */ /* 0x000ea20000300a00 */
[----:B------:R-:W3:Y:S01]  /*751d0*/  LDC R10, c[0x0][0x22c] ;  /* 0x00008b00ff0a7b82 */ /* 0x000ee20000000800 */
[----:B------:R-:W-:-:S02]  /*751e0*/  ISETP.LT.AND P1, PT, R2, R9, !P0 ;  /* 0x000000090200720c */ /* 0x000fc40004721270 */
[----:B0-----:R-:W-:Y:S01]  /*751f0*/  ISETP.LT.AND P3, PT, R0, R8, !P0 ;  /* 0x000000080000720c */ /* 0x001fe20004761270 */
[----:B------:R-:W-:-:S04]  /*75200*/  VIADD R0, R3, 0x19e ;  /* 0x0000019e03007836 */ /* 0x000fc80000000000 */
[----:B------:R0:W-:Y:S01]  /*75210*/  @P2 STG.E.U16 desc[UR4][R34.64], R113 ;  /* 0x0000007122002986 */ /* 0x0001e2000c101504 */
[----:B-1----:R-:W-:Y:S01]  /*75220*/  ISETP.LT.AND P2, PT, R0, R5, !P0 ;  /* 0x000000050000720c */ /* 0x002fe20004741270 */
[----:B------:R-:W-:Y:S01]  /*75230*/  VIADD R2, R3, 0x19f ;  /* 0x0000019f03027836 */ /* 0x000fe20000000000 */
[----:B------:R-:W1:Y:S08]  /*75240*/  LDC R9, c[0x0][0x22c] ;  /* 0x00008b00ff097b82 */ /* 0x000e700000000800 */
[----:B------:R-:W1:Y:S01]  /*75250*/  LDC R8, c[0x0][0x22c] ;  /* 0x00008b00ff087b82 */ /* 0x000e620000000800 */
[----:B0-----:R-:W2:Y:S01]  /*75260*/  LDL.LU.64 R34, [R1+0x170] ;  /* 0x0001700001227983 */ /* 0x001ea20000300a00 */
[----:B----4-:R-:W-:-:S03]  /*75270*/  PRMT R0, R114, 0x7632, R0 ;  /* 0x0000763272007816 */ /* 0x010fc60000000000 */
[----:B---3--:R-:W-:Y:S04]  /*75280*/  @P1 STG.E.U16 desc[UR4][R40.64], R114 ;  /* 0x0000007228001986 */ /* 0x008fe8000c101504 */
[----:B------:R0:W-:Y:S04]  /*75290*/  @P3 STG.E.U16 desc[UR4][R116.64], R0 ;  /* 0x0000000074003986 */ /* 0x0001e8000c101504 */
[----:B0-----:R-:W3:Y:S01]  /*752a0*/  LDL.LU.64 R116, [R1+0x2038] ;  /* 0x0020380001747983 */ /* 0x001ee20000300a00 */
[C---:B------:R-:W-:Y:S01]  /*752b0*/  VIADD R5, R3.reuse, 0x1a0 ;  /* 0x000001a003057836 */ /* 0x040fe20000000000 */
[----:B------:R-:W-:Y:S01]  /*752c0*/  ISETP.LT.AND P4, PT, R2, R4, !P0 ;  /* 0x000000040200720c */ /* 0x000fe20004781270 */
[----:B------:R-:W-:Y:S01]  /*752d0*/  VIADD R11, R3, 0x1a2 ;  /* 0x000001a2030b7836 */ /* 0x000fe20000000000 */
[----:B------:R-:W-:Y:S01]  /*752e0*/  PRMT R12, R115, 0x7632, R12 ;  /* 0x00007632730c7816 */ /* 0x000fe2000000000c */
[----:B------:R-:W-:Y:S01]  /*752f0*/  @P2 STG.E.U16 desc[UR4][R22.64], R115 ;  /* 0x0000007316002986 */ /* 0x000fe2000c101504 */
[----:B------:R-:W-:Y:S01]  /*75300*/  ISETP.LT.AND P1, PT, R5, R10, !P0 ;  /* 0x0000000a0500720c */ /* 0x000fe20004721270 */
[----:B------:R-:W0:Y:S02]  /*75310*/  LDC R2, c[0x0][0x22c] ;  /* 0x00008b00ff027b82 */ /* 0x000e240000000800 */
[----:B------:R-:W4:Y:S04]  /*75320*/  LDL.LU.64 R20, [R1+0x168] ;  /* 0x0001680001147983 */ /* 0x000f280000300a00 */
[----:B------:R-:W4:Y:S02]  /*75330*/  LDL.LU.64 R40, [R1+0x160] ;  /* 0x0001600001287983 */ /* 0x000f240000300a00 */
[----:B------:R-:W0:Y:S02]  /*75340*/  LDC R4, c[0x0][0x22c] ;  /* 0x00008b00ff047b82 */ /* 0x000e240000000800 */
[----:B--2---:R-:W-:Y:S01]  /*75350*/  @P4 STG.E.U16 desc[UR4][R42.64], R12 ;  /* 0x0000000c2a004986 */ /* 0x004fe2000c101504 */
[----:B------:R-:W-:-:S05]  /*75360*/  VIADD R10, R3, 0x1a1 ;  /* 0x000001a1030a7836 */ /* 0x000fca0000000000 */
[----:B------:R-:W2:Y:S01]  /*75370*/  LDC R5, c[0x0][0x22c] ;  /* 0x00008b00ff057b82 */ /* 0x000ea20000000800 */
[C---:B------:R-:W-:Y:S02]  /*75380*/  VIADD R13, R3.reuse, 0x1a3 ;  /* 0x000001a3030d7836 */ /* 0x040fe40000000000 */
[----:B------:R-:W-:-:S05]  /*75390*/  VIADD R15, R3, 0x1a4 ;  /* 0x000001a4030f7836 */ /* 0x000fca0000000000 */
[----:B------:R-:W4:Y:S01]  /*753a0*/  LDC R0, c[0x0][0x22c] ;  /* 0x00008b00ff007b82 */ /* 0x000f220000000800 */
[----:B---3--:R3:W-:Y:S04]  /*753b0*/  @P1 STG.E.U16 desc[UR4][R118.64], R116 ;  /* 0x0000007476001986 */ /* 0x0087e8000c101504 */
[----:B---3--:R-:W3:Y:S01]  /*753c0*/  LDL.LU.64 R118, [R1+0x2030] ;  /* 0x0020300001767983 */ /* 0x008ee20000300a00 */
[----:B-1----:R-:W-:Y:S02]  /*753d0*/  ISETP.LT.AND P2, PT, R10, R9, !P0 ;  /* 0x000000090a00720c */ /* 0x002fe40004741270 */
[----:B------:R-:W-:Y:S01]  /*753e0*/  ISETP.LT.AND P1, PT, R11, R8, !P0 ;  /* 0x000000080b00720c */ /* 0x000fe20004721270 */
[----:B------:R-:W-:Y:S01]  /*753f0*/  VIADD R8, R3, 0x1a5 ;  /* 0x000001a503087836 */ /* 0x000fe20000000000 */
[----:B------:R-:W-:Y:S01]  /*75400*/  PRMT R10, R116, 0x7632, R10 ;  /* 0x00007632740a7816 */ /* 0x000fe2000000000a */
[----:B------:R-:W3:Y:S01]  /*75410*/  LDL.LU.64 R42, [R1+0x150] ;  /* 0x00015000012a7983 */ /* 0x000ee20000300a00 */
[----:B0-----:R-:W-:Y:S01]  /*75420*/  ISETP.LT.AND P3, PT, R13, R2, !P0 ;  /* 0x000000020d00720c */ /* 0x001fe20004761270 */
[----:B------:R-:W0:Y:S01]  /*75430*/  LDC R9, c[0x0][0x22c] ;  /* 0x00008b00ff097b82 */ /* 0x000e220000000800 */
[----:B------:R-:W-:Y:S01]  /*75440*/  ISETP.LT.AND P4, PT, R15, R4, !P0 ;  /* 0x000000040f00720c */ /* 0x000fe20004781270 */
[----:B------:R-:W3:Y:S04]  /*75450*/  LDL.LU.64 R22, [R1+0x148] ;  /* 0x0001480001167983 */ /* 0x000ee80000300a00 */
[----:B------:R1:W-:Y:S01]  /*75460*/  @P2 STG.E.U16 desc[UR4][R32.64], R10 ;  /* 0x0000000a20002986 */ /* 0x0003e2000c101504 */
[----:B--2---:R-:W-:Y:S01]  /*75470*/  ISETP.LT.AND P2, PT, R8, R5, !P0 ;  /* 0x000000050800720c */ /* 0x004fe20004741270 */
[----:B------:R-:W2:Y:S01]  /*75480*/  LDC R4, c[0x0][0x22c] ;  /* 0x00008b00ff047b82 */ /* 0x000ea20000000800 */
[----:B------:R-:W-:Y:S01]  /*75490*/  PRMT R12, R117, 0x7632, R12 ;  /* 0x00007632750c7816 */ /* 0x000fe2000000000c */
[----:B------:R1:W-:Y:S04]  /*754a0*/  @P1 STG.E.U16 desc[UR4][R34.64], R117 ;  /* 0x0000007522001986 */ /* 0x0003e8000c101504 */
[----:B----4-:R-:W-:Y:S02]  /*754b0*/  @P3 STG.E.U16 desc[UR4][R20.64], R12 ;  /* 0x0000000c14003986 */ /* 0x010fe4000c101504 */
[----:B------:R-:W4:Y:S02]  /*754c0*/  LDC R2, c[0x0][0x22c] ;  /* 0x00008b00ff027b82 */ /* 0x000f240000000800 */
[----:B-1----:R-:W2:Y:S04]  /*754d0*/  LDL.LU.64 R32, [R1+0x140] ;  /* 0x0001400001207983 */ /* 0x002ea80000300a00 */
[----:B------:R-:W2:Y:S01]  /*754e0*/  LDL.LU.64 R34, [R1+0x138] ;  /* 0x0001380001227983 */ /* 0x000ea20000300a00 */
[----:B---3--:R-:W-:-:S03]  /*754f0*/  PRMT R13, R118, 0x7632, R13 ;  /* 0x00007632760d7816 */ /* 0x008fc6000000000d */
[----:B------:R-:W-:Y:S01]  /*75500*/  @P4 STG.E.U16 desc[UR4][R40.64], R118 ;  /* 0x0000007628004986 */ /* 0x000fe2000c101504 */
[----:B------:R-:W1:Y:S03]  /*75510*/  LDC R5, c[0x0][0x22c] ;  /* 0x00008b00ff057b82 */ /* 0x000e660000000800 */
[----:B------:R3:W-:Y:S04]  /*75520*/  @P2 STG.E.U16 desc[UR4][R124.64], R13 ;  /* 0x0000000d7c002986 */ /* 0x0007e8000c101504 */
[----:B---3--:R-:W3:Y:S01]  /*75530*/  LDL.LU.64 R124, [R1+0x2028] ;  /* 0x00202800017c7983 */ /* 0x008ee20000300a00 */
[C---:B------:R-:W-:Y:S02]  /*75540*/  VIADD R8, R3.reuse, 0x1a6 ;  /* 0x000001a603087836 */ /* 0x040fe40000000000 */
[----:B------:R-:W-:Y:S01]  /*75550*/  VIADD R11, R3, 0x1a8 ;  /* 0x000001a8030b7836 */ /* 0x000fe20000000000 */
[----:B------:R-:W-:Y:S01]  /*75560*/  PRMT R10, R119, 0x7632, R10 ;  /* 0x00007632770a7816 */ /* 0x000fe2000000000a */
[----:B------:R-:W3:Y:S01]  /*75570*/  LDL.LU.64 R40, [R1+0x128] ;  /* 0x0001280001287983 */ /* 0x000ee20000300a00 */
[----:B0-----:R-:W-:Y:S01]  /*75580*/  ISETP.LT.AND P1, PT, R8, R9, !P0 ;  /* 0x000000090800720c */ /* 0x001fe20004721270 */
[----:B------:R-:W-:Y:S01]  /*75590*/  VIADD R9, R3, 0x1a7 ;  /* 0x000001a703097836 */ /* 0x000fe20000000000 */
[----:B----4-:R-:W-:Y:S01]  /*755a0*/  ISETP.LT.AND P3, PT, R11, R2, !P0 ;  /* 0x000000020b00720c */ /* 0x010fe20004761270 */
[----:B------:R-:W0:Y:S03]  /*755b0*/  LDC R8, c[0x0][0x22c] ;  /* 0x00008b00ff087b82 */ /* 0x000e260000000800 */
[----:B------:R-:W-:Y:S01]  /*755c0*/  ISETP.LT.AND P2, PT, R9, R0, !P0 ;  /* 0x000000000900720c */ /* 0x000fe20004741270 */
[----:B------:R-:W-:-:S04]  /*755d0*/  VIADD R9, R3, 0x1a9 ;  /* 0x000001a903097836 */ /* 0x000fc80000000000 */
[----:B------:R-:W4:Y:S01]  /*755e0*/  LDC R0, c[0x0][0x22c] ;  /* 0x00008b00ff007b82 */ /* 0x000f220000000800 */
[----:B--2---:R-:W-:Y:S01]  /*755f0*/  ISETP.LT.AND P4, PT, R9, R4, !P0 ;  /* 0x000000040900720c */ /* 0x004fe20004781270 */
[----:B------:R-:W-:Y:S01]  /*75600*/  VIADD R4, R3, 0x1aa ;  /* 0x000001aa03047836 */ /* 0x000fe20000000000 */
[----:B------:R2:W-:Y:S04]  /*75610*/  @P1 STG.E.U16 desc[UR4][R42.64], R119 ;  /* 0x000000772a001986 */ /* 0x0005e8000c101504 */
[----:B-1----:R-:W-:Y:S01]  /*75620*/  ISETP.LT.AND P1, PT, R4, R5, !P0 ;  /* 0x000000050400720c */ /* 0x002fe20004721270 */
[----:B------:R1:W-:Y:S01]  /*75630*/  @P2 STG.E.U16 desc[UR4][R22.64], R10 ;  /* 0x0000000a16002986 */ /* 0x0003e2000c101504 */
[----:B------:R-:W4:Y:S03]  /*75640*/  LDC R2, c[0x0][0x22c] ;  /* 0x00008b00ff027b82 */ /* 0x000f260000000800 */
[----:B--2---:R-:W2:Y:S01]  /*75650*/  LDL.LU.64 R42, [R1+0x120] ;  /* 0x00012000012a7983 */ /* 0x004ea20000300a00 */
[----:B---3--:R-:W-:-:S03]  /*75660*/  PRMT R12, R124, 0x7632, R12 ;  /* 0x000076327c0c7816 */ /* 0x008fc6000000000c */
[----:B------:R3:W-:Y:S01]  /*75670*/  @P3 STG.E.U16 desc[UR4][R32.64], R124 ;  /* 0x0000007c20003986 */ /* 0x0007e2000c101504 */
[C---:B------:R-:W-:Y:S01]  /*75680*/  VIADD R9, R3.reuse, 0x1ab ;  /* 0x000001ab03097836 */ /* 0x040fe20000000000 */
[----:B------:R-:W2:Y:S02]  /*75690*/  LDC R4, c[0x0][0x22c] ;  /* 0x00008b00ff047b82 */ /* 0x000ea40000000800 */
[----:B-1----:R-:W2:Y:S04]  /*756a0*/  LDL.LU.64 R22, [R1+0x110] ;  /* 0x0001100001167983 */ /* 0x002ea80000300a00 */
[----:B------:R-:W-:Y:S01]  /*756b0*/  @P4 STG.E.U16 desc[UR4][R34.64], R12 ;  /* 0x0000000c22004986 */ /* 0x000fe2000c101504 */
[----:B------:R-:W-:Y:S01]  /*756c0*/  VIADD R11, R3, 0x1ad ;  /* 0x000001ad030b7836 */ /* 0x000fe20000000000 */
[----:B------:R-:W1:Y:S02]  /*756d0*/  LDC R5, c[0x0][0x22c] ;  /* 0x00008b00ff057b82 */ /* 0x000e640000000800 */
[----:B---3--:R-:W3:Y:S04]  /*756e0*/  LDL.LU.64 R32, [R1+0x108] ;  /* 0x0001080001207983 */ /* 0x008ee80000300a00 */
[----:B------:R0:W-:Y:S04]  /*756f0*/  @P1 STG.E.U16 desc[UR4][R126.64], R125 ;  /* 0x0000007d7e001986 */ /* 0x0001e8000c101504 */
[----:B0-----:R-:W2:Y:S01]  /*75700*/  LDL.LU.64 R126, [R1+0x2020] ;  /* 0x00202000017e7983 */ /* 0x001ea20000300a00 */
[----:B------:R-:W-:Y:S01]  /*75710*/  ISETP.LT.AND P2, PT, R9, R8, !P0 ;  /* 0x000000080900720c */ /* 0x000fe20004741270 */
[----:B------:R-:W-:Y:S01]  /*75720*/  VIADD R9, R3, 0x1ac ;  /* 0x000001ac03097836 */ /* 0x000fe20000000000 */
[----:B----4-:R-:W-:Y:S01]  /*75730*/  ISETP.LT.AND P3, PT, R11, R2, !P0 ;  /* 0x000000020b00720c */ /* 0x010fe20004761270 */
[----:B------:R-:W4:Y:S01]  /*75740*/  LDL.LU.64 R34, [R1+0xf8] ;  /* 0x0000f80001227983 */ /* 0x000f220000300a00 */
[----:B------:R-:W-:Y:S01]  /*75750*/  PRMT R10, R125, 0x7632, R10 ;  /* 0x000076327d0a7816 */ /* 0x000fe2000000000a */
[----:B------:R-:W0:Y:S01]  /*75760*/  LDC R8, c[0x0][0x22c] ;  /* 0x00008b00ff087b82 */ /* 0x000e220000000800 */
[----:B------:R-:W-:-:S07]  /*75770*/  ISETP.LT.AND P1, PT, R9, R0, !P0 ;  /* 0x000000000900720c */ /* 0x000fce0004721270 */
[----:B------:R1:W-:Y:S01]  /*75780*/  @P2 STG.E.U16 desc[UR4][R40.64], R10 ;  /* 0x0000000a28002986 */ /* 0x0003e2000c101504 */
[----:B------:R-:W-:Y:S01]  /*75790*/  VIADD R9, R3, 0x1ae ;  /* 0x000001ae03097836 */ /* 0x000fe20000000000 */
[----:B------:R-:W4:Y:S02]  /*757a0*/  LDC R0, c[0x0][0x22c] ;  /* 0x00008b00ff007b82 */ /* 0x000f240000000800 */
[----:B-1----:R-:W4:Y:S01]  /*757b0*/  LDL.LU.64 R40, [R1+0xf0] ;  /* 0x0000f00001287983 */ /* 0x002f220000300a00 */
[----:B--2---:R-:W-:-:S03]  /*757c0*/  PRMT R12, R126, 0x7632, R12 ;  /* 0x000076327e0c7816 */ /* 0x004fc6000000000c */
[----:B------:R-:W-:Y:S04]  /*757d0*/  @P1 STG.E.U16 desc[UR4][R42.64], R126 ;  /* 0x0000007e2a001986 */ /* 0x000fe8000c101504 */
[----:B------:R1:W-:Y:S04]  /*757e0*/  @P3 STG.E.U16 desc[UR4][R132.64], R12 ;  /* 0x0000000c84003986 */ /* 0x0003e8000c101504 */
[----:B-1----:R-:W2:Y:S01]  /*757f0*/  LDL.LU.64 R132, [R1+0x2018] ;  /* 0x0020180001847983 */ /* 0x002ea20000300a00 */
[----:B------:R-:W-:Y:S01]  /*75800*/  VIADD R2, R3, 0x1af ;  /* 0x000001af03027836 */ /* 0x000fe20000000000 */
[----:B------:R-:W-:Y:S01]  /*75810*/  ISETP.LT.AND P2, PT, R9, R4, !P0 ;  /* 0x000000040900720c */ /* 0x000fe20004741270 */
[----:B------:R-:W-:Y:S01]  /*75820*/  VIADD R9, R3, 0x1b0 ;  /* 0x000001b003097836 */ /* 0x000fe20000000000 */
[----:B------:R-:W-:Y:S01]  /*75830*/  PRMT R13, R127, 0x7632, R13 ;  /* 0x000076327f0d7816 */ /* 0x000fe2000000000d */
[----:B------:R-:W4:Y:S01]  /*75840*/  LDL.LU.64 R20, [R1+0xe8] ;  /* 0x0000e80001147983 */ /* 0x000f220000300a00 */
[----:B------:R-:W-:Y:S01]  /*75850*/  ISETP.LT.AND P4, PT, R2, R5, !P0 ;  /* 0x000000050200720c */ /* 0x000fe20004781270 */
[----:B------:R-:W1:Y:S01]  /*75860*/  LDC R4, c[0x0][0x22c] ;  /* 0x00008b00ff047b82 */ /* 0x000e620000000800 */
[----:B0-----:R-:W-:Y:S01]  /*75870*/  ISETP.LT.AND P1, PT, R9, R8, !P0 ;  /* 0x000000080900720c */ /* 0x001fe20004721270 */
[----:B------:R-:W4:Y:S06]  /*75880*/  LDL.LU.64 R42, [R1+0xe0] ;  /* 0x0000e000012a7983 */ /* 0x000f2c0000300a00 */
[----:B------:R-:W-:Y:S01]  /*75890*/  @P2 STG.E.U16 desc[UR4][R22.64], R127 ;  /* 0x0000007f16002986 */ /* 0x000fe2000c101504 */
[----:B------:R-:W0:Y:S03]  /*758a0*/  LDC R5, c[0x0][0x22c] ;  /* 0x00008b00ff057b82 */ /* 0x000e260000000800 */
[----:B---3--:R-:W-:Y:S05]  /*758b0*/  @P4 STG.E.U16 desc[UR4][R32.64], R13 ;  /* 0x0000000d20004986 */ /* 0x008fea000c101504 */
[----:B------:R-:W3:Y:S01]  /*758c0*/  LDC R2, c[0x0][0x22c] ;  /* 0x00008b00ff027b82 */ /* 0x000ee20000000800 */
[----:B------:R-:W-:-:S07]  /*758d0*/  VIADD R9, R3, 0x1b1 ;  /* 0x000001b103097836 */ /* 0x000fce0000000000 */
[----:B------:R-:W1:Y:S01]  /*758e0*/  LDC R8, c[0x0][0x22c] ;  /* 0x00008b00ff087b82 */ /* 0x000e620000000800 */
[----:B--2---:R2:W-:Y:S04]  /*758f0*/  @P1 STG.E.U16 desc[UR4][R134.64], R132 ;  /* 0x0000008486001986 */ /* 0x0045e8000c101504 */
[----:B--2---:R-:W2:Y:S01]  /*75900*/  LDL.LU.64 R134, [R1+0x2010] ;  /* 0x0020100001867983 */ /* 0x004ea20000300a00 */
[----:B----4-:R-:W-:Y:S01]  /*75910*/  ISETP.LT.AND P2, PT, R9, R0, !P0 ;  /* 0x000000000900720c */ /* 0x010fe20004741270 */
[C---:B------:R-:W-:Y:S02]  /*75920*/  VIADD R10, R3.reuse, 0x1b4 ;  /* 0x000001b4030a7836 */ /* 0x040fe40000000000 */
[C---:B------:R-:W-:Y:S01]  /*75930*/  VIADD R11, R3.reuse, 0x1b3 ;  /* 0x000001b3030b7836 */ /* 0x040fe20000000000 */
[----:B------:R-:W4:Y:S01]  /*75940*/  LDL.LU.64 R22, [R1+0xd0] ;  /* 0x0000d00001167983 */ /* 0x000f220000300a00 */
[----:B------:R-:W-:Y:S01]  /*75950*/  VIADD R9, R3, 0x1b2 ;  /* 0x000001b203097836 */ /* 0x000fe20000000000 */
[----:B0-----:R-:W-:Y:S01]  /*75960*/  ISETP.LT.AND P4, PT, R10, R5, !P0 ;  /* 0x000000050a00720c */ /* 0x001fe20004781270 */
[----:B------:R-:W0:Y:S01]  /*75970*/  LDC R0, c[0x0][0x22c] ;  /* 0x00008b00ff007b82 */ /* 0x000e220000000800 */
[----:B------:R-:W-:Y:S01]  /*75980*/  PRMT R10, R132, 0x7632, R10 ;  /* 0x00007632840a7816 */ /* 0x000fe2000000000a */
[----:B------:R-:W4:Y:S01]  /*75990*/  LDL.LU.64 R32, [R1+0xc8] ;  /* 0x0000c80001207983 */ /* 0x000f220000300a00 */
[----:B---3--:R-:W-:Y:S01]  /*759a0*/  ISETP.LT.AND P1, PT, R9, R2, !P0 ;  /* 0x000000020900720c */ /* 0x008fe20004721270 */
[----:B------:R-:W-:Y:S01]  /*759b0*/  VIADD R9, R3, 0x1b5 ;  /* 0x000001b503097836 */ /* 0x000fe20000000000 */
[----:B-1----:R-:W-:Y:S01]  /*759c0*/  ISETP.LT.AND P3, PT, R11, R4, !P0 ;  /* 0x000000040b00720c */ /* 0x002fe20004761270 */
[----:B------:R1:W-:Y:S01]  /*759d0*/  @P2 STG.E.U16 desc[UR4][R34.64], R10 ;  /* 0x0000000a22002986 */ /* 0x0003e2000c101504 */
[----:B------:R-:W-:Y:S01]  /*759e0*/  PRMT R12, R133, 0x7632, R12 ;  /* 0x00007632850c7816 */ /* 0x000fe2000000000c */
[----:B------:R-:W3:Y:S01]  /*759f0*/  LDC R5, c[0x0][0x22c] ;  /* 0x00008b00ff057b82 */ /* 0x000ee20000000800 */
[----:B------:R-:W-:-:S07]  /*75a00*/  ISETP.LT.AND P2, PT, R9, R8, !P0 ;  /* 0x000000080900720c */ /* 0x000fce0004741270 */
[----:B------:R1:W-:Y:S01]  /*75a10*/  @P1 STG.E.U16 desc[UR4][R40.64], R133 ;  /* 0x0000008528001986 */ /* 0x0003e2000c101504 */
[----:B------:R-:W3:Y:S03]  /*75a20*/  LDC R2, c[0x0][0x22c] ;  /* 0x00008b00ff027b82 */ /* 0x000ee60000000800 */
[----:B------:R-:W-:Y:S04]  /*75a30*/  @P3 STG.E.U16 desc[UR4][R20.64], R12 ;  /* 0x0000000c14003986 */ /* 0x000fe8000c101504 */
[----:B-1----:R-:W4:Y:S01]  /*75a40*/  LDL.LU.64 R34, [R1+0xc0] ;  /* 0x0000c00001227983 */ /* 0x002f220000300a00 */
[----:B------:R-:W1:Y:S03]  /*75a50*/  LDC R4, c[0x0][0x22c] ;  /* 0x00008b00ff047b82 */ /* 0x000e660000000800 */
[----:B------:R-:W4:Y:S05]  /*75a60*/  LDL.LU.64 R40, [R1+0xb8] ;  /* 0x0000b80001287983 */ /* 0x000f2a0000300a00 */
[----:B------:R-:W4:Y:S01]  /*75a70*/  LDC R8, c[0x0][0x22c] ;  /* 0x00008b00ff087b82 */ /* 0x000f220000000800 */
[----:B--2---:R-:W-:Y:S01]  /*75a80*/  PRMT R13, R134, 0x7632, R13 ;  /* 0x00007632860d7816 */ /* 0x004fe2000000000d */
[----:B------:R-:W-:Y:S04]  /*75a90*/  @P4 STG.E.U16 desc[UR4][R42.64], R134 ;  /* 0x000000862a004986 */ /* 0x000fe8000c101504 */
[----:B------:R2:W-:Y:S04]  /*75aa0*/  @P2 STG.E.U16 desc[UR4][R140.64], R13 ;  /* 0x0000000d8c002986 */ /* 0x0005e8000c101504 */
[----:B--2---:R-:W2:Y:S01]  /*75ab0*/  LDL.LU.64 R140, [R1+0x2008] ;  /* 0x00200800018c7983 */ /* 0x004ea20000300a00 */
[----:B------:R-:W-:-:S02]  /*75ac0*/  VIADD R9, R3, 0x1b6 ;  /* 0x000001b603097836 */ /* 0x000fc40000000000 */
[----:B------:R-:W-:Y:S01]  /*75ad0*/  VIADD R10, R3, 0x1b9 ;  /* 0x000001b9030a7836 */ /* 0x000fe20000000000 */
[----:B------:R-:W2:Y:S02]  /*75ae0*/  LDL.LU.64 R42, [R1+0xa8] ;  /* 0x0000a800012a7983 */ /* 0x000ea40000300a00 */
[----:B0-----:R-:W-:Y:S01]  /*75af0*/  ISETP.LT.AND P1, PT, R9, R0, !P0 ;  /* 0x000000000900720c */ /* 0x001fe20004721270 */
[C---:B------:R-:W-:Y:S01]  /*75b00*/  VIADD R9, R3.reuse, 0x1b7 ;  /* 0x000001b703097836 */ /* 0x040fe20000000000 */
[----:B---3--:R-:W-:Y:S01]  /*75b10*/  ISETP.LT.AND P4, PT, R10, R5, !P0 ;  /* 0x000000050a00720c */ /* 0x008fe20004781270 */
[C---:B------:R-:W-:Y:S01]  /*75b20*/  VIADD R11, R3.reuse, 0x1b8 ;  /* 0x000001b8030b7836 */ /* 0x040fe20000000000 */
[----:B------:R-:W3:Y:S01]  /*75b30*/  LDL.LU.64 R18, [R1+0xa0] ;  /* 0x0000a00001127983 */ /* 0x000ee20000300a00 */
[----:B------:R-:W-:Y:S01]  /*75b40*/  VIADD R5, R3, 0x1ba ;  /* 0x000001ba03057836 */ /* 0x000fe20000000000 */
[----:B------:R-:W-:Y:S01]  /*75b50*/  ISETP.LT.AND P2, PT, R9, R2, !P0 ;  /* 0x000000020900720c */ /* 0x000fe20004741270 */
[----:B------:R-:W0:Y:S01]  /*75b60*/  LDC R0, c[0x0][0x22c] ;  /* 0x00008b00ff007b82 */ /* 0x000e220000000800 */
[----:B-1----:R-:W-:Y:S01]  /*75b70*/  ISETP.LT.AND P3, PT, R11, R4, !P0 ;  /* 0x000000040b00720c */ /* 0x002fe20004761270 */
[----:B------:R-:W3:Y:S04]  /*75b80*/  LDL.LU.64 R20, [R1+0x90] ;  /* 0x0000900001147983 */ /* 0x000ee80000300a00 */
[----:B----4-:R1:W-:Y:S01]  /*75b90*/  @P1 STG.E.U16 desc[UR4][R22.64], R135 ;  /* 0x0000008716001986 */ /* 0x0103e2000c101504 */
[----:B------:R-:W-:Y:S01]  /*75ba0*/  ISETP.LT.AND P1, PT, R5, R8, !P0 ;  /* 0x000000080500720c */ /* 0x000fe20004721270 */
[----:B------:R-:W4:Y:S01]  /*75bb0*/  LDC R2, c[0x0][0x22c] ;  /* 0x00008b00ff027b82 */ /* 0x000f220000000800 */
[----:B------:R-:W-:-:S05]  /*75bc0*/  PRMT R10, R135, 0x7632, R10 ;  /* 0x00007632870a7816 */ /* 0x000fca000000000a */
[----:B------:R-:W-:Y:S02]  /*75bd0*/  @P2 STG.E.U16 desc[UR4][R32.64], R10 ;  /* 0x0000000a20002986 */ /* 0x000fe4000c101504 */
[----:B------:R-:W4:Y:S02]  /*75be0*/  LDC R4, c[0x0][0x22c] ;  /* 0x00008b00ff047b82 */ /* 0x000f240000000800 */
[----:B-1----:R-:W3:Y:S01]  /*75bf0*/  LDL.LU.64 R22, [R1+0x88] ;  /* 0x0000880001167983 */ /* 0x002ee20000300a00 */
[----:B--2---:R-:W-:-:S03]  /*75c00*/  PRMT R12, R140, 0x7632, R12 ;  /* 0x000076328c0c7816 */ /* 0x004fc6000000000c */
[----:B------:R-:W-:Y:S01]  /*75c10*/  @P3 STG.E.U16 desc[UR4][R34.64], R140 ;  /* 0x0000008c22003986 */ /* 0x000fe2000c101504 */
[C---:B------:R-:W-:Y:S01]  /*75c20*/  VIADD R9, R3.reuse, 0x1bb ;  /* 0x000001bb03097836 */ /* 0x040fe20000000000 */
[----:B------:R-:W1:Y:S02]  /*75c30*/  LDC R8, c[0x0][0x22c] ;  /* 0x00008b00ff087b82 */ /* 0x000e640000000800 */
[----:B------:R-:W-:Y:S04]  /*75c40*/  @P4 STG.E.U16 desc[UR4][R40.64], R12 ;  /* 0x0000000c28004986 */ /* 0x000fe8000c101504 */
[----:B------:R2:W-:Y:S01]  /*75c50*/  @P1 STG.E.U16 desc[UR4][R142.64], R141 ;  /* 0x0000008d8e001986 */ /* 0x0005e2000c101504 */
[----:B------:R-:W-:Y:S01]  /*75c60*/  VIADD R11, R3, 0x1bd ;  /* 0x000001bd030b7836 */ /* 0x000fe20000000000 */
[----:B------:R-:W1:Y:S02]  /*75c70*/  LDC R5, c[0x0][0x22c] ;  /* 0x00008b00ff057b82 */ /* 0x000e640000000800 */
[----:B--2---:R-:W2:Y:S01]  /*75c80*/  LDL.LU.64 R142, [R1+0x2000] ;  /* 0x00200000018e7983 */ /* 0x004ea20000300a00 */
[----:B0-----:R-:W-:Y:S01]  /*75c90*/  ISETP.LT.AND P2, PT, R9, R0, !P0 ;  /* 0x000000000900720c */ /* 0x001fe20004741270 */
[----:B------:R-:W-:Y:S01]  /*75ca0*/  VIADD R9, R3, 0x1bc ;  /* 0x000001bc03097836 */ /* 0x000fe20000000000 */
[----:B----4-:R-:W-:Y:S01]  /*75cb0*/  ISETP.LT.AND P3, PT, R11, R4, !P0 ;  /* 0x000000040b00720c */ /* 0x010fe20004761270 */
[----:B------:R-:W4:Y:S01]  /*75cc0*/  LDL.LU.64 R32, [R1+0x78] ;  /* 0x0000780001207983 */ /* 0x000f220000300a00 */
[----:B------:R-:W-:Y:S01]  /*75cd0*/  PRMT R10, R141, 0x7632, R10 ;  /* 0x000076328d0a7816 */ /* 0x000fe2000000000a */
[----:B------:R-:W0:Y:S01]  /*75ce0*/  LDC R0, c[0x0][0x22c] ;  /* 0x00008b00ff007b82 */ /* 0x000e220000000800 */
[----:B------:R-:W-:Y:S01]  /*75cf0*/  ISETP.LT.AND P1, PT, R9, R2, !P0 ;  /* 0x000000020900720c */ /* 0x000fe20004721270 */
[----:B------:R-:W4:Y:S04]  /*75d00*/  LDL.LU.64 R34, [R1+0x70] ;  /* 0x0000700001227983 */ /* 0x000f280000300a00 */
[----:B------:R-:W4:Y:S04]  /*75d10*/  LDL.LU.64 R40, [R1+0x68] ;  /* 0x0000680001287983 */ /* 0x000f280000300a00 */
[----:B------:R3:W-:Y:S01]  /*75d20*/  @P2 STG.E.U16 desc[UR4][R42.64], R10 ;  /* 0x0000000a2a002986 */ /* 0x0007e2000c101504 */
[----:B------:R-:W-:Y:S01]  /*75d30*/  VIADD R9, R3, 0x1bf ;  /* 0x000001bf03097836 */ /* 0x000fe20000000000 */
[----:B------:R-:W4:Y:S02]  /*75d40*/  LDC R2, c[0x0][0x22c] ;  /* 0x00008b00ff027b82 */ /* 0x000f240000000800 */
[----:B---3--:R-:W3:Y:S01]  /*75d50*/  LDL.LU.64 R42, [R1+0x60] ;  /* 0x00006000012a7983 */ /* 0x008ee20000300a00 */
[----:B--2---:R-:W-:-:S03]  /*75d60*/  PRMT R11, R142, 0x7632, R11 ;  /* 0x000076328e0b7816 */ /* 0x004fc6000000000b */
[----:B------:R-:W-:Y:S04]  /*75d70*/  @P1 STG.E.U16 desc[UR4][R18.64], R142 ;  /* 0x0000008e12001986 */ /* 0x000fe8000c101504 */
[----:B------:R2:W-:Y:S04]  /*75d80*/  @P3 STG.E.U16 desc[UR4][R148.64], R11 ;  /* 0x0000000b94003986 */ /* 0x0005e8000c101504 */
[----:B--2---:R-:W2:Y:S01]  /*75d90*/  LDL.LU.64 R148, [R1+0x1ff8] ;  /* 0x001ff80001947983 */ /* 0x004ea20000300a00 */
[----:B------:R-:W-:Y:S01]  /*75da0*/  VIADD R4, R3, 0x1be ;  /* 0x000001be03047836 */ /* 0x000fe20000000000 */
[----:B-1----:R-:W-:Y:S01]  /*75db0*/  ISETP.LT.AND P4, PT, R9, R8, !P0 ;  /* 0x000000080900720c */ /* 0x002fe20004781270 */
[----:B------:R-:W-:Y:S01]  /*75dc0*/  VIADD R9, R3, 0x1c0 ;  /* 0x000001c003097836 */ /* 0x000fe20000000000 */
[----:B------:R-:W-:Y:S01]  /*75dd0*/  PRMT R12, R143, 0x7632, R12 ;  /* 0x000076328f0c7816 */ /* 0x000fe2000000000c */
[----:B------:R-:W1:Y:S01]  /*75de0*/  LDC R8, c[0x0][0x22c] ;  /* 0x00008b00ff087b82 */ /* 0x000e620000000800 */
[----:B------:R-:W-:-:S02]  /*75df0*/  ISETP.LT.AND P2, PT, R4, R5, !P0 ;  /* 0x000000050400720c */ /* 0x000fc40004741270 */
[----:B0-----:R-:W-:-:S05]  /*75e00*/  ISETP.LT.AND P1, PT, R9, R0, !P0 ;  /* 0x000000000900720c */ /* 0x001fca0004721270 */
[----:B------:R-:W0:Y:S06]  /*75e10*/  LDC R5, c[0x0][0x22c] ;  /* 0x00008b00ff057b82 */ /* 0x000e2c0000000800 */
[----:B------:R-:W-:Y:S02]  /*75e20*/  @P2 STG.E.U16 desc[UR4][R20.64], R143 ;  /* 0x0000008f14002986 */ /* 0x000fe4000c101504 */
[----:B------:R-:W3:Y:S02]  /*75e30*/  LDC R4, c[0x0][0x22c] ;  /* 0x00008b00ff047b82 */ /* 0x000ee40000000800 */
[----:B------:R-:W-:Y:S01]  /*75e40*/  @P4 STG.E.U16 desc[UR4][R22.64], R12 ;  /* 0x0000000c16004986 */ /* 0x000fe2000c101504 */
[----:B------:R-:W-:-:S05]  /*75e50*/  VIADD R9, R3, 0x1c1 ;  /* 0x000001c103097836 */ /* 0x000fca0000000000 */
[----:B------:R-:W1:Y:S01]  /*75e60*/  LDC R0, c[0x0][0x22c] ;  /* 0x00008b00ff007b82 */ /* 0x000e620000000800 */
[----:B--2---:R2:W-:Y:S04]  /*75e70*/  @P1 STG.E.U16 desc[UR4][R150.64], R148 ;  /* 0x0000009496001986 */ /* 0x0045e8000c101504 */
[----:B--2---:R-:W2:Y:S01]  /*75e80*/  LDL.LU.64 R150, [R1+0x1ff0] ;  /* 0x001ff00001967983 */ /* 0x004ea20000300a00 */
[----:B----4-:R-:W-:Y:S01]  /*75e90*/  ISETP.LT.AND P2, PT, R9, R2, !P0 ;  /* 0x000000020900720c */ /* 0x010fe20004741270 */
[C---:B------:R-:W-:Y:S01]  /*75ea0*/  VIADD R10, R3.reuse, 0x1c3 ;  /* 0x000001c3030a7836 */ /* 0x040fe20000000000 */
[----:B------:R-:W4:Y:S01]  /*75eb0*/  LDC R2, c[0x0][0x22c] ;  /* 0x00008b00ff027b82 */ /* 0x000f220000000800 */
[C---:B------:R-:W-:Y:S02]  /*75ec0*/  VIADD R9, R3.reuse, 0x1c2 ;  /* 0x000001c203097836 */ /* 0x040fe40000000000 */
[----:B------:R-:W-:Y:S01]  /*75ed0*/  VIADD R11, R3, 0x1c4 ;  /* 0x000001c4030b7836 */ /* 0x000fe20000000000 */
[----:B0-----:R-:W-:-:S02]  /*75ee0*/  ISETP.LT.AND P3, PT, R10, R5, !P0 ;  /* 0x000000050a00720c */ /* 0x001fc40004761270 */
[----:B---3--:R-:W-:Y:S01]  /*75ef0*/  ISETP.LT.AND P1, PT, R9, R4, !P0 ;  /* 0x000000040900720c */ /* 0x008fe20004721270 */
[----:B------:R-:W-:Y:S01]  /*75f00*/  VIADD R9, R3, 0x1c5 ;  /* 0x000001c503097836 */ /* 0x000fe20000000000 */
[----:B------:R-:W-:Y:S01]  /*75f10*/  PRMT R10, R148, 0x7632, R10 ;  /* 0x00007632940a7816 */ /* 0x000fe2000000000a */
[----:B------:R-:W0:Y:S01]  /*75f20*/  LDC R4, c[0x0][0x22c] ;  /* 0x00008b00ff047b82 */ /* 0x000e220000000800 */
[----:B-1----:R-:W-:-:S03]  /*75f30*/  ISETP.LT.AND P4, PT, R11, R8, !P0 ;  /* 0x000000080b00720c */ /* 0x002fc60004781270 */
[----:B------:R-:W-:Y:S01]  /*75f40*/  @P2 STG.E.U16 desc[UR4][R32.64], R10 ;  /* 0x0000000a20002986 */ /* 0x000fe2000c101504 */
[----:B------:R-:W-:Y:S02]  /*75f50*/  ISETP.LT.AND P2, PT, R9, R0, !P0 ;  /* 0x000000000900720c */ /* 0x000fe40004741270 */
[----:B------:R-:W-:Y:S01]  /*75f60*/  PRMT R11, R149, 0x7632, R11 ;  /* 0x00007632950b7816 */ /* 0x000fe2000000000b */
[----:B------:R-:W1:Y:S02]  /*75f70*/  LDC R8, c[0x0][0x22c] ;  /* 0x00008b00ff087b82 */ /* 0x000e640000000800 */
[----:B------:R-:W-:Y:S04]  /*75f80*/  @P1 STG.E.U16 desc[UR4][R34.64], R149 ;  /* 0x0000009522001986 */ /* 0x000fe8000c101504 */
[----:B------:R-:W-:Y:S02]  /*75f90*/  @P3 STG.E.U16 desc[UR4][R40.64], R11 ;  /* 0x0000000b28003986 */ /* 0x000fe4000c101504 */
[----:B------:R-:W3:Y:S01]  /*75fa0*/  LDC R5, c[0x0][0x22c] ;  /* 0x00008b00ff057b82 */ /* 0x000ee20000000800 */
[----:B--2---:R-:W-:Y:S01]  /*75fb0*/  PRMT R12, R150, 0x7632, R12 ;  /* 0x00007632960c7816 */ /* 0x004fe2000000000c */
[----:B------:R-:W-:Y:S06]  /*75fc0*/  @P4 STG.E.U16 desc[UR4][R42.64], R150 ;  /* 0x000000962a004986 */ /* 0x000fec000c101504 */
[----:B------:R-:W2:Y:S01]  /*75fd0*/  LDC R0, c[0x0][0x22c] ;  /* 0x00008b00ff007b82 */ /* 0x000ea20000000800 */
[----:B------:R4:W-:Y:S04]  /*75fe0*/  @P2 STG.E.U16 desc[UR4][R156.64], R12 ;  /* 0x0000000c9c002986 */ /* 0x0009e8000c101504 */
[----:B----4-:R-:W4:Y:S01]  /*75ff0*/  LDL.LU.64 R156, [R1+0x1fe8] ;  /* 0x001fe800019c7983 */ /* 0x010f220000300a00 */
[----:B------:R-:W-:-:S05]  /*76000*/  VIADD R9, R3, 0x1c6 ;  /* 0x000001c603097836 */ /* 0x000fca0000000000 */
[----:B------:R-:W-:Y:S01]  /*76010*/  ISETP.LT.AND P1, PT, R9, R2, !P0 ;  /* 0x000000020900720c */ /* 0x000fe20004721270 */
[C---:B------:R-:W-:Y:S02]  /*76020*/  VIADD R9, R3.reuse, 0x1c7 ;  /* 0x000001c703097836 */ /* 0x040fe40000000000 */
[----:B------:R-:W-:Y:S01]  /*76030*/  VIADD R10, R3, 0x1c8 ;  /* 0x000001c8030a7836 */ /* 0x000fe20000000000 */
[----:B------:R-:W-:Y:S01]  /*76040*/  PRMT R11, R151, 0x7632, R11 ;  /* 0x00007632970b7816 */ /* 0x000fe2000000000b */
[----:B------:R-:W4:Y:S01]  /*76050*/  LDC R2, c[0x0][0x22c] ;  /* 0x00008b00ff027b82 */ /* 0x000f220000000800 */
[----:B0-----:R-:W-:Y:S01]  /*76060*/  ISETP.LT.AND P2, PT, R9, R4, !P0 ;  /* 0x000000040900720c */ /* 0x001fe20004741270 */
[----:B------:R-:W-:Y:S01]  /*76070*/  VIADD R9, R3, 0x1c9 ;  /* 0x000001c903097836 */ /* 0x000fe20000000000 */
[----:B---3--:R-:W-:-:S04]  /*76080*/  ISETP.LT.AND P3, PT, R10, R5, !P0 ;  /* 0x000000050a00720c */ /* 0x008fc80004761270 */
[----:B-1----:R-:W-:Y:S01]  /*76090*/  ISETP.LT.AND P4, PT, R9, R8, !P0 ;  /* 0x000000080900720c */ /* 0x002fe20004781270 */
[----:B------:R-:W-:Y:S01]  /*760a0*/  VIADD R9, R3, 0x1ca ;  /* 0x000001ca03097836 */ /* 0x000fe20000000000 */
[----:B------:R0:W-:Y:S01]  /*760b0*/  @P1 STG.E.U16 desc[UR4][R196.64], R151 ;  /* 0x00000097c4001986 */ /* 0x0001e2000c101504 */
[----:B------:R-:W1:Y:S03]  /*760c0*/  LDC R4, c[0x0][0x22c] ;  /* 0x00008b00ff047b82 */ /* 0x000e660000000800 */
[----:B--2---:R-:W-:Y:S01]  /*760d0*/  ISETP.LT.AND P1, PT, R9, R0, !P0 ;  /* 0x000000000900720c */ /* 0x004fe20004721270 */
[----:B------:R2:W-:Y:S04]  /*760e0*/  @P2 STG.E.U16 desc[UR4][R198.64], R11 ;  /* 0x0000000bc6002986 */ /* 0x0005e8000c101504 */
[----:B------:R-:W3:Y:S01]  /*760f0*/  LDC R5, c[0x0][0x22c] ;  /* 0x00008b00ff057b82 */ /* 0x000ee20000000800 */
[----:B0-----:R-:W3:Y:S04]  /*76100*/  LDL.LU.64 R196, [R1+0x1fe0] ;  /* 0x001fe00001c47983 */ /* 0x001ee80000300a00 */
[----:B--2---:R-:W2:Y:S01]  /*76110*/  LDL.LU.64 R198, [R1+0x1fd8] ;  /* 0x001fd80001c67983 */ /* 0x004ea20000300a00 */
[----:B----4-:R-:W-:-:S03]  /*76120*/  PRMT R12, R156, 0x7632, R12 ;  /* 0x000076329c0c7816 */ /* 0x010fc6000000000c */
[----:B------:R0:W-:Y:S01]  /*76130*/  @P3 STG.E.U16 desc[UR4][R188.64], R156 ;  /* 0x0000009cbc003986 */ /* 0x0001e2000c101504 */
[C---:B------:R-:W-:Y:S01]  /*76140*/  VIADD R9, R3.reuse, 0x1cb ;  /* 0x000001cb03097836 */ /* 0x040fe20000000000 */
[----:B------:R-:W4:Y:S02]  /*76150*/  LDC R8, c[0x0][0x22c] ;  /* 0x00008b00ff087b82 */ /* 0x000f240000000800 */
[----:B------:R1:W-:Y:S04]  /*76160*/  @P4 STG.E.U16 desc[UR4][R190.64], R12 ;  /* 0x0000000cbe004986 */ /* 0x0003e8000c101504 */
[----:B------:R3:W-:Y:S01]  /*76170*/  @P1 STG.E.U16 desc[UR4][R158.64], R157 ;  /* 0x0000009d9e001986 */ /* 0x0007e2000c101504 */
[----:B------:R-:W-:Y:S01]  /*76180*/  VIADD R10, R3, 0x1cd ;  /* 0x000001cd030a7836 */ /* 0x000fe20000000000 */
[----:B------:R-:W2:Y:S02]  /*76190*/  LDC R0, c[0x0][0x22c] ;  /* 0x00008b00ff007b82 */ /* 0x000ea40000000800 */
[----:B0-----:R-:W2:Y:S04]  /*761a0*/  LDL.LU.64 R188, [R1+0x1fd0] ;  /* 0x001fd00001bc7983 */ /* 0x001ea80000300a00 */
[----:B-1----:R-:W2:Y:S04]  /*761b0*/  LDL.LU.64 R190, [R1+0x1fc8] ;  /* 0x001fc80001be7983 */ /* 0x002ea80000300a00 */
[----:B---3--:R-:W3:Y:S01]  /*761c0*/  LDL.LU.64 R158, [R1+0x1fc0] ;  /* 0x001fc000019e7983 */ /* 0x008ee20000300a00 */
[----:B------:R-:W-:Y:S01]  /*761d0*/  ISETP.LT.AND P2, PT, R9, R2, !P0 ;  /* 0x000000020900720c */ /* 0x000fe20004741270 */
[----:B------:R-:W-:Y:S01]  /*761e0*/  VIADD R9, R3, 0x1cc ;  /* 0x000001cc03097836 */ /* 0x000fe20000000000 */
[----:B------:R-:W-:Y:S01]  /*761f0*/  ISETP.LT.AND P3, PT, R10, R5, !P0 ;  /* 0x000000050a00720c */ /* 0x000fe20004761270 */
[----:B------:R-:W0:Y:S03]  /*76200*/  LDC R2, c[0x0][0x22c] ;  /* 0x00008b00ff027b82 */ /* 0x000e260000000800 */
[----:B------:R-:W-:-:S02]  /*76210*/  ISETP.LT.AND P1, PT, R9, R4, !P0 ;  /* 0x000000040900720c */ /* 0x000fc40004721270 */
[----:B------:R-:W-:Y:S01]  /*76220*/  PRMT R10, R157, 0x7632, R10 ;  /* 0x000076329d0a7816 */ /* 0x000fe2000000000a */
[C---:B------:R-:W-:Y:S02]  /*76230*/  VIADD R9, R3.reuse, 0x1cf ;  /* 0x000001cf03097836 */ /* 0x040fe40000000000 */
[----:B------:R-:W-:Y:S01]  /*76240*/  VIADD R5, R3, 0x1ce ;  /* 0x000001ce03057836 */ /* 0x000fe20000000000 */
[----:B------:R-:W1:Y:S01]  /*76250*/  LDC R4, c[0x0][0x22c] ;  /* 0x00008b00ff047b82 */ /* 0x000e620000000800 */
[----:B------:R4:W-:Y:S04]  /*76260*/  @P2 STG.E.U16 desc[UR4][R180.64], R10 ;  /* 0x0000000ab4002986 */ /* 0x0009e8000c101504 */
[----:B----4-:R-:W4:Y:S01]  /*76270*/  LDL.LU.64 R180, [R1+0x1fb8] ;  /* 0x001fb80001b47983 */ /* 0x010f220000300a00 */
[----:B---3--:R-:W-:-:S03]  /*76280*/  PRMT R11, R158, 0x7632, R11 ;  /* 0x000076329e0b7816 */ /* 0x008fc6000000000b */
[----:B------:R3:W-:Y:S04]  /*76290*/  @P1 STG.E.U16 desc[UR4][R182.64], R158 ;  /* 0x0000009eb6001986 */ /* 0x0007e8000c101504 */
[----:B------:R0:W-:Y:S04]  /*762a0*/  @P3 STG.E.U16 desc[UR4][R164.64], R11 ;  /* 0x0000000ba4003986 */ /* 0x0001e8000c101504 */
[----:B---3--:R-:W3:Y:S04]  /*762b0*/  LDL.LU.64 R182, [R1+0x1fb0] ;  /* 0x001fb00001b67983 */ /* 0x008ee80000300a00 */
[----:B0-----:R-:W4:Y:S01]  /*762c0*/  LDL.LU.64 R164, [R1+0x1fa8] ;  /* 0x001fa80001a47983 */ /* 0x001f220000300a00 */
[----:B------:R-:W-:Y:S01]  /*762d0*/  ISETP.LT.AND P4, PT, R9, R8, !P0 ;  /* 0x000000080900720c */ /* 0x000fe20004781270 */
[----:B------:R-:W-:Y:S01]  /*762e0*/  VIADD R9, R3, 0x1d0 ;  /* 0x000001d003097836 */ /* 0x000fe20000000000 */
[----:B--2---:R-:W-:Y:S01]  /*762f0*/  ISETP.LT.AND P2, PT, R5, R0, !P0 ;  /* 0x000000000500720c */ /* 0x004fe20004741270 */
[----:B------:R-:W0:Y:S03]  /*76300*/  LDC R8, c[0x0][0x22c] ;  /* 0x00008b00ff087b82 */ /* 0x000e260000000800 */
[----:B------:R-:W-:-:S02]  /*76310*/  ISETP.LT.AND P1, PT, R9, R2, !P0 ;  /* 0x000000020900720c */ /* 0x000fc40004721270 */
[----:B------:R-:W-:-:S03]  /*76320*/  PRMT R12, R159, 0x7632, R12 ;  /* 0x000076329f0c7816 */ /* 0x000fc6000000000c */
[----:B------:R-:W2:Y:S04]  /*76330*/  LDC R0, c[0x0][0x22c] ;  /* 0x00008b00ff007b82 */ /* 0x000ea80000000800 */
[----:B------:R1:W-:Y:S04]  /*76340*/  @P2 STG.E.U16 desc[UR4][R172.64], R159 ;  /* 0x0000009fac002986 */ /* 0x0003e8000c101504 */
[----:B------:R1:W-:Y:S01]  /*76350*/  @P4 STG.E.U16 desc[UR4][R174.64], R12 ;  /* 0x0000000cae004986 */ /* 0x0003e2000c101504 */
[----:B------:R-:W0:Y:S03]  /*76360*/  LDC R5, c[0x0][0x22c] ;  /* 0x00008b00ff057b82 */ /* 0x000e260000000800 */
[----:B-1----:R-:W3:Y:S05]  /*76370*/  LDL.LU.64 R172, [R1+0x1fa0] ;  /* 0x001fa00001ac7983 */ /* 0x002eea0000300a00 */
[----:B------:R-:W1:Y:S01]  /*76380*/  LDC R2, c[0x0][0x22c] ;  /* 0x00008b00ff027b82 */ /* 0x000e620000000800 */
[----:B------:R-:W3:Y:S04]  /*76390*/  LDL.LU.64 R174, [R1+0x1f98] ;  /* 0x001f980001ae7983 */ /* 0x000ee80000300a00 */
[----:B----4-:R4:W-:Y:S04]  /*763a0*/  @P1 STG.E.U16 desc[UR4][R166.64], R164 ;  /* 0x000000a4a6001986 */ /* 0x0109e8000c101504 */
[----:B----4-:R-:W4:Y:S04]  /*763b0*/  LDL.LU.64 R166, [R1+0x1f90] ;  /* 0x001f900001a67983 */ /* 0x010f280000300a00 */
[----:B------:R-:W4:Y:S01]  /*763c0*/  LDL.LU R43, [R1+0xb20] ;  /* 0x000b2000012b7983 */ /* 0x000f220000300800 */
[----:B------:R-:W-:-:S05]  /*763d0*/  VIADD R9, R3, 0x1d1 ;  /* 0x000001d103097836 */ /* 0x000fca0000000000 */
[----:B------:R-:W-:Y:S01]  /*763e0*/  ISETP.LT.AND P2, PT, R9, R4, !P0 ;  /* 0x000000040900720c */ /* 0x000fe20004741270 */
[C---:B------:R-:W-:Y:S01]  /*763f0*/  VIADD R9, R3.reuse, 0x1d2 ;  /* 0x000001d203097836 */ /* 0x040fe20000000000 */
[----:B------:R-:W3:Y:S01]  /*76400*/  LDC R4, c[0x0][0x22c] ;  /* 0x00008b00ff047b82 */ /* 0x000ee20000000800 */
[C---:B------:R-:W-:Y:S02]  /*76410*/  VIADD R10, R3.reuse, 0x1d3 ;  /* 0x000001d3030a7836 */ /* 0x040fe40000000000 */
[----:B------:R-:W-:Y:S01]  /*76420*/  VIADD R11, R3, 0x1d4 ;  /* 0x000001d4030b7836 */ /* 0x000fe20000000000 */
[----:B--2---:R-:W-:-:S04]  /*76430*/  ISETP.LT.AND P1, PT, R9, R0, !P0 ;  /* 0x000000000900720c */ /* 0x004fc80004721270 */
[----:B------:R-:W2:Y:S01]  /*76440*/  LDC R0, c[0x0][0x22c] ;  /* 0x00008b00ff007b82 */ /* 0x000ea20000000800 */
[----:B0-----:R-:W-:Y:S01]  /*76450*/  ISETP.LT.AND P3, PT, R10, R5, !P0 ;  /* 0x000000050a00720c */ /* 0x001fe20004761270 */
[----:B------:R-:W-:Y:S01]  /*76460*/  VIADD R9, R3, 0x1d5 ;  /* 0x000001d503097836 */ /* 0x000fe20000000000 */
[----:B------:R-:W-:Y:S02]  /*76470*/  PRMT R10, R164, 0x7632, R10 ;  /* 0x00007632a40a7816 */ /* 0x000fe4000000000a */
[----:B------:R-:W-:-:S03]  /*76480*/  ISETP.LT.AND P4, PT, R11, R8, !P0 ;  /* 0x000000080b00720c */ /* 0x000fc60004781270 */
[----:B------:R-:W0:Y:S01]  /*76490*/  LDC R5, c[0x0][0x22c] ;  /* 0x00008b00ff057b82 */ /* 0x000e220000000800 */
[----:B------:R1:W-:Y:S02]  /*764a0*/  @P2 STG.E.U16 desc[UR4][R6.64], R10 ;  /* 0x0000000a06002986 */ /* 0x0003e4000c101504 */
[----:B-1----:R-:W-:-:S05]  /*764b0*/  ISETP.LT.AND P2, PT, R9, R2, !P0 ;  /* 0x000000020900720c */ /* 0x002fca0004741270 */
[----:B------:R-:W1:Y:S01]  /*764c0*/  LDC R8, c[0x0][0x22c] ;  /* 0x00008b00ff087b82 */ /* 0x000e620000000800 */
[----:B------:R-:W-:Y:S01]  /*764d0*/  PRMT R61, R165, 0x7632, R61 ;  /* 0x00007632a53d7816 */ /* 0x000fe2000000003d */
[----:B------:R-:W-:-:S06]  /*764e0*/  VIADD R9, R3, 0x1d6 ;  /* 0x000001d603097836 */ /* 0x000fcc0000000000 */
[----:B------:R-:W1:Y:S01]  /*764f0*/  LDC R2, c[0x0][0x22c] ;  /* 0x00008b00ff027b82 */ /* 0x000e620000000800 */
[----:B------:R-:W-:Y:S01]  /*76500*/  VIADD R7, R3, 0x1d7 ;  /* 0x000001d703077836 */ /* 0x000fe20000000000 */
[----:B------:R-:W-:Y:S01]  /*76510*/  @P1 STG.E.U16 desc[UR4][R120.64], R165 ;  /* 0x000000a578001986 */ /* 0x000fe2000c101504 */
[----:B---3--:R-:W-:-:S03]  /*76520*/  ISETP.LT.AND P1, PT, R9, R4, !P0 ;  /* 0x000000040900720c */ /* 0x008fc60004721270 */
[----:B------:R-:W-:Y:S02]  /*76530*/  @P3 STG.E.U16 desc[UR4][R122.64], R61 ;  /* 0x0000003d7a003986 */ /* 0x000fe4000c101504 */
[----:B------:R-:W3:Y:S01]  /*76540*/  LDC R4, c[0x0][0x22c] ;  /* 0x00008b00ff047b82 */ /* 0x000ee20000000800 */
[----:B------:R-:W-:-:S05]  /*76550*/  VIADD R6, R3, 0x1d8 ;  /* 0x000001d803067836 */ /* 0x000fca0000000000 */
[----:B0-----:R-:W-:Y:S02]  /*76560*/  ISETP.LT.AND P3, PT, R6, R5, !P0 ;  /* 0x000000050600720c */ /* 0x001fe40004761270 */
[----:B------:R-:W0:Y:S01]  /*76570*/  LDC R5, c[0x0][0x22c] ;  /* 0x00008b00ff057b82 */ /* 0x000e220000000800 */
[----:B------:R-:W-:-:S07]  /*76580*/  PRMT R73, R172, 0x7632, R73 ;  /* 0x00007632ac497816 */ /* 0x000fce0000000049 */
[----:B------:R-:W0:Y:S01]  /*76590*/  LDC R6, c[0x0][0x22c] ;  /* 0x00008b00ff067b82 */ /* 0x000e220000000800 */
[----:B------:R-:W-:Y:S02]  /*765a0*/  PRMT R77, R173, 0x7632, R77 ;  /* 0x00007632ad4d7816 */ /* 0x000fe4000000004d */
[----:B------:R-:W-:Y:S02]  /*765b0*/  PRMT R81, R174, 0x7632, R81 ;  /* 0x00007632ae517816 */ /* 0x000fe40000000051 */
[----:B------:R-:W-:Y:S01]  /*765c0*/  PRMT R85, R175, 0x7632, R85 ;  /* 0x00007632af557816 */ /* 0x000fe20000000055 */
[----:B------:R-:W-:Y:S01]  /*765d0*/  VIADD R9, R3, 0x1e4 ;  /* 0x000001e403097836 */ /* 0x000fe20000000000 */
[----:B------:R-:W-:Y:S02]  /*765e0*/  PRMT R89, R180, 0x7632, R89 ;  /* 0x00007632b4597816 */ /* 0x000fe40000000059 */
[----:B------:R-:W-:Y:S02]  /*765f0*/  PRMT R93, R181, 0x7632, R93 ;  /* 0x00007632b55d7816 */ /* 0x000fe4000000005d */
[----:B------:R-:W-:-:S02]  /*76600*/  PRMT R97, R182, 0x7632, R97 ;  /* 0x00007632b6617816 */ /* 0x000fc40000000061 */
[----:B------:R-:W-:Y:S02]  /*76610*/  PRMT R101, R183, 0x7632, R101 ;  /* 0x00007632b7657816 */ /* 0x000fe40000000065 */
[----:B------:R-:W-:Y:S02]  /*76620*/  PRMT R103, R188, 0x7632, R103 ;  /* 0x00007632bc677816 */ /* 0x000fe40000000067 */
[----:B------:R-:W-:Y:S02]  /*76630*/  PRMT R105, R189, 0x7632, R105 ;  /* 0x00007632bd697816 */ /* 0x000fe40000000069 */
[----:B------:R-:W-:Y:S01]  /*76640*/  PRMT R107, R190, 0x7632, R107 ;  /* 0x00007632be6b7816 */ /* 0x000fe2000000006b */
[----:B------:R-:W-:Y:S01]  /*76650*/  VIADD R10, R3, 0x1f2 ;  /* 0x000001f2030a7836 */ /* 0x000fe20000000000 */
[----:B------:R-:W-:Y:S01]  /*76660*/  PRMT R109, R191, 0x7632, R109 ;  /* 0x00007632bf6d7816 */ /* 0x000fe2000000006d */
[----:B------:R-:W-:Y:S01]  /*76670*/  VIADD R11, R3, 0x1f4 ;  /* 0x000001f4030b7836 */ /* 0x000fe20000000000 */
[----:B------:R-:W-:-:S02]  /*76680*/  PRMT R111, R196, 0x7632, R111 ;  /* 0x00007632c46f7816 */ /* 0x000fc4000000006f */
[----:B------:R-:W-:Y:S02]  /*76690*/  PRMT R113, R197, 0x7632, R113 ;  /* 0x00007632c5717816 */ /* 0x000fe40000000071 */
[----:B------:R-:W-:Y:S02]  /*766a0*/  PRMT R115, R198, 0x7632, R115 ;  /* 0x00007632c6737816 */ /* 0x000fe40000000073 */
[----:B------:R-:W-:Y:S01]  /*766b0*/  PRMT R117, R199, 0x7632, R117 ;  /* 0x00007632c7757816 */ /* 0x000fe20000000075 */
[----:B------:R-:W-:Y:S01]  /*766c0*/  VIADD R13, R3, 0x1fd ;  /* 0x000001fd030d7836 */ /* 0x000fe20000000000 */
[----:B----4-:R-:W-:Y:S01]  /*766d0*/  PRMT R65, R166, 0x7632, R65 ;  /* 0x00007632a6417816 */ /* 0x010fe20000000041 */
[----:B------:R-:W-:Y:S04]  /*766e0*/  @P4 STG.E.U16 desc[UR4][R128.64], R166 ;  /* 0x000000a680004986 */ /* 0x000fe8000c101504 */
[----:B------:R-:W-:Y:S01]  /*766f0*/  @P2 STG.E.U16 desc[UR4][R130.64], R65 ;  /* 0x0000004182002986 */ /* 0x000fe2000c101504 */
[----:B--2---:R-:W-:Y:S01]  /*76700*/  ISETP.LT.AND P2, PT, R7, R0, !P0 ;  /* 0x000000000700720c */ /* 0x004fe20004741270 */
[----:B------:R-:W-:Y:S01]  /*76710*/  VIADD R7, R3, 0x1d9 ;  /* 0x000001d903077836 */ /* 0x000fe20000000000 */
[----:B------:R-:W2:Y:S04]  /*76720*/  LDC R0, c[0x0][0x22c] ;  /* 0x00008b00ff007b82 */ /* 0x000ea80000000800 */
[----:B-1----:R-:W-:Y:S01]  /*76730*/  ISETP.LT.AND P4, PT, R7, R8, !P0 ;  /* 0x000000080700720c */ /* 0x002fe20004781270 */
[----:B------:R-:W-:Y:S01]  /*76740*/  VIADD R7, R3, 0x1da ;  /* 0x000001da03077836 */ /* 0x000fe20000000000 */
[----:B------:R-:W-:Y:S04]  /*76750*/  @P1 STG.E.U16 desc[UR4][R136.64], R167 ;  /* 0x000000a788001986 */ /* 0x000fe8000c101504 */
[----:B------:R-:W-:-:S02]  /*76760*/  ISETP.LT.AND P1, PT, R7, R2, !P0 ;  /* 0x000000020700720c */ /* 0x000fc40004721270 */
[----:B------:R-:W1:Y:S01]  /*76770*/  LDC R2, c[0x0][0x22c] ;  /* 0x00008b00ff027b82 */ /* 0x000e620000000800 */
[----:B------:R-:W-:Y:S01]  /*76780*/  PRMT R69, R167, 0x7632, R69 ;  /* 0x00007632a7457816 */ /* 0x000fe20000000045 */
[----:B------:R-:W-:-:S04]  /*76790*/  VIADD R7, R3, 0x1db ;  /* 0x000001db03077836 */ /* 0x000fc80000000000 */
[----:B------:R-:W-:Y:S01]  /*767a0*/  @P2 STG.E.U16 desc[UR4][R138.64], R69 ;  /* 0x000000458a002986 */ /* 0x000fe2000c101504 */
[----:B---3--:R-:W-:Y:S01]  /*767b0*/  ISETP.LT.AND P2, PT, R7, R4, !P0 ;  /* 0x000000040700720c */ /* 0x008fe20004741270 */
[C---:B------:R-:W-:Y:S01]  /*767c0*/  VIADD R7, R3.reuse, 0x1dc ;  /* 0x000001dc03077836 */ /* 0x040fe20000000000 */
[----:B------:R-:W3:Y:S01]  /*767d0*/  LDC R4, c[0x0][0x22c] ;  /* 0x00008b00ff047b82 */ /* 0x000ee20000000800 */
[----:B------:R-:W-:Y:S01]  /*767e0*/  VIADD R8, R3, 0x1dd ;  /* 0x000001dd03087836 */ /* 0x000fe20000000000 */
[----:B------:R-:W-:Y:S04]  /*767f0*/  @P3 STG.E.U16 desc[UR4][R144.64], R172 ;  /* 0x000000ac90003986 */ /* 0x000fe8000c101504 */
[----:B------:R-:W-:Y:S01]  /*76800*/  @P4 STG.E.U16 desc[UR4][R146.64], R73 ;  /* 0x0000004992004986 */ /* 0x000fe2000c101504 */
[----:B0-----:R-:W-:-:S03]  /*76810*/  ISETP.LT.AND P3, PT, R8, R5, !P0 ;  /* 0x000000050800720c */ /* 0x001fc60004761270 */
[----:B------:R-:W-:Y:S01]  /*76820*/  @P1 STG.E.U16 desc[UR4][R152.64], R173 ;  /* 0x000000ad98001986 */ /* 0x000fe2000c101504 */
[----:B--2---:R-:W-:Y:S01]  /*76830*/  ISETP.LT.AND P1, PT, R7, R0, !P0 ;  /* 0x000000000700720c */ /* 0x004fe20004721270 */
[C---:B------:R-:W-:Y:S01]  /*76840*/  VIADD R5, R3.reuse, 0x1de ;  /* 0x000001de03057836 */ /* 0x040fe20000000000 */
[----:B------:R-:W0:Y:S01]  /*76850*/  LDC R0, c[0x0][0x22c] ;  /* 0x00008b00ff007b82 */ /* 0x000e220000000800 */
[----:B------:R-:W-:Y:S01]  /*76860*/  @P2 STG.E.U16 desc[UR4][R154.64], R77 ;  /* 0x0000004d9a002986 */ /* 0x000fe2000c101504 */
[----:B------:R-:W-:Y:S02]  /*76870*/  VIADD R7, R3, 0x1df ;  /* 0x000001df03077836 */ /* 0x000fe40000000000 */
[----:B-1----:R-:W-:-:S04]  /*76880*/  ISETP.LT.AND P2, PT, R5, R2, !P0 ;  /* 0x000000020500720c */ /* 0x002fc80004741270 */
[----:B------:R-:W1:Y:S01]  /*76890*/  LDC R2, c[0x0][0x22c] ;  /* 0x00008b00ff027b82 */ /* 0x000e620000000800 */
[----:B------:R-:W-:Y:S01]  /*768a0*/  ISETP.LT.AND P4, PT, R7, R6, !P0 ;  /* 0x000000060700720c */ /* 0x000fe20004781270 */
[----:B------:R-:W-:Y:S01]  /*768b0*/  VIADD R7, R3, 0x1e0 ;  /* 0x000001e003077836 */ /* 0x000fe20000000000 */
[----:B------:R-:W-:Y:S05]  /*768c0*/  @P1 STG.E.U16 desc[UR4][R160.64], R174 ;  /* 0x000000aea0001986 */ /* 0x000fea000c101504 */
[----:B------:R-:W2:Y:S01]  /*768d0*/  LDC R5, c[0x0][0x22c] ;  /* 0x00008b00ff057b82 */ /* 0x000ea20000000800 */
[----:B---3--:R-:W-:Y:S01]  /*768e0*/  ISETP.LT.AND P1, PT, R7, R4, !P0 ;  /* 0x000000040700720c */ /* 0x008fe20004721270 */
[----:B------:R-:W-:-:S06]  /*768f0*/  VIADD R7, R3, 0x1e1 ;  /* 0x000001e103077836 */ /* 0x000fcc0000000000 */
[----:B------:R-:W3:Y:S01]  /*76900*/  LDC R6, c[0x0][0x22c] ;  /* 0x00008b00ff067b82 */ /* 0x000ee20000000800 */
[----:B------:R-:W-:Y:S07]  /*76910*/  @P3 STG.E.U16 desc[UR4][R162.64], R81 ;  /* 0x00000051a2003986 */ /* 0x000fee000c101504 */
[----:B------:R-:W4:Y:S01]  /*76920*/  LDC R4, c[0x0][0x22c] ;  /* 0x00008b00ff047b82 */ /* 0x000f220000000800 */
[----:B------:R-:W-:Y:S01]  /*76930*/  @P2 STG.E.U16 desc[UR4][R168.64], R175 ;  /* 0x000000afa8002986 */ /* 0x000fe2000c101504 */
[----:B0-----:R-:W-:Y:S01]  /*76940*/  ISETP.LT.AND P2, PT, R7, R0, !P0 ;  /* 0x000000000700720c */ /* 0x001fe20004741270 */
[----:B------:R-:W-:-:S05]  /*76950*/  VIADD R7, R3, 0x1e2 ;  /* 0x000001e203077836 */ /* 0x000fca0000000000 */
[----:B------:R-:W0:Y:S01]  /*76960*/  LDC R0, c[0x0][0x22c] ;  /* 0x00008b00ff007b82 */ /* 0x000e220000000800 */
[----:B------:R-:W-:Y:S01]  /*76970*/  @P4 STG.E.U16 desc[UR4][R170.64], R85 ;  /* 0x00000055aa004986 */ /* 0x000fe2000c101504 */
[----:B------:R-:W-:-:S03]  /*76980*/  VIADD R8, R3, 0x1e3 ;  /* 0x000001e303087836 */ /* 0x000fc60000000000 */
[----:B------:R-:W-:Y:S01]  /*76990*/  @P1 STG.E.U16 desc[UR4][R176.64], R180 ;  /* 0x000000b4b0001986 */ /* 0x000fe2000c101504 */
[----:B-1----:R-:W-:Y:S02]  /*769a0*/  ISETP.LT.AND P1, PT, R7, R2, !P0 ;  /* 0x000000020700720c */ /* 0x002fe40004721270 */
[----:B------:R-:W1:Y:S01]  /*769b0*/  LDC R2, c[0x0][0x22c] ;  /* 0x00008b00ff027b82 */ /* 0x000e620000000800 */
[----:B--2---:R-:W-:Y:S01]  /*769c0*/  ISETP.LT.AND P3, PT, R8, R5, !P0 ;  /* 0x000000050800720c */ /* 0x004fe20004761270 */
[----:B------:R-:W-:Y:S01]  /*769d0*/  VIADD R7, R3, 0x1e5 ;  /* 0x000001e503077836 */ /* 0x000fe20000000000 */
[----:B---3--:R-:W-:-:S05]  /*769e0*/  ISETP.LT.AND P4, PT, R9, R6, !P0 ;  /* 0x000000060900720c */ /* 0x008fca0004781270 */
[----:B------:R-:W2:Y:S01]  /*769f0*/  LDC R5, c[0x0][0x22c] ;  /* 0x00008b00ff057b82 */ /* 0x000ea20000000800 */
[----:B------:R-:W-:Y:S01]  /*76a00*/  @P2 STG.E.U16 desc[UR4][R178.64], R89 ;  /* 0x00000059b2002986 */ /* 0x000fe2000c101504 */
[----:B----4-:R-:W-:-:S06]  /*76a10*/  ISETP.LT.AND P2, PT, R7, R4, !P0 ;  /* 0x000000040700720c */ /* 0x010fcc0004741270 */
[----:B------:R-:W3:Y:S01]  /*76a20*/  LDC R6, c[0x0][0x22c] ;  /* 0x00008b00ff067b82 */ /* 0x000ee20000000800 */
[----:B------:R-:W-:Y:S01]  /*76a30*/  VIADD R7, R3, 0x1e6 ;  /* 0x000001e603077836 */ /* 0x000fe20000000000 */
[----:B------:R-:W-:Y:S06]  /*76a40*/  @P1 STG.E.U16 desc[UR4][R184.64], R181 ;  /* 0x000000b5b8001986 */ /* 0x000fec000c101504 */
[----:B------:R-:W4:Y:S01]  /*76a50*/  LDC R4, c[0x0][0x22c] ;  /* 0x00008b00ff047b82 */ /* 0x000f220000000800 */
[----:B0-----:R-:W-:Y:S01]  /*76a60*/  ISETP.LT.AND P1, PT, R7, R0, !P0 ;  /* 0x000000000700720c */ /* 0x001fe20004721270 */
[C---:B------:R-:W-:Y:S01]  /*76a70*/  VIADD R7, R3.reuse, 0x1e7 ;  /* 0x000001e703077836 */ /* 0x040fe20000000000 */
[----:B------:R-:W-:Y:S05]  /*76a80*/  @P3 STG.E.U16 desc[UR4][R186.64], R93 ;  /* 0x0000005dba003986 */ /* 0x000fea000c101504 */
[----:B------:R-:W0:Y:S01]  /*76a90*/  LDC R0, c[0x0][0x22c] ;  /* 0x00008b00ff007b82 */ /* 0x000e220000000800 */
[----:B------:R-:W-:Y:S01]  /*76aa0*/  @P4 STG.E.U16 desc[UR4][R192.64], R182 ;  /* 0x000000b6c0004986 */ /* 0x000fe2000c101504 */
[----:B------:R-:W-:-:S03]  /*76ab0*/  VIADD R8, R3, 0x1e8 ;  /* 0x000001e803087836 */ /* 0x000fc60000000000 */
[----:B------:R-:W-:Y:S01]  /*76ac0*/  @P2 STG.E.U16 desc[UR4][R194.64], R97 ;  /* 0x00000061c2002986 */ /* 0x000fe2000c101504 */
[----:B-1----:R-:W-:Y:S01]  /*76ad0*/  ISETP.LT.AND P2, PT, R7, R2, !P0 ;  /* 0x000000020700720c */ /* 0x002fe20004741270 */
[----:B------:R-:W-:Y:S01]  /*76ae0*/  VIADD R7, R3, 0x1e9 ;  /* 0x000001e903077836 */ /* 0x000fe20000000000 */
[----:B--2---:R-:W-:Y:S01]  /*76af0*/  ISETP.LT.AND P3, PT, R8, R5, !P0 ;  /* 0x000000050800720c */ /* 0x004fe20004761270 */
[----:B------:R-:W1:Y:S03]  /*76b00*/  LDC R2, c[0x0][0x22c] ;  /* 0x00008b00ff027b82 */ /* 0x000e660000000800 */
[----:B---3--:R-:W-:Y:S01]  /*76b10*/  ISETP.LT.AND P4, PT, R7, R6, !P0 ;  /* 0x000000060700720c */ /* 0x008fe20004781270 */
[----:B------:R-:W-:-:S04]  /*76b20*/  VIADD R7, R3, 0x1ea ;  /* 0x000001ea03077836 */ /* 0x000fc80000000000 */
[----:B------:R-:W2:Y:S01]  /*76b30*/  LDC R5, c[0x0][0x22c] ;  /* 0x00008b00ff057b82 */ /* 0x000ea20000000800 */
[----:B------:R-:W-:Y:S01]  /*76b40*/  @P1 STG.E.U16 desc[UR4][R200.64], R183 ;  /* 0x000000b7c8001986 */ /* 0x000fe2000c101504 */
[----:B----4-:R-:W-:Y:S01]  /*76b50*/  ISETP.LT.AND P1, PT, R7, R4, !P0 ;  /* 0x000000040700720c */ /* 0x010fe20004721270 */
[----:B------:R-:W-:-:S05]  /*76b60*/  VIADD R7, R3, 0x1eb ;  /* 0x000001eb03077836 */ /* 0x000fca0000000000 */
[----:B------:R-:W3:Y:S01]  /*76b70*/  LDC R4, c[0x0][0x22c] ;  /* 0x00008b00ff047b82 */ /* 0x000ee20000000800 */
[----:B------:R-:W-:Y:S01]  /*76b80*/  @P2 STG.E.U16 desc[UR4][R202.64], R101 ;  /* 0x00000065ca002986 */ /* 0x000fe2000c101504 */
[----:B0-----:R-:W-:Y:S01]  /*76b90*/  ISETP.LT.AND P2, PT, R7, R0, !P0 ;  /* 0x000000000700720c */ /* 0x001fe20004741270 */
[----:B------:R-:W-:-:S05]  /*76ba0*/  VIADD R7, R3, 0x1ec ;  /* 0x000001ec03077836 */ /* 0x000fca0000000000 */
[----:B------:R-:W0:Y:S01]  /*76bb0*/  LDC R6, c[0x0][0x22c] ;  /* 0x00008b00ff067b82 */ /* 0x000e220000000800 */
[----:B------:R-:W-:Y:S01]  /*76bc0*/  VIADD R8, R3, 0x1ed ;  /* 0x000001ed03087836 */ /* 0x000fe20000000000 */
[----:B------:R-:W-:Y:S06]  /*76bd0*/  @P3 STG.E.U16 desc[UR4][R204.64], R188 ;  /* 0x000000bccc003986 */ /* 0x000fec000c101504 */
[----:B------:R-:W4:Y:S01]  /*76be0*/  LDC R0, c[0x0][0x22c] ;  /* 0x00008b00ff007b82 */ /* 0x000f220000000800 */
[----:B------:R-:W-:Y:S01]  /*76bf0*/  @P4 STG.E.U16 desc[UR4][R206.64], R103 ;  /* 0x00000067ce004986 */ /* 0x000fe2000c101504 */
[----:B--2---:R-:W-:-:S03]  /*76c00*/  ISETP.LT.AND P3, PT, R8, R5, !P0 ;  /* 0x000000050800720c */ /* 0x004fc60004761270 */
[----:B------:R-:W-:Y:S01]  /*76c10*/  @P1 STG.E.U16 desc[UR4][R208.64], R189 ;  /* 0x000000bdd0001986 */ /* 0x000fe2000c101504 */
[----:B-1----:R-:W-:Y:S02]  /*76c20*/  ISETP.LT.AND P1, PT, R7, R2, !P0 ;  /* 0x000000020700720c */ /* 0x002fe40004721270 */
[----:B------:R-:W1:Y:S01]  /*76c30*/  LDC R2, c[0x0][0x22c] ;  /* 0x00008b00ff027b82 */ /* 0x000e620000000800 */
[C---:B------:R-:W-:Y:S01]  /*76c40*/  VIADD R7, R3.reuse, 0x1ee ;  /* 0x000001ee03077836 */ /* 0x040fe20000000000 */
[----:B------:R-:W-:Y:S01]  /*76c50*/  @P2 STG.E.U16 desc[UR4][R210.64], R105 ;  /* 0x00000069d2002986 */ /* 0x000fe2000c101504 */
[----:B------:R-:W-:-:S05]  /*76c60*/  VIADD R9, R3, 0x1ef ;  /* 0x000001ef03097836 */ /* 0x000fca0000000000 */
[----:B------:R-:W2:Y:S01]  /*76c70*/  LDC R5, c[0x0][0x22c] ;  /* 0x00008b00ff057b82 */ /* 0x000ea20000000800 */
[----:B---3--:R-:W-:Y:S01]  /*76c80*/  ISETP.LT.AND P2, PT, R7, R4, !P0 ;  /* 0x000000040700720c */ /* 0x008fe20004741270 */
[----:B------:R-:W-:Y:S01]  /*76c90*/  VIADD R7, R3, 0x1f0 ;  /* 0x000001f003077836 */ /* 0x000fe20000000000 */
[----:B------:R-:W-:Y:S01]  /*76ca0*/  @P1 STG.E.U16 desc[UR4][R212.64], R190 ;  /* 0x000000bed4001986 */ /* 0x000fe2000c101504 */
[----:B0-----:R-:W-:-:S04]  /*76cb0*/  ISETP.LT.AND P4, PT, R9, R6, !P0 ;  /* 0x000000060900720c */ /* 0x001fc80004781270 */
[----:B------:R-:W0:Y:S01]  /*76cc0*/  LDC R4, c[0x0][0x22c] ;  /* 0x00008b00ff047b82 */ /* 0x000e220000000800 */
[----:B------:R-:W-:Y:S01]  /*76cd0*/  @P3 STG.E.U16 desc[UR4][R214.64], R107 ;  /* 0x0000006bd6003986 */ /* 0x000fe2000c101504 */
[----:B----4-:R-:W-:-:S06]  /*76ce0*/  ISETP.LT.AND P3, PT, R7, R0, !P0 ;  /* 0x000000000700720c */ /* 0x010fcc0004761270 */
[----:B------:R-:W3:Y:S01]  /*76cf0*/  LDC R6, c[0x0][0x22c] ;  /* 0x00008b00ff067b82 */ /* 0x000ee20000000800 */
[----:B------:R-:W-:-:S07]  /*76d00*/  VIADD R9, R3, 0x1f1 ;  /* 0x000001f103097836 */ /* 0x000fce0000000000 */
[----:B------:R-:W4:Y:S08]  /*76d10*/  LDC R0, c[0x0][0x22c] ;  /* 0x00008b00ff007b82 */ /* 0x000f300000000800 */
[----:B------:R-:W4:Y:S01]  /*76d20*/  LDC R7, c[0x0][0x22c] ;  /* 0x00008b00ff077b82 */ /* 0x000f220000000800 */
[----:B------:R-:W-:Y:S01]  /*76d30*/  @P2 STG.E.U16 desc[UR4][R216.64], R191 ;  /* 0x000000bfd8002986 */ /* 0x000fe2000c101504 */
[----:B-1----:R-:W-:-:S06]  /*76d40*/  ISETP.LT.AND P2, PT, R9, R2, !P0 ;  /* 0x000000020900720c */ /* 0x002fcc0004741270 */
[----:B------:R-:W1:Y:S01]  /*76d50*/  LDC R8, c[0x0][0x22c] ;  /* 0x00008b00ff087b82 */ /* 0x000e620000000800 */
[----:B--2---:R-:W-:Y:S01]  /*76d60*/  ISETP.LT.AND P1, PT, R10, R5, !P0 ;  /* 0x000000050a00720c */ /* 0x004fe20004721270 */
[----:B------:R-:W-:-:S06]  /*76d70*/  VIADD R5, R3, 0x1f3 ;  /* 0x000001f303057836 */ /* 0x000fcc0000000000 */
[----:B------:R-:W2:Y:S01]  /*76d80*/  LDC R2, c[0x0][0x22c] ;  /* 0x00008b00ff027b82 */ /* 0x000ea20000000800 */
[----:B0-----:R-:W-:-:S07]  /*76d90*/  ISETP.LT.AND P6, PT, R5, R4, !P0 ;  /* 0x000000040500720c */ /* 0x001fce00047c1270 */
[----:B------:R-:W0:Y:S01]  /*76da0*/  LDC R9, c[0x0][0x22c] ;  /* 0x00008b00ff097b82 */ /* 0x000e220000000800 */
[C---:B------:R-:W-:Y:S02]  /*76db0*/  VIADD R5, R3.reuse, 0x1f5 ;  /* 0x000001f503057836 */ /* 0x040fe40000000000 */
[----:B------:R-:W-:-:S05]  /*76dc0*/  VIADD R4, R3, 0x1f6 ;  /* 0x000001f603047836 */ /* 0x000fca0000000000 */
[----:B------:R-:W0:Y:S01]  /*76dd0*/  LDC R10, c[0x0][0x22c] ;  /* 0x00008b00ff0a7b82 */ /* 0x000e220000000800 */
[----:B------:R-:W-:Y:S01]  /*76de0*/  @P4 STG.E.U16 desc[UR4][R218.64], R109 ;  /* 0x0000006dda004986 */ /* 0x000fe2000c101504 */
[----:B---3--:R-:W-:Y:S01]  /*76df0*/  ISETP.LT.AND P5, PT, R11, R6, !P0 ;  /* 0x000000060b00720c */ /* 0x008fe200047a1270 */
[----:B------:R-:W-:Y:S01]  /*76e00*/  VIADD R11, R3, 0x1f7 ;  /* 0x000001f7030b7836 */ /* 0x000fe20000000000 */
[----:B----4-:R-:W-:Y:S01]  /*76e10*/  ISETP.LT.AND P4, PT, R4, R7, !P0 ;  /* 0x000000070400720c */ /* 0x010fe20004781270 */
[----:B------:R-:W-:Y:S01]  /*76e20*/  @P3 STG.E.U16 desc[UR4][R220.64], R196 ;  /* 0x000000c4dc003986 */ /* 0x000fe2000c101504 */
[----:B------:R-:W-:Y:S02]  /*76e30*/  ISETP.LT.AND P3, PT, R5, R0, !P0 ;  /* 0x000000000500720c */ /* 0x000fe40004761270 */
[----:B------:R-:W3:Y:S01]  /*76e40*/  LDC R0, c[0x0][0x22c] ;  /* 0x00008b00ff007b82 */ /* 0x000ee20000000800 */
[----:B------:R-:W4:Y:S04]  /*76e50*/  LDS.128 R4, [R43] ;  /* 0x000000002b047984 */ /* 0x000f280000000c00 */
[----:B------:R0:W-:Y:S01]  /*76e60*/  @P2 STG.E.U16 desc[UR4][R222.64], R111 ;  /* 0x0000006fde002986 */ /* 0x0001e2000c101504 */
[----:B-1----:R-:W-:Y:S01]  /*76e70*/  ISETP.LT.AND P2, PT, R11, R8, !P0 ;  /* 0x000000080b00720c */ /* 0x002fe20004741270 */
[----:B------:R-:W-:-:S02]  /*76e80*/  VIADD R11, R3, 0x1f8 ;  /* 0x000001f8030b7836 */ /* 0x000fc40000000000 */
[----:B------:R-:W-:Y:S01]  /*76e90*/  VIADD R8, R3, 0x1f9 ;  /* 0x000001f903087836 */ /* 0x000fe20000000000 */
[----:B------:R1:W-:Y:S02]  /*76ea0*/  @P1 STG.E.U16 desc[UR4][R224.64], R197 ;  /* 0x000000c5e0001986 */ /* 0x0003e4000c101504 */
[----:B--2---:R-:W-:Y:S02]  /*76eb0*/  ISETP.LT.AND P1, PT, R11, R2, !P0 ;  /* 0x000000020b00720c */ /* 0x004fe40004721270 */
[----:B------:R1:W-:Y:S01]  /*76ec0*/  @P6 STG.E.U16 desc[UR4][R226.64], R113 ;  /* 0x00000071e2006986 */ /* 0x0003e2000c101504 */
[----:B0-----:R-:W-:Y:S01]  /*76ed0*/  ISETP.LT.AND P6, PT, R8, R9, !P0 ;  /* 0x000000090800720c */ /* 0x001fe200047c1270 */
[----:B------:R-:W0:Y:S01]  /*76ee0*/  LDC R2, c[0x0][0x22c] ;  /* 0x00008b00ff027b82 */ /* 0x000e220000000800 */
[----:B------:R-:W-:Y:S01]  /*76ef0*/  VIADD R9, R3, 0x1fa ;  /* 0x000001fa03097836 */ /* 0x000fe20000000000 */
[----:B------:R1:W-:Y:S04]  /*76f00*/  @P5 STG.E.U16 desc[UR4][R228.64], R198 ;  /* 0x000000c6e4005986 */ /* 0x0003e8000c101504 */
[----:B------:R-:W-:-:S02]  /*76f10*/  ISETP.LT.AND P5, PT, R9, R10, !P0 ;  /* 0x0000000a0900720c */ /* 0x000fc400047a1270 */
[----:B------:R-:W2:Y:S01]  /*76f20*/  LDC R8, c[0x0][0x22c] ;  /* 0x00008b00ff087b82 */ /* 0x000ea20000000800 */
[----:B------:R-:W-:-:S07]  /*76f30*/  VIADD R11, R3, 0x1fb ;  /* 0x000001fb030b7836 */ /* 0x000fce0000000000 */
[----:B------:R-:W1:Y:S08]  /*76f40*/  LDC R10, c[0x0][0x22c] ;  /* 0x00008b00ff0a7b82 */ /* 0x000e700000000800 */
[----:B------:R-:W1:Y:S01]  /*76f50*/  LDC R9, c[0x0][0x22c] ;  /* 0x00008b00ff097b82 */ /* 0x000e620000000800 */
[----:B------:R0:W-:Y:S04]  /*76f60*/  @P3 STG.E.U16 desc[UR4][R230.64], R115 ;  /* 0x00000073e6003986 */ /* 0x0001e8000c101504 */
[----:B------:R0:W-:Y:S01]  /*76f70*/  @P4 STG.E.U16 desc[UR4][R232.64], R199 ;  /* 0x000000c7e8004986 */ /* 0x0001e2000c101504 */
[----:B---3--:R-:W-:Y:S01]  /*76f80*/  ISETP.LT.AND P4, PT, R11, R0, !P0 ;  /* 0x000000000b00720c */ /* 0x008fe20004781270 */
[----:B------:R-:W-:-:S02]  /*76f90*/  VIADD R11, R3, 0x1fc ;  /* 0x000001fc030b7836 */ /* 0x000fc40000000000 */
[----:B------:R-:W-:-:S03]  /*76fa0*/  VIADD R0, R3, 0x1fe ;  /* 0x000001fe03007836 */ /* 0x000fc60000000000 */
[----:B0-----:R-:W-:Y:S01]  /*76fb0*/  ISETP.LT.AND P3, PT, R11, R2, !P0 ;  /* 0x000000020b00720c */ /* 0x001fe20004761270 */
[----:B------:R-:W-:Y:S01]  /*76fc0*/  VIADD R11, R3, 0x1ff ;  /* 0x000001ff030b7836 */ /* 0x000fe20000000000 */
[----:B------:R0:W-:Y:S01]  /*76fd0*/  @P2 STG.E.U16 desc[UR4][R234.64], R117 ;  /* 0x00000075ea002986 */ /* 0x0001e2000c101504 */
[----:B--2---:R-:W-:-:S03]  /*76fe0*/  ISETP.LT.AND P2, PT, R13, R8, !P0 ;  /* 0x000000080d00720c */ /* 0x004fc60004741270 */
[----:B----4-:R0:W-:Y:S01]  /*76ff0*/  @P1 STG.E.U16 desc[UR4][R236.64], R4 ;  /* 0x00000004ec001986 */ /* 0x0101e2000c101504 */
[----:B-1----:R-:W-:Y:S02]  /*77000*/  ISETP.LT.AND P1, PT, R11, R10, !P0 ;  /* 0x0000000a0b00720c */ /* 0x002fe40004721270 */
[----:B------:R-:W-:Y:S02]  /*77010*/  PRMT R119, R4, 0x7632, R119 ;  /* 0x0000763204777816 */ /* 0x000fe40000000077 */
[----:B------:R-:W-:Y:S02]  /*77020*/  ISETP.LT.AND P0, PT, R0, R9, !P0 ;  /* 0x000000090000720c */ /* 0x000fe40004701270 */
[----:B------:R-:W-:Y:S01]  /*77030*/  PRMT R121, R5, 0x7632, R121 ;  /* 0x0000763205797816 */ /* 0x000fe20000000079 */
[----:B------:R0:W-:Y:S01]  /*77040*/  @P6 STG.E.U16 desc[UR4][R238.64], R119 ;  /* 0x00000077ee006986 */ /* 0x0001e2000c101504 */
[----:B------:R-:W-:-:S03]  /*77050*/  PRMT R123, R6, 0x7632, R123 ;  /* 0x00007632067b7816 */ /* 0x000fc6000000007b */
[----:B------:R0:W-:Y:S04]  /*77060*/  @P5 STG.E.U16 desc[UR4][R240.64], R5 ;  /* 0x00000005f0005986 */ /* 0x0001e8000c101504 */
[----:B------:R0:W-:Y:S04]  /*77070*/  @P4 STG.E.U16 desc[UR4][R242.64], R121 ;  /* 0x00000079f2004986 */ /* 0x0001e8000c101504 */
[----:B------:R0:W-:Y:S04]  /*77080*/  @P3 STG.E.U16 desc[UR4][R244.64], R6 ;  /* 0x00000006f4003986 */ /* 0x0001e8000c101504 */
[----:B------:R0:W-:Y:S04]  /*77090*/  @P2 STG.E.U16 desc[UR4][R246.64], R123 ;  /* 0x0000007bf6002986 */ /* 0x0001e8000c101504 */
[----:B------:R0:W-:Y:S01]  /*770a0*/  @P0 STG.E.U16 desc[UR4][R248.64], R7 ;  /* 0x00000007f8000986 */ /* 0x0001e2000c101504 */
[----:B------:R-:W-:Y:S05]  /*770b0*/  @!P1 EXIT ;  /* 0x000000000000994d */ /* 0x000fea0003800000 */
[----:B------:R-:W-:-:S05]  /*770c0*/  PRMT R125, R7, 0x7632, R125 ;  /* 0x00007632077d7816 */ /* 0x000fca000000007d */
[----:B------:R-:W-:Y:S01]  /*770d0*/  STG.E.U16 desc[UR4][R250.64], R125 ;  /* 0x0000007dfa007986 */ /* 0x000fe2000c101504 */
[----:B------:R-:W-:Y:S05]  /*770e0*/  EXIT ;  /* 0x000000000000794d */ /* 0x000fea0003800000 */
.L_x_2:
[----:B------:R-:W-:-:S00]  /*770f0*/  BRA `(.L_x_2) ;  /* 0xfffffffc00fc7947 */ /* 0x000fc0000383ffff */
[----:B------:R-:W-:-:S00]  /*77100*/  NOP ;  /* 0x0000000000007918 */ /* 0x000fc00000000000 */
[----:B------:R-:W-:-:S00]  /*77110*/  NOP ;  /* 0x0000000000007918 */ /* 0x000fc00000000000 */
[----:B------:R-:W-:-:S00]  /*77120*/  NOP ;  /* 0x0000000000007918 */ /* 0x000fc00000000000 */
[----:B------:R-:W-:-:S00]  /*77130*/  NOP ;  /* 0x0000000000007918 */ /* 0x000fc00000000000 */
[----:B------:R-:W-:-:S00]  /*77140*/  NOP ;  /* 0x0000000000007918 */ /* 0x000fc00000000000 */
[----:B------:R-:W-:-:S00]  /*77150*/  NOP ;  /* 0x0000000000007918 */ /* 0x000fc00000000000 */
[----:B------:R-:W-:-:S00]  /*77160*/  NOP ;  /* 0x0000000000007918 */ /* 0x000fc00000000000 */
[----:B------:R-:W-:-:S00]  /*77170*/  NOP ;  /* 0x0000000000007918 */ /* 0x000fc00000000000 */
.L_x_3:


//--------------------- .nv.shared.matmul_kernel  --------------------------
	.section	.nv.shared.matmul_kernel,"aw",@nobits
	.sectionflags	@""
	.align	16
	.zero		1024


//--------------------- .nv.shared.reserved.0     --------------------------
	.section	.nv.shared.reserved.0,"aw",@nobits
	.weak		__nv_reservedSMEM_offset_0_alias
	.size		__nv_reservedSMEM_offset_0_alias, 0, 0
	.other		__nv_reservedSMEM_offset_0_alias,@"STO_CUDA_RESERVED_SHARED STV_DEFAULT"
__nv_reservedSMEM_offset_0_alias:
	.zero		0


//--------------------- .nv.constant0.matmul_kernel --------------------------
	.section	.nv.constant0.matmul_kernel,"a",@progbits
	.sectionflags	@""
	.align	4
.nv.constant0.matmul_kernel:
	.zero		608


//--------------------- SYMBOLS --------------------------

	.type		.nv.reservedSmem.offset0,@object
	.size		.nv.reservedSmem.offset0,0x4
